// Copyright (c) 2024, Jay Shah, Ganesh Bikshandi, Ying Zhang, Vijay Thakkar, Pradeep Ramani, Tri Dao.
// Splitting the different template instantiations to different files to speed up compilation.
// This file is auto-generated. See "generate_kernels.py"

#include "flash_fwd_launch_template.h"

#ifndef FLASHATTENTION_DISABLE_HDIM64
template void run_mha_fwd_<90, cutlass::bfloat16_t, 64, 64, false, true, false, true>(Flash_fwd_params &params, cudaStream_t stream);
#endif


// ===== COMPILED SASS (sm_90a) =====

	.target	sm_90a

	.elftype	@"ET_EXEC"


//--------------------- .note.nv.tkinfo           --------------------------
	.section	.note.nv.tkinfo,"",@"SHT_NOTE"
	.sectionflags	@"SHF_NOTE_NV_TKINFO"
	.tkinfo
        /*0018*/ 	.word	0x00000002
        /*0030*/ 	.string	""
        /*0030*/ 	.string	"ptxas"
        /*0030*/ 	.string	"Cuda compilation tools, release 13.0, V13.0.88"
        /*0030*/ 	.string	"Build cuda_13.0.r13.0/compiler.36424714_0"
        /*0030*/ 	.string	"-arch sm_90a -m 64 "



//--------------------- .note.nv.cuinfo           --------------------------
	.section	.note.nv.cuinfo,"",@"SHT_NOTE"
	.sectionflags	@"SHF_NOTE_NV_CUINFO"
        /*0018*/ 	.short	0x0002
        /*001a*/ 	.short	0x005a
        /*001c*/ 	.short	0x0082
	.zero		2


//--------------------- .nv.info                  --------------------------
	.section	.nv.info,"",@"SHT_CUDA_INFO"
	.align	4


	//----- nvinfo : EIATTR_REGCOUNT
	.align		4
        /*0000*/ 	.byte	0x04, 0x2f
        /*0002*/ 	.short	(.L_19 - .L_18)
	.align		4
.L_18:
        /*0004*/ 	.word	index@(_ZN7cutlass13device_kernelIN5flash11enable_sm90INS1_16FlashAttnFwdSm90INS1_25CollectiveMainloopFwdSm90ILi2EN4cute5tupleIJNS5_1CILi1EEES8_S8_EEENS6_IJNS7_ILi192EEENS7_ILi128EEENS7_ILi64EEEEEELi64ENS_10bfloat16_tEfNS_4arch4Sm90ELb1ELb0ELb0ELb1ELb1ELb1ELb0ELb1ELb1ELb1ELb0ELb0EEENS1_21CollectiveEpilogueFwdINS6_IJSA_SC_SB_EEES9_SE_SG_Li384ELb1ELb1ELb0ELb0EEENS1_36VarlenDynamicPersistentTileSchedulerILi192ELi128ELi384ELi128ELb0ELb1ELb1ELb1ELb1ELb1EEEEEEEEEvNT_6ParamsE)
        /*0008*/ 	.word	0x00000080


	//----- nvinfo : EIATTR_FRAME_SIZE
	.align		4
.L_19:
        /*000c*/ 	.byte	0x04, 0x11
        /*000e*/ 	.short	(.L_21 - .L_20)
	.align		4
.L_20:
        /*0010*/ 	.word	index@(_ZN7cutlass13device_kernelIN5flash11enable_sm90INS1_16FlashAttnFwdSm90INS1_25CollectiveMainloopFwdSm90ILi2EN4cute5tupleIJNS5_1CILi1EEES8_S8_EEENS6_IJNS7_ILi192EEENS7_ILi128EEENS7_ILi64EEEEEELi64ENS_10bfloat16_tEfNS_4arch4Sm90ELb1ELb0ELb0ELb1ELb1ELb1ELb0ELb1ELb1ELb1ELb0ELb0EEENS1_21CollectiveEpilogueFwdINS6_IJSA_SC_SB_EEES9_SE_SG_Li384ELb1ELb1ELb0ELb0EEENS1_36VarlenDynamicPersistentTileSchedulerILi192ELi128ELi384ELi128ELb0ELb1ELb1ELb1ELb1ELb1EEEEEEEEEvNT_6ParamsE)
        /*0014*/ 	.word	0x00000078


	//----- nvinfo : EIATTR_REGCOUNT
	.align		4
.L_21:
        /*0018*/ 	.byte	0x04, 0x2f
        /*001a*/ 	.short	(.L_23 - .L_22)
	.align		4
.L_22:
        /*001c*/ 	.word	index@(_ZN7cutlass13device_kernelIN5flash11enable_sm90INS1_16FlashAttnFwdSm90INS1_25CollectiveMainloopFwdSm90ILi2EN4cute5tupleIJNS5_1CILi1EEES8_S8_EEENS6_IJNS7_ILi192EEENS7_ILi128EEENS7_ILi64EEEEEELi64ENS_10bfloat16_tEfNS_4arch4Sm90ELb1ELb0ELb0ELb1ELb1ELb0ELb0ELb1ELb1ELb1ELb0ELb0EEENS1_21CollectiveEpilogueFwdINS6_IJSA_SC_SB_EEES9_SE_SG_Li384ELb1ELb1ELb0ELb0EEENS1_36VarlenDynamicPersistentTileSchedulerILi192ELi128ELi384ELi128ELb0ELb1ELb1ELb1ELb1ELb1EEEEEEEEEvNT_6ParamsE)
        /*0020*/ 	.word	0x00000080


	//----- nvinfo : EIATTR_FRAME_SIZE
	.align		4
.L_23:
        /*0024*/ 	.byte	0x04, 0x11
        /*0026*/ 	.short	(.L_25 - .L_24)
	.align		4
.L_24:
        /*0028*/ 	.word	index@(_ZN7cutlass13device_kernelIN5flash11enable_sm90INS1_16FlashAttnFwdSm90INS1_25CollectiveMainloopFwdSm90ILi2EN4cute5tupleIJNS5_1CILi1EEES8_S8_EEENS6_IJNS7_ILi192EEENS7_ILi128EEENS7_ILi64EEEEEELi64ENS_10bfloat16_tEfNS_4arch4Sm90ELb1ELb0ELb0ELb1ELb1ELb0ELb0ELb1ELb1ELb1ELb0ELb0EEENS1_21CollectiveEpilogueFwdINS6_IJSA_SC_SB_EEES9_SE_SG_Li384ELb1ELb1ELb0ELb0EEENS1_36VarlenDynamicPersistentTileSchedulerILi192ELi128ELi384ELi128ELb0ELb1ELb1ELb1ELb1ELb1EEEEEEEEEvNT_6ParamsE)
        /*002c*/ 	.word	0x00000040


	//----- nvinfo : EIATTR_REGCOUNT
	.align		4
.L_25:
        /*0030*/ 	.byte	0x04, 0x2f
        /*0032*/ 	.short	(.L_27 - .L_26)
	.align		4
.L_26:
        /*0034*/ 	.word	index@(_ZN7cutlass13device_kernelIN5flash11enable_sm90INS1_16FlashAttnFwdSm90INS1_25CollectiveMainloopFwdSm90ILi2EN4cute5tupleIJNS5_1CILi1EEES8_S8_EEENS6_IJNS7_ILi192EEENS7_ILi128EEENS7_ILi64EEEEEELi64ENS_10bfloat16_tEfNS_4arch4Sm90ELb1ELb0ELb0ELb0ELb1ELb0ELb0ELb1ELb1ELb1ELb0ELb0EEENS1_21CollectiveEpilogueFwdINS6_IJSA_SC_SB_EEES9_SE_SG_Li384ELb0ELb1ELb0ELb0EEENS1_30DynamicPersistentTileSchedulerILi384ELi128ELb0ELb1ELb1EEEEEEEEEvNT_6ParamsE)
        /*0038*/ 	.word	0x00000080


	//----- nvinfo : EIATTR_FRAME_SIZE
	.align		4
.L_27:
        /*003c*/ 	.byte	0x04, 0x11
        /*003e*/ 	.short	(.L_29 - .L_28)
	.align		4
.L_28:
        /*0040*/ 	.word	index@(_ZN7cutlass13device_kernelIN5flash11enable_sm90INS1_16FlashAttnFwdSm90INS1_25CollectiveMainloopFwdSm90ILi2EN4cute5tupleIJNS5_1CILi1EEES8_S8_EEENS6_IJNS7_ILi192EEENS7_ILi128EEENS7_ILi64EEEEEELi64ENS_10bfloat16_tEfNS_4arch4Sm90ELb1ELb0ELb0ELb0ELb1ELb0ELb0ELb1ELb1ELb1ELb0ELb0EEENS1_21CollectiveEpilogueFwdINS6_IJSA_SC_SB_EEES9_SE_SG_Li384ELb0ELb1ELb0ELb0EEENS1_30DynamicPersistentTileSchedulerILi384ELi128ELb0ELb1ELb1EEEEEEEEEvNT_6ParamsE)
        /*0044*/ 	.word	0x00000018


	//----- nvinfo : EIATTR_REGCOUNT
	.align		4
.L_29:
        /*0048*/ 	.byte	0x04, 0x2f
        /*004a*/ 	.short	(.L_31 - .L_30)
	.align		4
.L_30:
        /*004c*/ 	.word	index@(_ZN7cutlass13device_kernelIN5flash11enable_sm90INS1_16FlashAttnFwdSm90INS1_25CollectiveMainloopFwdSm90ILi2EN4cute5tupleIJNS5_1CILi1EEES8_S8_EEENS6_IJNS7_ILi192EEENS7_ILi128EEENS7_ILi64EEEEEELi64ENS_10bfloat16_tEfNS_4arch4Sm90ELb0ELb1ELb0ELb1ELb1ELb1ELb0ELb1ELb1ELb1ELb0ELb0EEENS1_21CollectiveEpilogueFwdINS6_IJSA_SC_SB_EEES9_SE_SG_Li384ELb1ELb1ELb0ELb0EEENS1_36VarlenDynamicPersistentTileSchedulerILi192ELi128ELi384ELi128ELb0ELb1ELb1ELb1ELb0ELb1EEEEEEEEEvNT_6ParamsE)
        /*0050*/ 	.word	0x00000080


	//----- nvinfo : EIATTR_FRAME_SIZE
	.align		4
.L_31:
        /*0054*/ 	.byte	0x04, 0x11
        /*0056*/ 	.short	(.L_33 - .L_32)
	.align		4
.L_32:
        /*0058*/ 	.word	index@(_ZN7cutlass13device_kernelIN5flash11enable_sm90INS1_16FlashAttnFwdSm90INS1_25CollectiveMainloopFwdSm90ILi2EN4cute5tupleIJNS5_1CILi1EEES8_S8_EEENS6_IJNS7_ILi192EEENS7_ILi128EEENS7_ILi64EEEEEELi64ENS_10bfloat16_tEfNS_4arch4Sm90ELb0ELb1ELb0ELb1ELb1ELb1ELb0ELb1ELb1ELb1ELb0ELb0EEENS1_21CollectiveEpilogueFwdINS6_IJSA_SC_SB_EEES9_SE_SG_Li384ELb1ELb1ELb0ELb0EEENS1_36VarlenDynamicPersistentTileSchedulerILi192ELi128ELi384ELi128ELb0ELb1ELb1ELb1ELb0ELb1EEEEEEEEEvNT_6ParamsE)
        /*005c*/ 	.word	0x00000070


	//----- nvinfo : EIATTR_REGCOUNT
	.align		4
.L_33:
        /*0060*/ 	.byte	0x04, 0x2f
        /*0062*/ 	.short	(.L_35 - .L_34)
	.align		4
.L_34:
        /*0064*/ 	.word	index@(_ZN7cutlass13device_kernelIN5flash11enable_sm90INS1_16FlashAttnFwdSm90INS1_25CollectiveMainloopFwdSm90ILi2EN4cute5tupleIJNS5_1CILi1EEES8_S8_EEENS6_IJNS7_ILi192EEENS7_ILi128EEENS7_ILi64EEEEEELi64ENS_10bfloat16_tEfNS_4arch4Sm90ELb0ELb1ELb0ELb1ELb1ELb0ELb0ELb1ELb1ELb1ELb0ELb0EEENS1_21CollectiveEpilogueFwdINS6_IJSA_SC_SB_EEES9_SE_SG_Li384ELb1ELb1ELb0ELb0EEENS1_36VarlenDynamicPersistentTileSchedulerILi192ELi128ELi384ELi128ELb0ELb1ELb1ELb1ELb0ELb1EEEEEEEEEvNT_6ParamsE)
        /*0068*/ 	.word	0x00000080


	//----- nvinfo : EIATTR_FRAME_SIZE
	.align		4
.L_35:
        /*006c*/ 	.byte	0x04, 0x11
        /*006e*/ 	.short	(.L_37 - .L_36)
	.align		4
.L_36:
        /*0070*/ 	.word	index@(_ZN7cutlass13device_kernelIN5flash11enable_sm90INS1_16FlashAttnFwdSm90INS1_25CollectiveMainloopFwdSm90ILi2EN4cute5tupleIJNS5_1CILi1EEES8_S8_EEENS6_IJNS7_ILi192EEENS7_ILi128EEENS7_ILi64EEEEEELi64ENS_10bfloat16_tEfNS_4arch4Sm90ELb0ELb1ELb0ELb1ELb1ELb0ELb0ELb1ELb1ELb1ELb0ELb0EEENS1_21CollectiveEpilogueFwdINS6_IJSA_SC_SB_EEES9_SE_SG_Li384ELb1ELb1ELb0ELb0EEENS1_36VarlenDynamicPersistentTileSchedulerILi192ELi128ELi384ELi128ELb0ELb1ELb1ELb1ELb0ELb1EEEEEEEEEvNT_6ParamsE)
        /*0074*/ 	.word	0x00000038


	//----- nvinfo : EIATTR_REGCOUNT
	.align		4
.L_37:
        /*0078*/ 	.byte	0x04, 0x2f
        /*007a*/ 	.short	(.L_39 - .L_38)
	.align		4
.L_38:
        /*007c*/ 	.word	index@(_ZN7cutlass13device_kernelIN5flash11enable_sm90INS1_16FlashAttnFwdSm90INS1_25CollectiveMainloopFwdSm90ILi2EN4cute5tupleIJNS5_1CILi1EEES8_S8_EEENS6_IJNS7_ILi192EEENS7_ILi128EEENS7_ILi64EEEEEELi64ENS_10bfloat16_tEfNS_4arch4Sm90ELb0ELb1ELb0ELb0ELb1ELb0ELb0ELb1ELb1ELb1ELb0ELb0EEENS1_21CollectiveEpilogueFwdINS6_IJSA_SC_SB_EEES9_SE_SG_Li384ELb0ELb1ELb0ELb0EEENS1_30DynamicPersistentTileSchedulerILi384ELi128ELb0ELb1ELb1EEEEEEEEEvNT_6ParamsE)
        /*0080*/ 	.word	0x00000080


	//----- nvinfo : EIATTR_FRAME_SIZE
	.align		4
.L_39:
        /*0084*/ 	.byte	0x04, 0x11
        /*0086*/ 	.short	(.L_41 - .L_40)
	.align		4
.L_40:
        /*0088*/ 	.word	index@(_ZN7cutlass13device_kernelIN5flash11enable_sm90INS1_16FlashAttnFwdSm90INS1_25CollectiveMainloopFwdSm90ILi2EN4cute5tupleIJNS5_1CILi1EEES8_S8_EEENS6_IJNS7_ILi192EEENS7_ILi128EEENS7_ILi64EEEEEELi64ENS_10bfloat16_tEfNS_4arch4Sm90ELb0ELb1ELb0ELb0ELb1ELb0ELb0ELb1ELb1ELb1ELb0ELb0EEENS1_21CollectiveEpilogueFwdINS6_IJSA_SC_SB_EEES9_SE_SG_Li384ELb0ELb1ELb0ELb0EEENS1_30DynamicPersistentTileSchedulerILi384ELi128ELb0ELb1ELb1EEEEEEEEEvNT_6ParamsE)
        /*008c*/ 	.word	0x00000018


	//----- nvinfo : EIATTR_REGCOUNT
	.align		4
.L_41:
        /*0090*/ 	.byte	0x04, 0x2f
        /*0092*/ 	.short	(.L_43 - .L_42)
	.align		4
.L_42:
        /*0094*/ 	.word	index@(_ZN7cutlass13device_kernelIN5flash11enable_sm90INS1_16FlashAttnFwdSm90INS1_25CollectiveMainloopFwdSm90ILi2EN4cute5tupleIJNS5_1CILi1EEES8_S8_EEENS6_IJNS7_ILi192EEENS7_ILi128EEENS7_ILi64EEEEEELi64ENS_10bfloat16_tEfNS_4arch4Sm90ELb0ELb0ELb0ELb1ELb1ELb1ELb0ELb1ELb1ELb1ELb0ELb0EEENS1_21CollectiveEpilogueFwdINS6_IJSA_SC_SB_EEES9_SE_SG_Li384ELb1ELb1ELb0ELb0EEENS1_36VarlenDynamicPersistentTileSchedulerILi192ELi128ELi384ELi128ELb0ELb1ELb1ELb0ELb1ELb1EEEEEEEEEvNT_6ParamsE)
        /*0098*/ 	.word	0x00000080


	//----- nvinfo : EIATTR_FRAME_SIZE
	.align		4
.L_43:
        /*009c*/ 	.byte	0x04, 0x11
        /*009e*/ 	.short	(.L_45 - .L_44)
	.align		4
.L_44:
        /*00a0*/ 	.word	index@(_ZN7cutlass13device_kernelIN5flash11enable_sm90INS1_16FlashAttnFwdSm90INS1_25CollectiveMainloopFwdSm90ILi2EN4cute5tupleIJNS5_1CILi1EEES8_S8_EEENS6_IJNS7_ILi192EEENS7_ILi128EEENS7_ILi64EEEEEELi64ENS_10bfloat16_tEfNS_4arch4Sm90ELb0ELb0ELb0ELb1ELb1ELb1ELb0ELb1ELb1ELb1ELb0ELb0EEENS1_21CollectiveEpilogueFwdINS6_IJSA_SC_SB_EEES9_SE_SG_Li384ELb1ELb1ELb0ELb0EEENS1_36VarlenDynamicPersistentTileSchedulerILi192ELi128ELi384ELi128ELb0ELb1ELb1ELb0ELb1ELb1EEEEEEEEEvNT_6ParamsE)
        /*00a4*/ 	.word	0x00000078


	//----- nvinfo : EIATTR_REGCOUNT
	.align		4
.L_45:
        /*00a8*/ 	.byte	0x04, 0x2f
        /*00aa*/ 	.short	(.L_47 - .L_46)
	.align		4
.L_46:
        /*00ac*/ 	.word	index@(_ZN7cutlass13device_kernelIN5flash11enable_sm90INS1_16FlashAttnFwdSm90INS1_25CollectiveMainloopFwdSm90ILi2EN4cute5tupleIJNS5_1CILi1EEES8_S8_EEENS6_IJNS7_ILi192EEENS7_ILi128EEENS7_ILi64EEEEEELi64ENS_10bfloat16_tEfNS_4arch4Sm90ELb0ELb0ELb0ELb1ELb1ELb0ELb0ELb1ELb1ELb1ELb0ELb0EEENS1_21CollectiveEpilogueFwdINS6_IJSA_SC_SB_EEES9_SE_SG_Li384ELb1ELb1ELb0ELb0EEENS1_36VarlenDynamicPersistentTileSchedulerILi192ELi128ELi384ELi128ELb0ELb1ELb1ELb0ELb1ELb1EEEEEEEEEvNT_6ParamsE)
        /*00b0*/ 	.word	0x00000080


	//----- nvinfo : EIATTR_FRAME_SIZE
	.align		4
.L_47:
        /*00b4*/ 	.byte	0x04, 0x11
        /*00b6*/ 	.short	(.L_49 - .L_48)
	.align		4
.L_48:
        /*00b8*/ 	.word	index@(_ZN7cutlass13device_kernelIN5flash11enable_sm90INS1_16FlashAttnFwdSm90INS1_25CollectiveMainloopFwdSm90ILi2EN4cute5tupleIJNS5_1CILi1EEES8_S8_EEENS6_IJNS7_ILi192EEENS7_ILi128EEENS7_ILi64EEEEEELi64ENS_10bfloat16_tEfNS_4arch4Sm90ELb0ELb0ELb0ELb1ELb1ELb0ELb0ELb1ELb1ELb1ELb0ELb0EEENS1_21CollectiveEpilogueFwdINS6_IJSA_SC_SB_EEES9_SE_SG_Li384ELb1ELb1ELb0ELb0EEENS1_36VarlenDynamicPersistentTileSchedulerILi192ELi128ELi384ELi128ELb0ELb1ELb1ELb0ELb1ELb1EEEEEEEEEvNT_6ParamsE)
        /*00bc*/ 	.word	0x00000040


	//----- nvinfo : EIATTR_REGCOUNT
	.align		4
.L_49:
        /*00c0*/ 	.byte	0x04, 0x2f
        /*00c2*/ 	.short	(.L_51 - .L_50)
	.align		4
.L_50:
        /*00c4*/ 	.word	index@(_ZN7cutlass13device_kernelIN5flash11enable_sm90INS1_16FlashAttnFwdSm90INS1_25CollectiveMainloopFwdSm90ILi2EN4cute5tupleIJNS5_1CILi1EEES8_S8_EEENS6_IJNS7_ILi192EEENS7_ILi128EEENS7_ILi64EEEEEELi64ENS_10bfloat16_tEfNS_4arch4Sm90ELb0ELb0ELb0ELb0ELb1ELb0ELb0ELb1ELb1ELb1ELb0ELb0EEENS1_21CollectiveEpilogueFwdINS6_IJSA_SC_SB_EEES9_SE_SG_Li384ELb0ELb1ELb0ELb0EEENS1_29StaticPersistentTileSchedulerILb0EEEEEEEEEvNT_6ParamsE)
        /*00c8*/ 	.word	0x00000080


	//----- nvinfo : EIATTR_FRAME_SIZE
	.align		4
.L_51:
        /*00cc*/ 	.byte	0x04, 0x11
        /*00ce*/ 	.short	(.L_53 - .L_52)
	.align		4
.L_52:
        /*00d0*/ 	.word	index@(_ZN7cutlass13device_kernelIN5flash11enable_sm90INS1_16FlashAttnFwdSm90INS1_25CollectiveMainloopFwdSm90ILi2EN4cute5tupleIJNS5_1CILi1EEES8_S8_EEENS6_IJNS7_ILi192EEENS7_ILi128EEENS7_ILi64EEEEEELi64ENS_10bfloat16_tEfNS_4arch4Sm90ELb0ELb0ELb0ELb0ELb1ELb0ELb0ELb1ELb1ELb1ELb0ELb0EEENS1_21CollectiveEpilogueFwdINS6_IJSA_SC_SB_EEES9_SE_SG_Li384ELb0ELb1ELb0ELb0EEENS1_29StaticPersistentTileSchedulerILb0EEEEEEEEEvNT_6ParamsE)
        /*00d4*/ 	.word	0x00000010


	//----- nvinfo : EIATTR_MIN_STACK_SIZE
	.align		4
.L_53:
        /*00d8*/ 	.byte	0x04, 0x12
        /*00da*/ 	.short	(.L_55 - .L_54)
	.align		4
.L_54:
        /*00dc*/ 	.word	index@(_ZN7cutlass13device_kernelIN5flash11enable_sm90INS1_16FlashAttnFwdSm90INS1_25CollectiveMainloopFwdSm90ILi2EN4cute5tupleIJNS5_1CILi1EEES8_S8_EEENS6_IJNS7_ILi192EEENS7_ILi128EEENS7_ILi64EEEEEELi64ENS_10bfloat16_tEfNS_4arch4Sm90ELb0ELb0ELb0ELb0ELb1ELb0ELb0ELb1ELb1ELb1ELb0ELb0EEENS1_21CollectiveEpilogueFwdINS6_IJSA_SC_SB_EEES9_SE_SG_Li384ELb0ELb1ELb0ELb0EEENS1_29StaticPersistentTileSchedulerILb0EEEEEEEEEvNT_6ParamsE)
        /*00e0*/ 	.word	0x00000010


	//----- nvinfo : EIATTR_MIN_STACK_SIZE
	.align		4
.L_55:
        /*00e4*/ 	.byte	0x04, 0x12
        /*00e6*/ 	.short	(.L_57 - .L_56)
	.align		4
.L_56:
        /*00e8*/ 	.word	index@(_ZN7cutlass13device_kernelIN5flash11enable_sm90INS1_16FlashAttnFwdSm90INS1_25CollectiveMainloopFwdSm90ILi2EN4cute5tupleIJNS5_1CILi1EEES8_S8_EEENS6_IJNS7_ILi192EEENS7_ILi128EEENS7_ILi64EEEEEELi64ENS_10bfloat16_tEfNS_4arch4Sm90ELb0ELb0ELb0ELb1ELb1ELb0ELb0ELb1ELb1ELb1ELb0ELb0EEENS1_21CollectiveEpilogueFwdINS6_IJSA_SC_SB_EEES9_SE_SG_Li384ELb1ELb1ELb0ELb0EEENS1_36VarlenDynamicPersistentTileSchedulerILi192ELi128ELi384ELi128ELb0ELb1ELb1ELb0ELb1ELb1EEEEEEEEEvNT_6ParamsE)
        /*00ec*/ 	.word	0x00000040


	//----- nvinfo : EIATTR_MIN_STACK_SIZE
	.align		4
.L_57:
        /*00f0*/ 	.byte	0x04, 0x12
        /*00f2*/ 	.short	(.L_59 - .L_58)
	.align		4
.L_58:
        /*00f4*/ 	.word	index@(_ZN7cutlass13device_kernelIN5flash11enable_sm90INS1_16FlashAttnFwdSm90INS1_25CollectiveMainloopFwdSm90ILi2EN4cute5tupleIJNS5_1CILi1EEES8_S8_EEENS6_IJNS7_ILi192EEENS7_ILi128EEENS7_ILi64EEEEEELi64ENS_10bfloat16_tEfNS_4arch4Sm90ELb0ELb0ELb0ELb1ELb1ELb1ELb0ELb1ELb1ELb1ELb0ELb0EEENS1_21CollectiveEpilogueFwdINS6_IJSA_SC_SB_EEES9_SE_SG_Li384ELb1ELb1ELb0ELb0EEENS1_36VarlenDynamicPersistentTileSchedulerILi192ELi128ELi384ELi128ELb0ELb1ELb1ELb0ELb1ELb1EEEEEEEEEvNT_6ParamsE)
        /*00f8*/ 	.word	0x00000078


	//----- nvinfo : EIATTR_MIN_STACK_SIZE
	.align		4
.L_59:
        /*00fc*/ 	.byte	0x04, 0x12
        /*00fe*/ 	.short	(.L_61 - .L_60)
	.align		4
.L_60:
        /*0100*/ 	.word	index@(_ZN7cutlass13device_kernelIN5flash11enable_sm90INS1_16FlashAttnFwdSm90INS1_25CollectiveMainloopFwdSm90ILi2EN4cute5tupleIJNS5_1CILi1EEES8_S8_EEENS6_IJNS7_ILi192EEENS7_ILi128EEENS7_ILi64EEEEEELi64ENS_10bfloat16_tEfNS_4arch4Sm90ELb0ELb1ELb0ELb0ELb1ELb0ELb0ELb1ELb1ELb1ELb0ELb0EEENS1_21CollectiveEpilogueFwdINS6_IJSA_SC_SB_EEES9_SE_SG_Li384ELb0ELb1ELb0ELb0EEENS1_30DynamicPersistentTileSchedulerILi384ELi128ELb0ELb1ELb1EEEEEEEEEvNT_6ParamsE)
        /*0104*/ 	.word	0x00000018


	//----- nvinfo : EIATTR_MIN_STACK_SIZE
	.align		4
.L_61:
        /*0108*/ 	.byte	0x04, 0x12
        /*010a*/ 	.short	(.L_63 - .L_62)
	.align		4
.L_62:
        /*010c*/ 	.word	index@(_ZN7cutlass13device_kernelIN5flash11enable_sm90INS1_16FlashAttnFwdSm90INS1_25CollectiveMainloopFwdSm90ILi2EN4cute5tupleIJNS5_1CILi1EEES8_S8_EEENS6_IJNS7_ILi192EEENS7_ILi128EEENS7_ILi64EEEEEELi64ENS_10bfloat16_tEfNS_4arch4Sm90ELb0ELb1ELb0ELb1ELb1ELb0ELb0ELb1ELb1ELb1ELb0ELb0EEENS1_21CollectiveEpilogueFwdINS6_IJSA_SC_SB_EEES9_SE_SG_Li384ELb1ELb1ELb0ELb0EEENS1_36VarlenDynamicPersistentTileSchedulerILi192ELi128ELi384ELi128ELb0ELb1ELb1ELb1ELb0ELb1EEEEEEEEEvNT_6ParamsE)
        /*0110*/ 	.word	0x00000038


	//----- nvinfo : EIATTR_MIN_STACK_SIZE
	.align		4
.L_63:
        /*0114*/ 	.byte	0x04, 0x12
        /*0116*/ 	.short	(.L_65 - .L_64)
	.align		4
.L_64:
        /*0118*/ 	.word	index@(_ZN7cutlass13device_kernelIN5flash11enable_sm90INS1_16FlashAttnFwdSm90INS1_25CollectiveMainloopFwdSm90ILi2EN4cute5tupleIJNS5_1CILi1EEES8_S8_EEENS6_IJNS7_ILi192EEENS7_ILi128EEENS7_ILi64EEEEEELi64ENS_10bfloat16_tEfNS_4arch4Sm90ELb0ELb1ELb0ELb1ELb1ELb1ELb0ELb1ELb1ELb1ELb0ELb0EEENS1_21CollectiveEpilogueFwdINS6_IJSA_SC_SB_EEES9_SE_SG_Li384ELb1ELb1ELb0ELb0EEENS1_36VarlenDynamicPersistentTileSchedulerILi192ELi128ELi384ELi128ELb0ELb1ELb1ELb1ELb0ELb1EEEEEEEEEvNT_6ParamsE)
        /*011c*/ 	.word	0x00000070


	//----- nvinfo : EIATTR_MIN_STACK_SIZE
	.align		4
.L_65:
        /*0120*/ 	.byte	0x04, 0x12
        /*0122*/ 	.short	(.L_67 - .L_66)
	.align		4
.L_66:
        /*0124*/ 	.word	index@(_ZN7cutlass13device_kernelIN5flash11enable_sm90INS1_16FlashAttnFwdSm90INS1_25CollectiveMainloopFwdSm90ILi2EN4cute5tupleIJNS5_1CILi1EEES8_S8_EEENS6_IJNS7_ILi192EEENS7_ILi128EEENS7_ILi64EEEEEELi64ENS_10bfloat16_tEfNS_4arch4Sm90ELb1ELb0ELb0ELb0ELb1ELb0ELb0ELb1ELb1ELb1ELb0ELb0EEENS1_21CollectiveEpilogueFwdINS6_IJSA_SC_SB_EEES9_SE_SG_Li384ELb0ELb1ELb0ELb0EEENS1_30DynamicPersistentTileSchedulerILi384ELi128ELb0ELb1ELb1EEEEEEEEEvNT_6ParamsE)
        /*0128*/ 	.word	0x00000018


	//----- nvinfo : EIATTR_MIN_STACK_SIZE
	.align		4
.L_67:
        /*012c*/ 	.byte	0x04, 0x12
        /*012e*/ 	.short	(.L_69 - .L_68)
	.align		4
.L_68:
        /*0130*/ 	.word	index@(_ZN7cutlass13device_kernelIN5flash11enable_sm90INS1_16FlashAttnFwdSm90INS1_25CollectiveMainloopFwdSm90ILi2EN4cute5tupleIJNS5_1CILi1EEES8_S8_EEENS6_IJNS7_ILi192EEENS7_ILi128EEENS7_ILi64EEEEEELi64ENS_10bfloat16_tEfNS_4arch4Sm90ELb1ELb0ELb0ELb1ELb1ELb0ELb0ELb1ELb1ELb1ELb0ELb0EEENS1_21CollectiveEpilogueFwdINS6_IJSA_SC_SB_EEES9_SE_SG_Li384ELb1ELb1ELb0ELb0EEENS1_36VarlenDynamicPersistentTileSchedulerILi192ELi128ELi384ELi128ELb0ELb1ELb1ELb1ELb1ELb1EEEEEEEEEvNT_6ParamsE)
        /*0134*/ 	.word	0x00000040


	//----- nvinfo : EIATTR_MIN_STACK_SIZE
	.align		4
.L_69:
        /*0138*/ 	.byte	0x04, 0x12
        /*013a*/ 	.short	(.L_71 - .L_70)
	.align		4
.L_70:
        /*013c*/ 	.word	index@(_ZN7cutlass13device_kernelIN5flash11enable_sm90INS1_16FlashAttnFwdSm90INS1_25CollectiveMainloopFwdSm90ILi2EN4cute5tupleIJNS5_1CILi1EEES8_S8_EEENS6_IJNS7_ILi192EEENS7_ILi128EEENS7_ILi64EEEEEELi64ENS_10bfloat16_tEfNS_4arch4Sm90ELb1ELb0ELb0ELb1ELb1ELb1ELb0ELb1ELb1ELb1ELb0ELb0EEENS1_21CollectiveEpilogueFwdINS6_IJSA_SC_SB_EEES9_SE_SG_Li384ELb1ELb1ELb0ELb0EEENS1_36VarlenDynamicPersistentTileSchedulerILi192ELi128ELi384ELi128ELb0ELb1ELb1ELb1ELb1ELb1EEEEEEEEEvNT_6ParamsE)
        /*0140*/ 	.word	0x00000078
.L_71:


//--------------------- .nv.compat                --------------------------
	.section	.nv.compat,"",@"SHT_CUDA_COMPAT_INFO"
	.align	4
        /*0000*/ 	.byte	0x02, 0x09, 0x01, 0x00, 0x02, 0x02, 0x04, 0x00, 0x02, 0x05, 0x05, 0x00, 0x03, 0x07, 0x01, 0x01
        /*0010*/ 	.byte	0x02, 0x03, 0x01, 0x00, 0x02, 0x06, 0x01, 0x00, 0x04, 0x0b, 0x08, 0x00, 0x00, 0x00, 0x00, 0x00
        /*0020*/ 	.byte	0x00, 0x00, 0x00, 0x00


//--------------------- .nv.info._ZN7cutlass13device_kernelIN5flash11enable_sm90INS1_16FlashAttnFwdSm90INS1_25CollectiveMainloopFwdSm90ILi2EN4cute5tupleIJNS5_1CILi1EEES8_S8_EEENS6_IJNS7_ILi192EEENS7_ILi128EEENS7_ILi64EEEEEELi64ENS_10bfloat16_tEfNS_4arch4Sm90ELb0ELb0ELb0ELb0ELb1ELb0ELb0ELb1ELb1ELb1ELb0ELb0EEENS1_21CollectiveEpilogueFwdINS6_IJSA_SC_SB_EEES9_SE_SG_Li384ELb0ELb1ELb0ELb0EEENS1_29StaticPersistentTileSchedulerILb0EEEEEEEEEvNT_6ParamsE --------------------------
	.section	.nv.info._ZN7cutlass13device_kernelIN5flash11enable_sm90INS1_16FlashAttnFwdSm90INS1_25CollectiveMainloopFwdSm90ILi2EN4cute5tupleIJNS5_1CILi1EEES8_S8_EEENS6_IJNS7_ILi192EEENS7_ILi128EEENS7_ILi64EEEEEELi64ENS_10bfloat16_tEfNS_4arch4Sm90ELb0ELb0ELb0ELb0ELb1ELb0ELb0ELb1ELb1ELb1ELb0ELb0EEENS1_21CollectiveEpilogueFwdINS6_IJSA_SC_SB_EEES9_SE_SG_Li384ELb0ELb1ELb0ELb0EEENS1_29StaticPersistentTileSchedulerILb0EEEEEEEEEvNT_6ParamsE,"",@"SHT_CUDA_INFO"
	.sectionflags	@""
	.align	4


	//----- nvinfo : EIATTR_CUDA_API_VERSION
	.align		4
        /*0000*/ 	.byte	0x04, 0x37
        /*0002*/ 	.short	(.L_73 - .L_72)
.L_72:
        /*0004*/ 	.word	0x00000082


	//----- nvinfo : EIATTR_KPARAM_INFO
	.align		4
.L_73:
        /*0008*/ 	.byte	0x04, 0x17
        /*000a*/ 	.short	(.L_75 - .L_74)
.L_74:
        /*000c*/ 	.word	0x00000000
        /*0010*/ 	.short	0x0000
        /*0012*/ 	.short	0x0070
        /*0014*/ 	.byte	0x00, 0xf0, 0x01, 0x28


	//----- nvinfo : EIATTR_SPARSE_MMA_MASK
	.align		4
.L_75:
        /*0018*/ 	.byte	0x03, 0x50
        /*001a*/ 	.short	0x0000


	//----- nvinfo : EIATTR_MAXREG_COUNT
	.align		4
        /*001c*/ 	.byte	0x03, 0x1b
        /*001e*/ 	.short	0x0080


	//----- nvinfo : EIATTR_NUM_BARRIERS
	.align		4
        /*0020*/ 	.byte	0x02, 0x4c
        /*0022*/ 	.byte	0x10
	.zero		1


	//----- nvinfo : EIATTR_EXTERNS
	.align		4
        /*0024*/ 	.byte	0x04, 0x0f
        /*0026*/ 	.short	(.L_77 - .L_76)


	//   ....[0]....
	.align		4
.L_76:
        /*0028*/ 	.word	index@(__assertfail)


	//----- nvinfo : EIATTR_ANNOTATIONS
	.align		4
.L_77:
        /*002c*/ 	.byte	0x04, 0x55
        /*002e*/ 	.short	(.L_79 - .L_78)


	//   ....[0]....
.L_78:
        /*0030*/ 	.word	0x00000001
        /*0034*/ 	.byte	0x90, 0x65, 0x00, 0x00, 0x01, 0x00, 0x00, 0x00, 0xb0, 0x65, 0x00, 0x00, 0x01, 0x00, 0x00, 0x00
        /*0044*/ 	.byte	0x60, 0x66, 0x00, 0x00, 0x01, 0x00, 0x00, 0x00, 0xf0, 0x67, 0x00, 0x00, 0x01, 0x00, 0x00, 0x00
        /*0054*/ 	.byte	0x60, 0x6d, 0x00, 0x00, 0x01, 0x00, 0x00, 0x00, 0x50, 0x79, 0x00, 0x00, 0x01, 0x00, 0x00, 0x00
        /*0064*/ 	.byte	0xb0, 0x84, 0x00, 0x00, 0x01, 0x00, 0x00, 0x00, 0x80, 0x86, 0x00, 0x00, 0x01, 0x00, 0x00, 0x00
        /*0074*/ 	.byte	0xb0, 0x86, 0x00, 0x00, 0x01, 0x00, 0x00, 0x00, 0x30, 0x9b, 0x00, 0x00, 0x01, 0x00, 0x00, 0x00
        /*0084*/ 	.byte	0x60, 0x9b, 0x00, 0x00, 0x01, 0x00, 0x00, 0x00, 0xe0, 0x9b, 0x00, 0x00, 0x01, 0x00, 0x00, 0x00
        /*0094*/ 	.byte	0x00, 0x9c, 0x00, 0x00


	//----- nvinfo : EIATTR_MERCURY_ISA_VERSION
	.align		4
.L_79:
        /*0098*/ 	.byte	0x03, 0x5f
        /*009a*/ 	.short	0x0101


	//----- nvinfo : EIATTR_INT_WARP_WIDE_INSTR_OFFSETS
	.align		4
        /*009c*/ 	.byte	0x04, 0x31
        /*009e*/ 	.short	(.L_81 - .L_80)


	//   ....[0]....
.L_80:
        /*00a0*/ 	.word	0x000000c0


	//   ....[1]....
        /*00a4*/ 	.word	0x000000d0


	//   ....[2]....
        /*00a8*/ 	.word	0x00000170


	//----- nvinfo : EIATTR_COOP_GROUP_MASK_REGIDS
	.align		4
.L_81:
        /*00ac*/ 	.byte	0x04, 0x29
        /*00ae*/ 	.short	(.L_83 - .L_82)


	//   ....[0]....
.L_82:
        /*00b0*/ 	.word	0xffffffff


	//   ....[1]....
        /*00b4*/ 	.word	0xffffffff


	//   ....[2]....
        /*00b8*/ 	.word	0xffffffff


	//   ....[3]....
        /*00bc*/ 	.word	0xffffffff


	//   ....[4]....
        /*00c0*/ 	.word	0xffffffff


	//   ....[5]....
        /*00c4*/ 	.word	0xffffffff


	//   ....[6]....
        /*00c8*/ 	.word	0xffffffff


	//   ....[7]....
        /*00cc*/ 	.word	0xffffffff


	//   ....[8]....
        /*00d0*/ 	.word	0xffffffff


	//   ....[9]....
        /*00d4*/ 	.word	0xffffffff


	//   ....[10]....
        /*00d8*/ 	.word	0xffffffff


	//   ....[11]....
        /*00dc*/ 	.word	0xffffffff


	//   ....[12]....
        /*00e0*/ 	.word	0xffffffff


	//   ....[13]....
        /*00e4*/ 	.word	0xffffffff


	//   ....[14]....
        /*00e8*/ 	.word	0xffffffff


	//   ....[15]....
        /*00ec*/ 	.word	0xffffffff


	//   ....[16]....
        /*00f0*/ 	.word	0xffffffff


	//   ....[17]....
        /*00f4*/ 	.word	0xffffffff


	//   ....[18]....
        /*00f8*/ 	.word	0xffffffff


	//   ....[19]....
        /*00fc*/ 	.word	0xffffffff


	//   ....[20]....
        /*0100*/ 	.word	0xffffffff


	//   ....[21]....
        /*0104*/ 	.word	0xffffffff


	//   ....[22]....
        /*0108*/ 	.word	0xffffffff


	//   ....[23]....
        /*010c*/ 	.word	0xffffffff


	//   ....[24]....
        /*0110*/ 	.word	0xffffffff


	//   ....[25]....
        /*0114*/ 	.word	0xffffffff


	//   ....[26]....
        /*0118*/ 	.word	0xffffffff


	//   ....[27]....
        /*011c*/ 	.word	0xffffffff


	//   ....[28]....
        /*0120*/ 	.word	0xffffffff


	//   ....[29]....
        /*0124*/ 	.word	0xffffffff


	//   ....[30]....
        /*0128*/ 	.word	0xffffffff


	//   ....[31]....
        /*012c*/ 	.word	0xffffffff


	//   ....[32]....
        /*0130*/ 	.word	0xffffffff


	//   ....[33]....
        /*0134*/ 	.word	0xffffffff


	//   ....[34]....
        /*0138*/ 	.word	0xffffffff


	//   ....[35]....
        /*013c*/ 	.word	0xffffffff


	//   ....[36]....
        /*0140*/ 	.word	0xffffffff


	//   ....[37]....
        /*0144*/ 	.word	0xffffffff


	//   ....[38]....
        /*0148*/ 	.word	0xffffffff


	//   ....[39]....
        /*014c*/ 	.word	0xffffffff


	//   ....[40]....
        /*0150*/ 	.word	0xffffffff


	//   ....[41]....
        /*0154*/ 	.word	0xffffffff


	//   ....[42]....
        /*0158*/ 	.word	0xffffffff


	//   ....[43]....
        /*015c*/ 	.word	0xffffffff


	//   ....[44]....
        /*0160*/ 	.word	0xffffffff


	//   ....[45]....
        /*0164*/ 	.word	0xffffffff


	//   ....[46]....
        /*0168*/ 	.word	0xffffffff


	//   ....[47]....
        /*016c*/ 	.word	0xffffffff


	//   ....[48]....
        /*0170*/ 	.word	0xffffffff


	//   ....[49]....
        /*0174*/ 	.word	0xffffffff


	//   ....[50]....
        /*0178*/ 	.word	0xffffffff


	//   ....[51]....
        /*017c*/ 	.word	0xffffffff


	//   ....[52]....
        /*0180*/ 	.word	0xffffffff


	//   ....[53]....
        /*0184*/ 	.word	0xffffffff


	//   ....[54]....
        /*0188*/ 	.word	0xffffffff


	//   ....[55]....
        /*018c*/ 	.word	0xffffffff


	//   ....[56]....
        /*0190*/ 	.word	0xffffffff


	//   ....[57]....
        /*0194*/ 	.word	0xffffffff


	//   ....[58]....
        /*0198*/ 	.word	0xffffffff


	//   ....[59]....
        /*019c*/ 	.word	0xffffffff


	//   ....[60]....
        /*01a0*/ 	.word	0xffffffff


	//   ....[61]....
        /*01a4*/ 	.word	0xffffffff


	//   ....[62]....
        /*01a8*/ 	.word	0xffffffff


	//   ....[63]....
        /*01ac*/ 	.word	0xffffffff


	//   ....[64]....
        /*01b0*/ 	.word	0xffffffff


	//   ....[65]....
        /*01b4*/ 	.word	0xffffffff


	//   ....[66]....
        /*01b8*/ 	.word	0xffffffff


	//   ....[67]....
        /*01bc*/ 	.word	0xffffffff


	//   ....[68]....
        /*01c0*/ 	.word	0xffffffff


	//   ....[69]....
        /*01c4*/ 	.word	0xffffffff


	//   ....[70]....
        /*01c8*/ 	.word	0xffffffff


	//   ....[71]....
        /*01cc*/ 	.word	0xffffffff


	//   ....[72]....
        /*01d0*/ 	.word	0xffffffff


	//   ....[73]....
        /*01d4*/ 	.word	0xffffffff


	//   ....[74]....
        /*01d8*/ 	.word	0xffffffff


	//   ....[75]....
        /*01dc*/ 	.word	0xffffffff


	//   ....[76]....
        /*01e0*/ 	.word	0xffffffff


	//   ....[77]....
        /*01e4*/ 	.word	0xffffffff


	//   ....[78]....
        /*01e8*/ 	.word	0xffffffff


	//   ....[79]....
        /*01ec*/ 	.word	0xffffffff


	//   ....[80]....
        /*01f0*/ 	.word	0xffffffff


	//   ....[81]....
        /*01f4*/ 	.word	0xffffffff


	//   ....[82]....
        /*01f8*/ 	.word	0xffffffff


	//   ....[83]....
        /*01fc*/ 	.word	0xffffffff


	//   ....[84]....
        /*0200*/ 	.word	0xffffffff


	//   ....[85]....
        /*0204*/ 	.word	0xffffffff


	//   ....[86]....
        /*0208*/ 	.word	0xffffffff


	//   ....[87]....
        /*020c*/ 	.word	0xffffffff


	//   ....[88]....
        /*0210*/ 	.word	0xffffffff


	//   ....[89]....
        /*0214*/ 	.word	0xffffffff


	//   ....[90]....
        /*0218*/ 	.word	0xffffffff


	//   ....[91]....
        /*021c*/ 	.word	0xffffffff


	//   ....[92]....
        /*0220*/ 	.word	0xffffffff


	//   ....[93]....
        /*0224*/ 	.word	0xffffffff


	//   ....[94]....
        /*0228*/ 	.word	0xffffffff


	//   ....[95]....
        /*022c*/ 	.word	0xffffffff


	//   ....[96]....
        /*0230*/ 	.word	0xffffffff


	//   ....[97]....
        /*0234*/ 	.word	0xffffffff


	//   ....[98]....
        /*0238*/ 	.word	0xffffffff


	//   ....[99]....
        /*023c*/ 	.word	0xffffffff


	//   ....[100]....
        /*0240*/ 	.word	0xffffffff


	//   ....[101]....
        /*0244*/ 	.word	0xffffffff


	//   ....[102]....
        /*0248*/ 	.word	0xffffffff


	//   ....[103]....
        /*024c*/ 	.word	0xffffffff


	//   ....[104]....
        /*0250*/ 	.word	0xffffffff


	//   ....[105]....
        /*0254*/ 	.word	0xffffffff


	//   ....[106]....
        /*0258*/ 	.word	0xffffffff


	//   ....[107]....
        /*025c*/ 	.word	0xffffffff


	//   ....[108]....
        /*0260*/ 	.word	0xffffffff


	//   ....[109]....
        /*0264*/ 	.word	0xffffffff


	//   ....[110]....
        /*0268*/ 	.word	0xffffffff


	//   ....[111]....
        /*026c*/ 	.word	0xffffffff


	//   ....[112]....
        /*0270*/ 	.word	0xffffffff


	//   ....[113]....
        /*0274*/ 	.word	0xffffffff


	//   ....[114]....
        /*0278*/ 	.word	0xffffffff


	//   ....[115]....
        /*027c*/ 	.word	0xffffffff


	//   ....[116]....
        /*0280*/ 	.word	0xffffffff


	//   ....[117]....
        /*0284*/ 	.word	0xffffffff


	//   ....[118]....
        /*0288*/ 	.word	0xffffffff


	//   ....[119]....
        /*028c*/ 	.word	0xffffffff


	//   ....[120]....
        /*0290*/ 	.word	0x0500000f


	//   ....[121]....
        /*0294*/ 	.word	0x0500000f


	//   ....[122]....
        /*0298*/ 	.word	0x0500000f


	//   ....[123]....
        /*029c*/ 	.word	0x0500000f


	//   ....[124]....
        /*02a0*/ 	.word	0x0500000f


	//   ....[125]....
        /*02a4*/ 	.word	0x0500000f


	//   ....[126]....
        /*02a8*/ 	.word	0x0500000f


	//   ....[127]....
        /*02ac*/ 	.word	0x0500000f


	//   ....[128]....
        /*02b0*/ 	.word	0x0500000f


	//   ....[129]....
        /*02b4*/ 	.word	0x0500000f


	//   ....[130]....
        /*02b8*/ 	.word	0x0500000f


	//   ....[131]....
        /*02bc*/ 	.word	0x0500000f


	//   ....[132]....
        /*02c0*/ 	.word	0x0500000f


	//   ....[133]....
        /*02c4*/ 	.word	0x0500000f


	//   ....[134]....
        /*02c8*/ 	.word	0x0500000f


	//   ....[135]....
        /*02cc*/ 	.word	0x0500000f


	//   ....[136]....
        /*02d0*/ 	.word	0x0500000f


	//   ....[137]....
        /*02d4*/ 	.word	0x0500000f


	//   ....[138]....
        /*02d8*/ 	.word	0x0500000f


	//   ....[139]....
        /*02dc*/ 	.word	0x0500000f


	//   ....[140]....
        /*02e0*/ 	.word	0x0500000f


	//   ....[141]....
        /*02e4*/ 	.word	0x0500000f


	//   ....[142]....
        /*02e8*/ 	.word	0x0500000f


	//   ....[143]....
        /*02ec*/ 	.word	0x0500000f


	//   ....[144]....
        /*02f0*/ 	.word	0x0500000f


	//   ....[145]....
        /*02f4*/ 	.word	0x0500000f


	//   ....[146]....
        /*02f8*/ 	.word	0x0500000f


	//   ....[147]....
        /*02fc*/ 	.word	0x0500000f


	//   ....[148]....
        /*0300*/ 	.word	0x0500000f


	//   ....[149]....
        /*0304*/ 	.word	0x0500000f


	//   ....[150]....
        /*0308*/ 	.word	0x0500000f


	//   ....[151]....
        /*030c*/ 	.word	0x0500000f


	//   ....[152]....
        /*0310*/ 	.word	0x0500000f


	//   ....[153]....
        /*0314*/ 	.word	0x0500000f


	//   ....[154]....
        /*0318*/ 	.word	0x0500000f


	//   ....[155]....
        /*031c*/ 	.word	0x0500000f


	//   ....[156]....
        /*0320*/ 	.word	0x0500000f


	//   ....[157]....
        /*0324*/ 	.word	0x0500000f


	//   ....[158]....
        /*0328*/ 	.word	0x0500000f


	//   ....[159]....
        /*032c*/ 	.word	0x0500000f


	//   ....[160]....
        /*0330*/ 	.word	0x0500000f


	//   ....[161]....
        /*0334*/ 	.word	0x0500000f


	//   ....[162]....
        /*0338*/ 	.word	0x0500000f


	//   ....[163]....
        /*033c*/ 	.word	0x0500000f


	//   ....[164]....
        /*0340*/ 	.word	0x0500000f


	//   ....[165]....
        /*0344*/ 	.word	0x0500000f


	//   ....[166]....
        /*0348*/ 	.word	0x0500000f


	//   ....[167]....
        /*034c*/ 	.word	0x0500000f


	//   ....[168]....
        /*0350*/ 	.word	0x0500000f


	//   ....[169]....
        /*0354*/ 	.word	0x0500000f


	//   ....[170]....
        /*0358*/ 	.word	0x0500000f


	//   ....[171]....
        /*035c*/ 	.word	0x0500000f


	//   ....[172]....
        /*0360*/ 	.word	0x0500000f


	//   ....[173]....
        /*0364*/ 	.word	0x0500000f


	//   ....[174]....
        /*0368*/ 	.word	0x0500000f


	//   ....[175]....
        /*036c*/ 	.word	0x0500000f


	//   ....[176]....
        /*0370*/ 	.word	0x0500000f


	//   ....[177]....
        /*0374*/ 	.word	0x0500000f


	//   ....[178]....
        /*0378*/ 	.word	0x0500000f


	//   ....[179]....
        /*037c*/ 	.word	0x0500000f


	//   ....[180]....
        /*0380*/ 	.word	0x0500000f


	//   ....[181]....
        /*0384*/ 	.word	0x0500000f


	//   ....[182]....
        /*0388*/ 	.word	0x0500000f


	//   ....[183]....
        /*038c*/ 	.word	0x0500000f


	//   ....[184]....
        /*0390*/ 	.word	0x0500000f


	//   ....[185]....
        /*0394*/ 	.word	0x0500000f


	//   ....[186]....
        /*0398*/ 	.word	0x0500000f


	//   ....[187]....
        /*039c*/ 	.word	0x0500000f


	//   ....[188]....
        /*03a0*/ 	.word	0x0500000f


	//   ....[189]....
        /*03a4*/ 	.word	0x0500000f


	//   ....[190]....
        /*03a8*/ 	.word	0x0500000f


	//   ....[191]....
        /*03ac*/ 	.word	0x0500000f


	//   ....[192]....
        /*03b0*/ 	.word	0x0500000f


	//   ....[193]....
        /*03b4*/ 	.word	0x0500000f


	//   ....[194]....
        /*03b8*/ 	.word	0x0500000f


	//   ....[195]....
        /*03bc*/ 	.word	0x0500000f


	//   ....[196]....
        /*03c0*/ 	.word	0x0500000f


	//   ....[197]....
        /*03c4*/ 	.word	0x0500000f


	//   ....[198]....
        /*03c8*/ 	.word	0x0500000f


	//   ....[199]....
        /*03cc*/ 	.word	0x0500000f


	//   ....[200]....
        /*03d0*/ 	.word	0x0500000f


	//   ....[201]....
        /*03d4*/ 	.word	0x0500000f


	//   ....[202]....
        /*03d8*/ 	.word	0x0500000f


	//   ....[203]....
        /*03dc*/ 	.word	0x0500000f


	//   ....[204]....
        /*03e0*/ 	.word	0x0500000f


	//   ....[205]....
        /*03e4*/ 	.word	0x0500000f


	//   ....[206]....
        /*03e8*/ 	.word	0x0500000f


	//   ....[207]....
        /*03ec*/ 	.word	0x0500000f


	//   ....[208]....
        /*03f0*/ 	.word	0x0500000f


	//   ....[209]....
        /*03f4*/ 	.word	0x0500000f


	//----- nvinfo : EIATTR_COOP_GROUP_INSTR_OFFSETS
	.align		4
.L_83:
        /*03f8*/ 	.byte	0x04, 0x28
        /*03fa*/ 	.short	(.L_85 - .L_84)


	//   ....[0]....
.L_84:
        /*03fc*/ 	.word	0x00000080


	//   ....[1]....
        /*0400*/ 	.word	0x00000090


	//   ....[2]....
        /*0404*/ 	.word	0x000002d0


	//   ....[3]....
        /*0408*/ 	.word	0x00000430


	//   ....[4]....
        /*040c*/ 	.word	0x00000550


	//   ....[5]....
        /*0410*/ 	.word	0x000006b0


	//   ....[6]....
        /*0414*/ 	.word	0x00000ca0


	//   ....[7]....
        /*0418*/ 	.word	0x00001c70


	//   ....[8]....
        /*041c*/ 	.word	0x00001d70


	//   ....[9]....
        /*0420*/ 	.word	0x00002360


	//   ....[10]....
        /*0424*/ 	.word	0x000023b0


	//   ....[11]....
        /*0428*/ 	.word	0x00003bf0


	//   ....[12]....
        /*042c*/ 	.word	0x00003c00


	//   ....[13]....
        /*0430*/ 	.word	0x00003c30


	//   ....[14]....
        /*0434*/ 	.word	0x00003c40


	//   ....[15]....
        /*0438*/ 	.word	0x00004ee0


	//   ....[16]....
        /*043c*/ 	.word	0x00004f10


	//   ....[17]....
        /*0440*/ 	.word	0x00004fc0


	//   ....[18]....
        /*0444*/ 	.word	0x00004fd0


	//   ....[19]....
        /*0448*/ 	.word	0x00005b30


	//   ....[20]....
        /*044c*/ 	.word	0x00005b90


	//   ....[21]....
        /*0450*/ 	.word	0x00005c10


	//   ....[22]....
        /*0454*/ 	.word	0x00005c40


	//   ....[23]....
        /*0458*/ 	.word	0x000060c0


	//   ....[24]....
        /*045c*/ 	.word	0x000060f0


	//   ....[25]....
        /*0460*/ 	.word	0x00006120


	//   ....[26]....
        /*0464*/ 	.word	0x00006160


	//   ....[27]....
        /*0468*/ 	.word	0x00006190


	//   ....[28]....
        /*046c*/ 	.word	0x000061b0


	//   ....[29]....
        /*0470*/ 	.word	0x000061c0


	//   ....[30]....
        /*0474*/ 	.word	0x000061d0


	//   ....[31]....
        /*0478*/ 	.word	0x00007210


	//   ....[32]....
        /*047c*/ 	.word	0x00007230


	//   ....[33]....
        /*0480*/ 	.word	0x00007240


	//   ....[34]....
        /*0484*/ 	.word	0x000072d0


	//   ....[35]....
        /*0488*/ 	.word	0x000072f0


	//   ....[36]....
        /*048c*/ 	.word	0x00007370


	//   ....[37]....
        /*0490*/ 	.word	0x00007390


	//   ....[38]....
        /*0494*/ 	.word	0x00007410


	//   ....[39]....
        /*0498*/ 	.word	0x00007430


	//   ....[40]....
        /*049c*/ 	.word	0x000074b0


	//   ....[41]....
        /*04a0*/ 	.word	0x000074d0


	//   ....[42]....
        /*04a4*/ 	.word	0x00007550


	//   ....[43]....
        /*04a8*/ 	.word	0x00007570


	//   ....[44]....
        /*04ac*/ 	.word	0x000075f0


	//   ....[45]....
        /*04b0*/ 	.word	0x00007610


	//   ....[46]....
        /*04b4*/ 	.word	0x00007620


	//   ....[47]....
        /*04b8*/ 	.word	0x00007e00


	//   ....[48]....
        /*04bc*/ 	.word	0x00007e20


	//   ....[49]....
        /*04c0*/ 	.word	0x00007e50


	//   ....[50]....
        /*04c4*/ 	.word	0x00007ee0


	//   ....[51]....
        /*04c8*/ 	.word	0x00007ef0


	//   ....[52]....
        /*04cc*/ 	.word	0x00007f80


	//   ....[53]....
        /*04d0*/ 	.word	0x00007f90


	//   ....[54]....
        /*04d4*/ 	.word	0x00008020


	//   ....[55]....
        /*04d8*/ 	.word	0x00008030


	//   ....[56]....
        /*04dc*/ 	.word	0x000080c0


	//   ....[57]....
        /*04e0*/ 	.word	0x000080d0


	//   ....[58]....
        /*04e4*/ 	.word	0x00008160


	//   ....[59]....
        /*04e8*/ 	.word	0x00008170


	//   ....[60]....
        /*04ec*/ 	.word	0x00008200


	//   ....[61]....
        /*04f0*/ 	.word	0x00008210


	//   ....[62]....
        /*04f4*/ 	.word	0x00008220


	//   ....[63]....
        /*04f8*/ 	.word	0x000082c0


	//   ....[64]....
        /*04fc*/ 	.word	0x000082f0


	//   ....[65]....
        /*0500*/ 	.word	0x00008300


	//   ....[66]....
        /*0504*/ 	.word	0x000083c0


	//   ....[67]....
        /*0508*/ 	.word	0x00008410


	//   ....[68]....
        /*050c*/ 	.word	0x00008440


	//   ....[69]....
        /*0510*/ 	.word	0x00008450


	//   ....[70]....
        /*0514*/ 	.word	0x00008490


	//   ....[71]....
        /*0518*/ 	.word	0x00008af0


	//   ....[72]....
        /*051c*/ 	.word	0x00008b10


	//   ....[73]....
        /*0520*/ 	.word	0x00008b80


	//   ....[74]....
        /*0524*/ 	.word	0x00008b90


	//   ....[75]....
        /*0528*/ 	.word	0x00008bd0


	//   ....[76]....
        /*052c*/ 	.word	0x00008be0


	//   ....[77]....
        /*0530*/ 	.word	0x00008c20


	//   ....[78]....
        /*0534*/ 	.word	0x00008c30


	//   ....[79]....
        /*0538*/ 	.word	0x00008c70


	//   ....[80]....
        /*053c*/ 	.word	0x00008c80


	//   ....[81]....
        /*0540*/ 	.word	0x00008cc0


	//   ....[82]....
        /*0544*/ 	.word	0x00008cd0


	//   ....[83]....
        /*0548*/ 	.word	0x00008d10


	//   ....[84]....
        /*054c*/ 	.word	0x00008d20


	//   ....[85]....
        /*0550*/ 	.word	0x00008d30


	//   ....[86]....
        /*0554*/ 	.word	0x00008d70


	//   ....[87]....
        /*0558*/ 	.word	0x00008fe0


	//   ....[88]....
        /*055c*/ 	.word	0x00009010


	//   ....[89]....
        /*0560*/ 	.word	0x00009070


	//   ....[90]....
        /*0564*/ 	.word	0x00009080


	//   ....[91]....
        /*0568*/ 	.word	0x000090d0


	//   ....[92]....
        /*056c*/ 	.word	0x000090e0


	//   ....[93]....
        /*0570*/ 	.word	0x00009130


	//   ....[94]....
        /*0574*/ 	.word	0x00009140


	//   ....[95]....
        /*0578*/ 	.word	0x00009190


	//   ....[96]....
        /*057c*/ 	.word	0x000091a0


	//   ....[97]....
        /*0580*/ 	.word	0x000091f0


	//   ....[98]....
        /*0584*/ 	.word	0x00009200


	//   ....[99]....
        /*0588*/ 	.word	0x00009250


	//   ....[100]....
        /*058c*/ 	.word	0x00009260


	//   ....[101]....
        /*0590*/ 	.word	0x00009270


	//   ....[102]....
        /*0594*/ 	.word	0x000092b0


	//   ....[103]....
        /*0598*/ 	.word	0x00009700


	//   ....[104]....
        /*059c*/ 	.word	0x00009710


	//   ....[105]....
        /*05a0*/ 	.word	0x00009720


	//   ....[106]....
        /*05a4*/ 	.word	0x00009730


	//   ....[107]....
        /*05a8*/ 	.word	0x00009750


	//   ....[108]....
        /*05ac*/ 	.word	0x000097b0


	//   ....[109]....
        /*05b0*/ 	.word	0x000097f0


	//   ....[110]....
        /*05b4*/ 	.word	0x00009810


	//   ....[111]....
        /*05b8*/ 	.word	0x00009850


	//   ....[112]....
        /*05bc*/ 	.word	0x00009870


	//   ....[113]....
        /*05c0*/ 	.word	0x000098b0


	//   ....[114]....
        /*05c4*/ 	.word	0x000098d0


	//   ....[115]....
        /*05c8*/ 	.word	0x00009910


	//   ....[116]....
        /*05cc*/ 	.word	0x00009930


	//   ....[117]....
        /*05d0*/ 	.word	0x00009970


	//   ....[118]....
        /*05d4*/ 	.word	0x00009990


	//   ....[119]....
        /*05d8*/ 	.word	0x00009d00


	//   ....[120]....
        /*05dc*/ 	.word	0x0000a1e0


	//   ....[121]....
        /*05e0*/ 	.word	0x0000a2d0


	//   ....[122]....
        /*05e4*/ 	.word	0x0000a370


	//   ....[123]....
        /*05e8*/ 	.word	0x0000a3e0


	//   ....[124]....
        /*05ec*/ 	.word	0x0000a4d0


	//   ....[125]....
        /*05f0*/ 	.word	0x0000a540


	//   ....[126]....
        /*05f4*/ 	.word	0x0000a630


	//   ....[127]....
        /*05f8*/ 	.word	0x0000a6a0


	//   ....[128]....
        /*05fc*/ 	.word	0x0000a790


	//   ....[129]....
        /*0600*/ 	.word	0x0000a800


	//   ....[130]....
        /*0604*/ 	.word	0x0000a8f0


	//   ....[131]....
        /*0608*/ 	.word	0x0000a960


	//   ....[132]....
        /*060c*/ 	.word	0x0000aa50


	//   ....[133]....
        /*0610*/ 	.word	0x0000aac0


	//   ....[134]....
        /*0614*/ 	.word	0x0000abb0


	//   ....[135]....
        /*0618*/ 	.word	0x0000ac20


	//   ....[136]....
        /*061c*/ 	.word	0x0000ad00


	//   ....[137]....
        /*0620*/ 	.word	0x0000ad90


	//   ....[138]....
        /*0624*/ 	.word	0x0000ae00


	//   ....[139]....
        /*0628*/ 	.word	0x0000ae60


	//   ....[140]....
        /*062c*/ 	.word	0x0000af60


	//   ....[141]....
        /*0630*/ 	.word	0x0000afc0


	//   ....[142]....
        /*0634*/ 	.word	0x0000b0c0


	//   ....[143]....
        /*0638*/ 	.word	0x0000b120


	//   ....[144]....
        /*063c*/ 	.word	0x0000b220


	//   ....[145]....
        /*0640*/ 	.word	0x0000b280


	//   ....[146]....
        /*0644*/ 	.word	0x0000b380


	//   ....[147]....
        /*0648*/ 	.word	0x0000b3e0


	//   ....[148]....
        /*064c*/ 	.word	0x0000b4e0


	//   ....[149]....
        /*0650*/ 	.word	0x0000b540


	//   ....[150]....
        /*0654*/ 	.word	0x0000b630


	//   ....[151]....
        /*0658*/ 	.word	0x0000b690


	//   ....[152]....
        /*065c*/ 	.word	0x0000b770


	//   ....[153]....
        /*0660*/ 	.word	0x0000b7f0


	//   ....[154]....
        /*0664*/ 	.word	0x0000b8d0


	//   ....[155]....
        /*0668*/ 	.word	0x0000b930


	//   ....[156]....
        /*066c*/ 	.word	0x0000ba20


	//   ....[157]....
        /*0670*/ 	.word	0x0000baa0


	//   ....[158]....
        /*0674*/ 	.word	0x0000bb60


	//   ....[159]....
        /*0678*/ 	.word	0x0000bbe0


	//   ....[160]....
        /*067c*/ 	.word	0x0000bc70


	//   ....[161]....
        /*0680*/ 	.word	0x0000bdb0


	//   ....[162]....
        /*0684*/ 	.word	0x0000be60


	//   ....[163]....
        /*0688*/ 	.word	0x0000bee0


	//   ....[164]....
        /*068c*/ 	.word	0x0000bfa0


	//   ....[165]....
        /*0690*/ 	.word	0x0000c000


	//   ....[166]....
        /*0694*/ 	.word	0x0000c0b0


	//   ....[167]....
        /*0698*/ 	.word	0x0000c110


	//   ....[168]....
        /*069c*/ 	.word	0x0000c1c0


	//   ....[169]....
        /*06a0*/ 	.word	0x0000c220


	//   ....[170]....
        /*06a4*/ 	.word	0x0000c2d0


	//   ....[171]....
        /*06a8*/ 	.word	0x0000c330


	//   ....[172]....
        /*06ac*/ 	.word	0x0000c3e0


	//   ....[173]....
        /*06b0*/ 	.word	0x0000c440


	//   ....[174]....
        /*06b4*/ 	.word	0x0000c4f0


	//   ....[175]....
        /*06b8*/ 	.word	0x0000c550


	//   ....[176]....
        /*06bc*/ 	.word	0x0000c600


	//   ....[177]....
        /*06c0*/ 	.word	0x0000c6f0


	//   ....[178]....
        /*06c4*/ 	.word	0x0000c7a0


	//   ....[179]....
        /*06c8*/ 	.word	0x0000c800


	//   ....[180]....
        /*06cc*/ 	.word	0x0000c8c0


	//   ....[181]....
        /*06d0*/ 	.word	0x0000c920


	//   ....[182]....
        /*06d4*/ 	.word	0x0000c9e0


	//   ....[183]....
        /*06d8*/ 	.word	0x0000ca40


	//   ....[184]....
        /*06dc*/ 	.word	0x0000cb00


	//   ....[185]....
        /*06e0*/ 	.word	0x0000cb60


	//   ....[186]....
        /*06e4*/ 	.word	0x0000cc20


	//   ....[187]....
        /*06e8*/ 	.word	0x0000cc80


	//   ....[188]....
        /*06ec*/ 	.word	0x0000cd40


	//   ....[189]....
        /*06f0*/ 	.word	0x0000cda0


	//   ....[190]....
        /*06f4*/ 	.word	0x0000ce60


	//   ....[191]....
        /*06f8*/ 	.word	0x0000cec0


	//   ....[192]....
        /*06fc*/ 	.word	0x0000cf70


	//   ....[193]....
        /*0700*/ 	.word	0x0000d060


	//   ....[194]....
        /*0704*/ 	.word	0x0000d110


	//   ....[195]....
        /*0708*/ 	.word	0x0000d180


	//   ....[196]....
        /*070c*/ 	.word	0x0000d270


	//   ....[197]....
        /*0710*/ 	.word	0x0000d2d0


	//   ....[198]....
        /*0714*/ 	.word	0x0000d380


	//   ....[199]....
        /*0718*/ 	.word	0x0000d3e0


	//   ....[200]....
        /*071c*/ 	.word	0x0000d4a0


	//   ....[201]....
        /*0720*/ 	.word	0x0000d500


	//   ....[202]....
        /*0724*/ 	.word	0x0000d5b0


	//   ....[203]....
        /*0728*/ 	.word	0x0000d610


	//   ....[204]....
        /*072c*/ 	.word	0x0000d6d0


	//   ....[205]....
        /*0730*/ 	.word	0x0000d730


	//   ....[206]....
        /*0734*/ 	.word	0x0000d7e0


	//   ....[207]....
        /*0738*/ 	.word	0x0000d840


	//   ....[208]....
        /*073c*/ 	.word	0x0000d8f0


	//   ....[209]....
        /*0740*/ 	.word	0x0000da00


	//----- nvinfo : EIATTR_REG_RECONFIG
	.align		4
.L_85:
        /*0744*/ 	.byte	0x01, 0x54
	.zero		2


	//----- nvinfo : EIATTR_SYSCALL_OFFSETS
	.align		4
        /*0748*/ 	.byte	0x04, 0x46
        /*074a*/ 	.short	(.L_87 - .L_86)


	//   ....[0]....
.L_86:
        /*074c*/ 	.word	0x00001000


	//   ....[1]....
        /*0750*/ 	.word	0x00006900


	//   ....[2]....
        /*0754*/ 	.word	0x00006a40


	//   ....[3]....
        /*0758*/ 	.word	0x00006b30


	//   ....[4]....
        /*075c*/ 	.word	0x00007940


	//----- nvinfo : EIATTR_MBARRIER_INSTR_OFFSETS
	.align		4
.L_87:
        /*0760*/ 	.byte	0x04, 0x39
        /*0762*/ 	.short	(.L_89 - .L_88)


	//   ....[0]....
.L_88:
        /*0764*/ 	.word	0x00000180
        /*0768*/ 	.word	0x000000ff
        /*076c*/ 	.word	0x00016800
        /*0770*/ 	.short	0x0100
        /*0772*/ 	.byte	0x08
	.zero		1


	//   ....[1]....
        /*0774*/ 	.word	0x00000190
        /*0778*/ 	.word	0x000000ff
        /*077c*/ 	.word	0x00016820
        /*0780*/ 	.short	0x0100
        /*0782*/ 	.byte	0x08
	.zero		1


	//   ....[2]....
        /*0784*/ 	.word	0x00000280
        /*0788*/ 	.word	0x000000ff
        /*078c*/ 	.word	0x00016830
        /*0790*/ 	.short	0x0100
        /*0792*/ 	.byte	0x08
	.zero		1


	//   ....[3]....
        /*0794*/ 	.word	0x00000290
        /*0798*/ 	.word	0x000000ff
        /*079c*/ 	.word	0x00016840
        /*07a0*/ 	.short	0x0100
        /*07a2*/ 	.byte	0x08
	.zero		1


	//   ....[4]....
        /*07a4*/ 	.word	0x000002a0
        /*07a8*/ 	.word	0x000000ff
        /*07ac*/ 	.word	0x00016838
        /*07b0*/ 	.short	0x0100
        /*07b2*/ 	.byte	0x08
	.zero		1


	//   ....[5]....
        /*07b4*/ 	.word	0x000002b0
        /*07b8*/ 	.word	0x000000ff
        /*07bc*/ 	.word	0x00016848
        /*07c0*/ 	.short	0x0100
        /*07c2*/ 	.byte	0x08
	.zero		1


	//   ....[6]....
        /*07c4*/ 	.word	0x000003e0
        /*07c8*/ 	.word	0x000000ff
        /*07cc*/ 	.word	0x00016850
        /*07d0*/ 	.short	0x0100
        /*07d2*/ 	.byte	0x08
	.zero		1


	//   ....[7]....
        /*07d4*/ 	.word	0x000003f0
        /*07d8*/ 	.word	0x000000ff
        /*07dc*/ 	.word	0x00016860
        /*07e0*/ 	.short	0x0100
        /*07e2*/ 	.byte	0x08
	.zero		1


	//   ....[8]....
        /*07e4*/ 	.word	0x00000400
        /*07e8*/ 	.word	0x000000ff
        /*07ec*/ 	.word	0x00016858
        /*07f0*/ 	.short	0x0100
        /*07f2*/ 	.byte	0x08
	.zero		1


	//   ....[9]....
        /*07f4*/ 	.word	0x00000410
        /*07f8*/ 	.word	0x000000ff
        /*07fc*/ 	.word	0x00016868
        /*0800*/ 	.short	0x0100
        /*0802*/ 	.byte	0x08
	.zero		1


	//   ....[10]....
        /*0804*/ 	.word	0x00000500
        /*0808*/ 	.word	0x000000ff
        /*080c*/ 	.word	0x00016870
        /*0810*/ 	.short	0x0100
        /*0812*/ 	.byte	0x06
	.zero		1


	//   ....[11]....
        /*0814*/ 	.word	0x00000510
        /*0818*/ 	.word	0x000000ff
        /*081c*/ 	.word	0x00016880
        /*0820*/ 	.short	0x0100
        /*0822*/ 	.byte	0x06
	.zero		1


	//   ....[12]....
        /*0824*/ 	.word	0x00000520
        /*0828*/ 	.word	0x000000ff
        /*082c*/ 	.word	0x00016878
        /*0830*/ 	.short	0x0100
        /*0832*/ 	.byte	0x06
	.zero		1


	//   ....[13]....
        /*0834*/ 	.word	0x00000530
        /*0838*/ 	.word	0x000000ff
        /*083c*/ 	.word	0x00016888
        /*0840*/ 	.short	0x0100
        /*0842*/ 	.byte	0x06
	.zero		1


	//   ....[14]....
        /*0844*/ 	.word	0x00000660
        /*0848*/ 	.word	0x000000ff
        /*084c*/ 	.word	0x00016890
        /*0850*/ 	.short	0x0100
        /*0852*/ 	.byte	0x08
	.zero		1


	//   ....[15]....
        /*0854*/ 	.word	0x00000670
        /*0858*/ 	.word	0x000000ff
        /*085c*/ 	.word	0x000168a0
        /*0860*/ 	.short	0x0100
        /*0862*/ 	.byte	0x08
	.zero		1


	//   ....[16]....
        /*0864*/ 	.word	0x00000680
        /*0868*/ 	.word	0x000000ff
        /*086c*/ 	.word	0x00016898
        /*0870*/ 	.short	0x0100
        /*0872*/ 	.byte	0x08
	.zero		1


	//   ....[17]....
        /*0874*/ 	.word	0x00000690
        /*0878*/ 	.word	0x000000ff
        /*087c*/ 	.word	0x000168a8
        /*0880*/ 	.short	0x0100
        /*0882*/ 	.byte	0x08
	.zero		1


	//   ....[18]....
        /*0884*/ 	.word	0x000007d0
        /*0888*/ 	.word	0x000000ff
        /*088c*/ 	.word	0x000168b0
        /*0890*/ 	.short	0x0100
        /*0892*/ 	.byte	0x08
	.zero		1


	//   ....[19]....
        /*0894*/ 	.word	0x000007e0
        /*0898*/ 	.word	0x000000ff
        /*089c*/ 	.word	0x000168c0
        /*08a0*/ 	.short	0x0100
        /*08a2*/ 	.byte	0x08
	.zero		1


	//   ....[20]....
        /*08a4*/ 	.word	0x000007f0
        /*08a8*/ 	.word	0x000000ff
        /*08ac*/ 	.word	0x000168b8
        /*08b0*/ 	.short	0x0100
        /*08b2*/ 	.byte	0x08
	.zero		1


	//   ....[21]....
        /*08b4*/ 	.word	0x00000800
        /*08b8*/ 	.word	0x000000ff
        /*08bc*/ 	.word	0x000168c8
        /*08c0*/ 	.short	0x0100
        /*08c2*/ 	.byte	0x08
	.zero		1


	//   ....[22]....
        /*08c4*/ 	.word	0x00001060
        /*08c8*/ 	.word	0x000000ff
        /*08cc*/ 	.word	0x00016800
        /*08d0*/ 	.short	0x010a
        /*08d2*/ 	.byte	0x2c
	.zero		1


	//   ....[23]....
        /*08d4*/ 	.word	0x000010e0
        /*08d8*/ 	.word	0x00000004
        /*08dc*/ 	.word	0x00016830
        /*08e0*/ 	.short	0x010a
        /*08e2*/ 	.byte	0x3f
	.zero		1


	//   ....[24]....
        /*08e4*/ 	.word	0x00001130
        /*08e8*/ 	.word	0x00000004
        /*08ec*/ 	.word	0x00016830
        /*08f0*/ 	.short	0x010a
        /*08f2*/ 	.byte	0x3f
	.zero		1


	//   ....[25]....
        /*08f4*/ 	.word	0x00001db0
        /*08f8*/ 	.word	0x000000ff
        /*08fc*/ 	.word	0x00000000
        /*0900*/ 	.short	0x0101
        /*0902*/ 	.byte	0x06
	.zero		1


	//   ....[26]....
        /*0904*/ 	.word	0x000031c0
        /*0908*/ 	.word	0x000000ff
        /*090c*/ 	.word	0x00016830
        /*0910*/ 	.short	0x010a
        /*0912*/ 	.byte	0x06
	.zero		1


	//   ....[27]....
        /*0914*/ 	.word	0x00003200
        /*0918*/ 	.word	0x000000ff
        /*091c*/ 	.word	0x00016830
        /*0920*/ 	.short	0x010a
        /*0922*/ 	.byte	0x06
	.zero		1


	//   ....[28]....
        /*0924*/ 	.word	0x00003410
        /*0928*/ 	.word	0x000000ff
        /*092c*/ 	.word	0x00016850
        /*0930*/ 	.short	0x010a
        /*0932*/ 	.byte	0x06
	.zero		1


	//   ....[29]....
        /*0934*/ 	.word	0x00003450
        /*0938*/ 	.word	0x000000ff
        /*093c*/ 	.word	0x00016850
        /*0940*/ 	.short	0x010a
        /*0942*/ 	.byte	0x06
	.zero		1


	//   ....[30]....
        /*0944*/ 	.word	0x00003870
        /*0948*/ 	.word	0x000000ff
        /*094c*/ 	.word	0x00000000
        /*0950*/ 	.short	0x0101
        /*0952*/ 	.byte	0x06
	.zero		1


	//   ....[31]....
        /*0954*/ 	.word	0x00004a20
        /*0958*/ 	.word	0x000000ff
        /*095c*/ 	.word	0x00000000
        /*0960*/ 	.short	0x0101
        /*0962*/ 	.byte	0x06
	.zero		1


	//   ....[32]....
        /*0964*/ 	.word	0x00004e30
        /*0968*/ 	.word	0x000000ff
        /*096c*/ 	.word	0x00016850
        /*0970*/ 	.short	0x010a
        /*0972*/ 	.byte	0x04
	.zero		1


	//   ....[33]....
        /*0974*/ 	.word	0x00004e70
        /*0978*/ 	.word	0x000000ff
        /*097c*/ 	.word	0x00016850
        /*0980*/ 	.short	0x010a
        /*0982*/ 	.byte	0x04
	.zero		1


	//   ....[34]....
        /*0984*/ 	.word	0x00005790
        /*0988*/ 	.word	0x000000ff
        /*098c*/ 	.word	0x00000000
        /*0990*/ 	.short	0x0101
        /*0992*/ 	.byte	0x04
	.zero		1


	//   ....[35]....
        /*0994*/ 	.word	0x00006010
        /*0998*/ 	.word	0x000000ff
        /*099c*/ 	.word	0x00000000
        /*09a0*/ 	.short	0x0101
        /*09a2*/ 	.byte	0x2c
	.zero		1


	//   ....[36]....
        /*09a4*/ 	.word	0x00007000
        /*09a8*/ 	.word	0x00000000
        /*09ac*/ 	.word	0x00016840
        /*09b0*/ 	.short	0x010a
        /*09b2*/ 	.byte	0x3f
	.zero		1


	//   ....[37]....
        /*09b4*/ 	.word	0x00007720
        /*09b8*/ 	.word	0x00000000
        /*09bc*/ 	.word	0x00016830
        /*09c0*/ 	.short	0x0107
        /*09c2*/ 	.byte	0x3f
	.zero		1


	//   ....[38]....
        /*09c4*/ 	.word	0x000077e0
        /*09c8*/ 	.word	0x00000000
        /*09cc*/ 	.word	0x00016830
        /*09d0*/ 	.short	0x0101
        /*09d2*/ 	.byte	0x3f
	.zero		1


	//   ....[39]....
        /*09d4*/ 	.word	0x00008540
        /*09d8*/ 	.word	0x000000ff
        /*09dc*/ 	.word	0x00016800
        /*09e0*/ 	.short	0x0107
        /*09e2*/ 	.byte	0x26
	.zero		1


	//   ....[40]....
        /*09e4*/ 	.word	0x000085a0
        /*09e8*/ 	.word	0x000000ff
        /*09ec*/ 	.word	0x00016800
        /*09f0*/ 	.short	0x0101
        /*09f2*/ 	.byte	0x26
	.zero		1


	//   ....[41]....
        /*09f4*/ 	.word	0x000085c0
        /*09f8*/ 	.word	0x000000ff
        /*09fc*/ 	.word	0x00016820
        /*0a00*/ 	.short	0x010a
        /*0a02*/ 	.byte	0x26
	.zero		1


	//   ....[42]....
        /*0a04*/ 	.word	0x00008930
        /*0a08*/ 	.word	0x00000005
        /*0a0c*/ 	.word	0x00016840
        /*0a10*/ 	.short	0x010a
        /*0a12*/ 	.byte	0x3f
	.zero		1


	//   ....[43]....
        /*0a14*/ 	.word	0x00008df0
        /*0a18*/ 	.word	0x00000005
        /*0a1c*/ 	.word	0x00016830
        /*0a20*/ 	.short	0x0107
        /*0a22*/ 	.byte	0x3f
	.zero		1


	//   ....[44]....
        /*0a24*/ 	.word	0x00008eb0
        /*0a28*/ 	.word	0x00000005
        /*0a2c*/ 	.word	0x00016830
        /*0a30*/ 	.short	0x0101
        /*0a32*/ 	.byte	0x3f
	.zero		1


	//   ....[45]....
        /*0a34*/ 	.word	0x00008f10
        /*0a38*/ 	.word	0x00000005
        /*0a3c*/ 	.word	0x00016860
        /*0a40*/ 	.short	0x010a
        /*0a42*/ 	.byte	0x3f
	.zero		1


	//   ....[46]....
        /*0a44*/ 	.word	0x00009370
        /*0a48*/ 	.word	0x00000005
        /*0a4c*/ 	.word	0x00016850
        /*0a50*/ 	.short	0x0107
        /*0a52*/ 	.byte	0x3f
	.zero		1


	//   ....[47]....
        /*0a54*/ 	.word	0x00009530
        /*0a58*/ 	.word	0x00000005
        /*0a5c*/ 	.word	0x00016850
        /*0a60*/ 	.short	0x0101
        /*0a62*/ 	.byte	0x3f
	.zero		1


	//   ....[48]....
        /*0a64*/ 	.word	0x00009620
        /*0a68*/ 	.word	0x00000004
        /*0a6c*/ 	.word	0x00016860
        /*0a70*/ 	.short	0x010a
        /*0a72*/ 	.byte	0x3f
	.zero		1


	//   ....[49]....
        /*0a74*/ 	.word	0x00009a70
        /*0a78*/ 	.word	0x00000004
        /*0a7c*/ 	.word	0x00016850
        /*0a80*/ 	.short	0x0107
        /*0a82*/ 	.byte	0x3f
	.zero		1


	//   ....[50]....
        /*0a84*/ 	.word	0x00009b50
        /*0a88*/ 	.word	0x00000004
        /*0a8c*/ 	.word	0x00016850
        /*0a90*/ 	.short	0x0101
        /*0a92*/ 	.byte	0x3f
	.zero		1


	//   ....[51]....
        /*0a94*/ 	.word	0x00009c80
        /*0a98*/ 	.word	0x00000007
        /*0a9c*/ 	.word	0x00016820
        /*0aa0*/ 	.short	0x010a
        /*0aa2*/ 	.byte	0x3f
	.zero		1


	//   ....[52]....
        /*0aa4*/ 	.word	0x00009e00
        /*0aa8*/ 	.word	0x00000005
        /*0aac*/ 	.word	0x00016840
        /*0ab0*/ 	.short	0x010a
        /*0ab2*/ 	.byte	0x3f
	.zero		1


	//   ....[53]....
        /*0ab4*/ 	.word	0x00009ea0
        /*0ab8*/ 	.word	0x00000003
        /*0abc*/ 	.word	0x00016840
        /*0ac0*/ 	.short	0x010a
        /*0ac2*/ 	.byte	0x3f
	.zero		1


	//   ....[54]....
        /*0ac4*/ 	.word	0x00009ee0
        /*0ac8*/ 	.word	0x00000005
        /*0acc*/ 	.word	0x00016860
        /*0ad0*/ 	.short	0x010a
        /*0ad2*/ 	.byte	0x3f
	.zero		1


	//   ....[55]....
        /*0ad4*/ 	.word	0x00009f20
        /*0ad8*/ 	.word	0x00000003
        /*0adc*/ 	.word	0x00016860
        /*0ae0*/ 	.short	0x010a
        /*0ae2*/ 	.byte	0x3f
	.zero		1


	//   ....[56]....
        /*0ae4*/ 	.word	0x00009f90
        /*0ae8*/ 	.word	0x00000003
        /*0aec*/ 	.word	0x00016800
        /*0af0*/ 	.short	0x010a
        /*0af2*/ 	.byte	0x3f
	.zero		1


	//   ....[57]....
        /*0af4*/ 	.word	0x00009fe0
        /*0af8*/ 	.word	0x00000004
        /*0afc*/ 	.word	0x00016830
        /*0b00*/ 	.short	0x010a
        /*0b02*/ 	.byte	0x3f
	.zero		1


	//   ....[58]....
        /*0b04*/ 	.word	0x0000a040
        /*0b08*/ 	.word	0x00000003
        /*0b0c*/ 	.word	0x00016830
        /*0b10*/ 	.short	0x010a
        /*0b12*/ 	.byte	0x3f
	.zero		1


	//   ....[59]....
        /*0b14*/ 	.word	0x0000a0a0
        /*0b18*/ 	.word	0x00000003
        /*0b1c*/ 	.word	0x00016850
        /*0b20*/ 	.short	0x010a
        /*0b22*/ 	.byte	0x3f
	.zero		1


	//   ....[60]....
        /*0b24*/ 	.word	0x0000a100
        /*0b28*/ 	.word	0x0000000b
        /*0b2c*/ 	.word	0x00016850
        /*0b30*/ 	.short	0x010a
        /*0b32*/ 	.byte	0x3f
	.zero		1


	//   ....[61]....
        /*0b34*/ 	.word	0x0000a220
        /*0b38*/ 	.word	0x00000000
        /*0b3c*/ 	.word	0x00016840
        /*0b40*/ 	.short	0x010a
        /*0b42*/ 	.byte	0x3f
	.zero		1


	//   ....[62]....
        /*0b44*/ 	.word	0x0000bcb0
        /*0b48*/ 	.word	0x00000003
        /*0b4c*/ 	.word	0x00016820
        /*0b50*/ 	.short	0x010a
        /*0b52*/ 	.byte	0x3f
	.zero		1


	//   ....[63]....
        /*0b54*/ 	.word	0x0000bd00
        /*0b58*/ 	.word	0x00000005
        /*0b5c*/ 	.word	0x00016840
        /*0b60*/ 	.short	0x010a
        /*0b62*/ 	.byte	0x3f
	.zero		1


	//   ....[64]....
        /*0b64*/ 	.word	0x0000c640
        /*0b68*/ 	.word	0x00000005
        /*0b6c*/ 	.word	0x00016860
        /*0b70*/ 	.short	0x010a
        /*0b72*/ 	.byte	0x3f
	.zero		1


	//   ....[65]....
        /*0b74*/ 	.word	0x0000cfb0
        /*0b78*/ 	.word	0x00000004
        /*0b7c*/ 	.word	0x00016860
        /*0b80*/ 	.short	0x010a
        /*0b82*/ 	.byte	0x3f
	.zero		1


	//   ....[66]....
        /*0b84*/ 	.word	0x0000d920
        /*0b88*/ 	.word	0x00000007
        /*0b8c*/ 	.word	0x00016820
        /*0b90*/ 	.short	0x010a
        /*0b92*/ 	.byte	0x3f
	.zero		1


	//   ....[67]....
        /*0b94*/ 	.word	0x0000dac0
        /*0b98*/ 	.word	0x00000005
        /*0b9c*/ 	.word	0x00016840
        /*0ba0*/ 	.short	0x010a
        /*0ba2*/ 	.byte	0x3f
	.zero		1


	//   ....[68]....
        /*0ba4*/ 	.word	0x0000db10
        /*0ba8*/ 	.word	0x00000003
        /*0bac*/ 	.word	0x00016840
        /*0bb0*/ 	.short	0x010a
        /*0bb2*/ 	.byte	0x3f
	.zero		1


	//   ....[69]....
        /*0bb4*/ 	.word	0x0000db60
        /*0bb8*/ 	.word	0x00000005
        /*0bbc*/ 	.word	0x00016860
        /*0bc0*/ 	.short	0x010a
        /*0bc2*/ 	.byte	0x3f
	.zero		1


	//----- nvinfo : EIATTR_NUM_MBARRIERS
	.align		4
.L_89:
        /*0bc4*/ 	.byte	0x03, 0x38
        /*0bc6*/ 	.short	0x0016


	//----- nvinfo : EIATTR_EXIT_INSTR_OFFSETS
	.align		4
        /*0bc8*/ 	.byte	0x04, 0x1c
        /*0bca*/ 	.short	(.L_91 - .L_90)


	//   ....[0]....
.L_90:
        /*0bcc*/ 	.word	0x00000960


	//   ....[1]....
        /*0bd0*/ 	.word	0x00006290


	//   ....[2]....
        /*0bd4*/ 	.word	0x00009f70


	//----- nvinfo : EIATTR_MAX_THREADS
	.align		4
.L_91:
        /*0bd8*/ 	.byte	0x04, 0x05
        /*0bda*/ 	.short	(.L_93 - .L_92)
.L_92:
        /*0bdc*/ 	.word	0x00000200
        /*0be0*/ 	.word	0x00000001
        /*0be4*/ 	.word	0x00000001


	//----- nvinfo : EIATTR_CRS_STACK_SIZE
	.align		4
.L_93:
        /*0be8*/ 	.byte	0x04, 0x1e
        /*0bea*/ 	.short	(.L_95 - .L_94)
.L_94:
        /*0bec*/ 	.word	0x00000000


	//----- nvinfo : EIATTR_CBANK_PARAM_SIZE
	.align		4
.L_95:
        /*0bf0*/ 	.byte	0x03, 0x19
        /*0bf2*/ 	.short	0x0a70


	//----- nvinfo : EIATTR_PARAM_CBANK
	.align		4
        /*0bf4*/ 	.byte	0x04, 0x0a
        /*0bf6*/ 	.short	(.L_97 - .L_96)
	.align		4
.L_96:
        /*0bf8*/ 	.word	index@(.nv.constant0._ZN7cutlass13device_kernelIN5flash11enable_sm90INS1_16FlashAttnFwdSm90INS1_25CollectiveMainloopFwdSm90ILi2EN4cute5tupleIJNS5_1CILi1EEES8_S8_EEENS6_IJNS7_ILi192EEENS7_ILi128EEENS7_ILi64EEEEEELi64ENS_10bfloat16_tEfNS_4arch4Sm90ELb0ELb0ELb0ELb0ELb1ELb0ELb0ELb1ELb1ELb1ELb0ELb0EEENS1_21CollectiveEpilogueFwdINS6_IJSA_SC_SB_EEES9_SE_SG_Li384ELb0ELb1ELb0ELb0EEENS1_29StaticPersistentTileSchedulerILb0EEEEEEEEEvNT_6ParamsE)
        /*0bfc*/ 	.short	0x0210
        /*0bfe*/ 	.short	0x0a70


	//----- nvinfo : EIATTR_SW_WAR
	.align		4
.L_97:
        /*0c00*/ 	.byte	0x04, 0x36
        /*0c02*/ 	.short	(.L_99 - .L_98)
.L_98:
        /*0c04*/ 	.word	0x00000008
.L_99:


//--------------------- .nv.info._ZN7cutlass13device_kernelIN5flash11enable_sm90INS1_16FlashAttnFwdSm90INS1_25CollectiveMainloopFwdSm90ILi2EN4cute5tupleIJNS5_1CILi1EEES8_S8_EEENS6_IJNS7_ILi192EEENS7_ILi128EEENS7_ILi64EEEEEELi64ENS_10bfloat16_tEfNS_4arch4Sm90ELb0ELb0ELb0ELb1ELb1ELb0ELb0ELb1ELb1ELb1ELb0ELb0EEENS1_21CollectiveEpilogueFwdINS6_IJSA_SC_SB_EEES9_SE_SG_Li384ELb1ELb1ELb0ELb0EEENS1_36VarlenDynamicPersistentTileSchedulerILi192ELi128ELi384ELi128ELb0ELb1ELb1ELb0ELb1ELb1EEEEEEEEEvNT_6ParamsE --------------------------
	.section	.nv.info._ZN7cutlass13device_kernelIN5flash11enable_sm90INS1_16FlashAttnFwdSm90INS1_25CollectiveMainloopFwdSm90ILi2EN4cute5tupleIJNS5_1CILi1EEES8_S8_EEENS6_IJNS7_ILi192EEENS7_ILi128EEENS7_ILi64EEEEEELi64ENS_10bfloat16_tEfNS_4arch4Sm90ELb0ELb0ELb0ELb1ELb1ELb0ELb0ELb1ELb1ELb1ELb0ELb0EEENS1_21CollectiveEpilogueFwdINS6_IJSA_SC_SB_EEES9_SE_SG_Li384ELb1ELb1ELb0ELb0EEENS1_36VarlenDynamicPersistentTileSchedulerILi192ELi128ELi384ELi128ELb0ELb1ELb1ELb0ELb1ELb1EEEEEEEEEvNT_6ParamsE,"",@"SHT_CUDA_INFO"
	.sectionflags	@""
	.align	4


	//----- nvinfo : EIATTR_CUDA_API_VERSION
	.align		4
        /*0000*/ 	.byte	0x04, 0x37
        /*0002*/ 	.short	(.L_101 - .L_100)
.L_100:
        /*0004*/ 	.word	0x00000082


	//----- nvinfo : EIATTR_KPARAM_INFO
	.align		4
.L_101:
        /*0008*/ 	.byte	0x04, 0x17
        /*000a*/ 	.short	(.L_103 - .L_102)
.L_102:
        /*000c*/ 	.word	0x00000000
        /*0010*/ 	.short	0x0000
        /*0012*/ 	.short	0x0070
        /*0014*/ 	.byte	0x00, 0xf0, 0x01, 0x2a


	//----- nvinfo : EIATTR_SPARSE_MMA_MASK
	.align		4
.L_103:
        /*0018*/ 	.byte	0x03, 0x50
        /*001a*/ 	.short	0x0000


	//----- nvinfo : EIATTR_MAXREG_COUNT
	.align		4
        /*001c*/ 	.byte	0x03, 0x1b
        /*001e*/ 	.short	0x0080


	//----- nvinfo : EIATTR_NUM_BARRIERS
	.align		4
        /*0020*/ 	.byte	0x02, 0x4c
        /*0022*/ 	.byte	0x10
	.zero		1


	//----- nvinfo : EIATTR_EXTERNS
	.align		4
        /*0024*/ 	.byte	0x04, 0x0f
        /*0026*/ 	.short	(.L_105 - .L_104)


	//   ....[0]....
	.align		4
.L_104:
        /*0028*/ 	.word	index@(__assertfail)


	//----- nvinfo : EIATTR_ANNOTATIONS
	.align		4
.L_105:
        /*002c*/ 	.byte	0x04, 0x55
        /*002e*/ 	.short	(.L_107 - .L_106)


	//   ....[0]....
.L_106:
        /*0030*/ 	.word	0x00000001
        /*0034*/ 	.byte	0x50, 0x74, 0x00, 0x00, 0x01, 0x00, 0x00, 0x00, 0xc0, 0x74, 0x00, 0x00, 0x01, 0x00, 0x00, 0x00
        /* <DEDUP_REMOVED lines=26> */
        /*01e4*/ 	.byte	0xe0, 0xc7, 0x00, 0x00


	//----- nvinfo : EIATTR_MERCURY_ISA_VERSION
	.align		4
.L_107:
        /*01e8*/ 	.byte	0x03, 0x5f
        /*01ea*/ 	.short	0x0101


	//----- nvinfo : EIATTR_UNUSED_LOAD_BYTE_OFFSET
	.align		4
        /*01ec*/ 	.byte	0x04, 0x44
        /*01ee*/ 	.short	(.L_109 - .L_108)


	//   ....[0]....
.L_108:
        /*01f0*/ 	.word	0x00000970
        /*01f4*/ 	.word	0x0000fff0


	//   ....[1]....
        /*01f8*/ 	.word	0x00005b10
        /*01fc*/ 	.word	0x0000fff0


	//----- nvinfo : EIATTR_INT_WARP_WIDE_INSTR_OFFSETS
	.align		4
.L_109:
        /*0200*/ 	.byte	0x04, 0x31
        /*0202*/ 	.short	(.L_111 - .L_110)


	//   ....[0]....
.L_110:
        /*0204*/ 	.word	0x000000c0


	//   ....[1]....
        /*0208*/ 	.word	0x000000d0


	//   ....[2]....
        /*020c*/ 	.word	0x00000170


	//   ....[3]....
        /*0210*/ 	.word	0x00008470


	//   ....[4]....
        /*0214*/ 	.word	0x00008500


	//   ....[5]....
        /*0218*/ 	.word	0x0000b6f0


	//   ....[6]....
        /*021c*/ 	.word	0x0000b780


	//----- nvinfo : EIATTR_COOP_GROUP_MASK_REGIDS
	.align		4
.L_111:
        /*0220*/ 	.byte	0x04, 0x29
        /*0222*/ 	.short	(.L_113 - .L_112)


	//   ....[0]....
.L_112:
        /*0224*/ 	.word	0xffffffff


	//   ....[1]....
        /*0228*/ 	.word	0xffffffff


	//   ....[2]....
        /*022c*/ 	.word	0xffffffff


	//   ....[3]....
        /*0230*/ 	.word	0xffffffff


	//   ....[4]....
        /*0234*/ 	.word	0xffffffff


	//   ....[5]....
        /*0238*/ 	.word	0xffffffff


	//   ....[6]....
        /*023c*/ 	.word	0xffffffff


	//   ....[7]....
        /*0240*/ 	.word	0xffffffff


	//   ....[8]....
        /*0244*/ 	.word	0xffffffff


	//   ....[9]....
        /*0248*/ 	.word	0xffffffff


	//   ....[10]....
        /*024c*/ 	.word	0xffffffff


	//   ....[11]....
        /*0250*/ 	.word	0xffffffff


	//   ....[12]....
        /*0254*/ 	.word	0xffffffff


	//   ....[13]....
        /*0258*/ 	.word	0xffffffff


	//   ....[14]....
        /*025c*/ 	.word	0xffffffff


	//   ....[15]....
        /*0260*/ 	.word	0xffffffff


	//   ....[16]....
        /*0264*/ 	.word	0xffffffff


	//   ....[17]....
        /*0268*/ 	.word	0xffffffff


	//   ....[18]....
        /*026c*/ 	.word	0xffffffff


	//   ....[19]....
        /*0270*/ 	.word	0xffffffff


	//   ....[20]....
        /*0274*/ 	.word	0xffffffff


	//   ....[21]....
        /*0278*/ 	.word	0xffffffff


	//   ....[22]....
        /*027c*/ 	.word	0xffffffff


	//   ....[23]....
        /*0280*/ 	.word	0xffffffff


	//   ....[24]....
        /*0284*/ 	.word	0xffffffff


	//   ....[25]....
        /*0288*/ 	.word	0xffffffff


	//   ....[26]....
        /*028c*/ 	.word	0xffffffff


	//   ....[27]....
        /*0290*/ 	.word	0xffffffff


	//   ....[28]....
        /*0294*/ 	.word	0xffffffff


	//   ....[29]....
        /*0298*/ 	.word	0xffffffff


	//   ....[30]....
        /*029c*/ 	.word	0xffffffff


	//   ....[31]....
        /*02a0*/ 	.word	0xffffffff


	//   ....[32]....
        /*02a4*/ 	.word	0xffffffff


	//   ....[33]....
        /*02a8*/ 	.word	0xffffffff


	//   ....[34]....
        /*02ac*/ 	.word	0xffffffff


	//   ....[35]....
        /*02b0*/ 	.word	0xffffffff


	//   ....[36]....
        /*02b4*/ 	.word	0xffffffff


	//   ....[37]....
        /*02b8*/ 	.word	0xffffffff


	//   ....[38]....
        /*02bc*/ 	.word	0xffffffff


	//   ....[39]....
        /*02c0*/ 	.word	0xffffffff


	//   ....[40]....
        /*02c4*/ 	.word	0xffffffff


	//   ....[41]....
        /*02c8*/ 	.word	0xffffffff


	//   ....[42]....
        /*02cc*/ 	.word	0xffffffff


	//   ....[43]....
        /*02d0*/ 	.word	0xffffffff


	//   ....[44]....
        /*02d4*/ 	.word	0xffffffff


	//   ....[45]....
        /*02d8*/ 	.word	0xffffffff


	//   ....[46]....
        /*02dc*/ 	.word	0xffffffff


	//   ....[47]....
        /*02e0*/ 	.word	0xffffffff


	//   ....[48]....
        /*02e4*/ 	.word	0xffffffff


	//   ....[49]....
        /*02e8*/ 	.word	0xffffffff


	//   ....[50]....
        /*02ec*/ 	.word	0xffffffff


	//   ....[51]....
        /*02f0*/ 	.word	0xffffffff


	//   ....[52]....
        /*02f4*/ 	.word	0xffffffff


	//   ....[53]....
        /*02f8*/ 	.word	0xffffffff


	//   ....[54]....
        /*02fc*/ 	.word	0xffffffff


	//   ....[55]....
        /*0300*/ 	.word	0xffffffff


	//   ....[56]....
        /*0304*/ 	.word	0xffffffff


	//   ....[57]....
        /*0308*/ 	.word	0xffffffff


	//   ....[58]....
        /*030c*/ 	.word	0xffffffff


	//   ....[59]....
        /*0310*/ 	.word	0xffffffff


	//   ....[60]....
        /*0314*/ 	.word	0xffffffff


	//   ....[61]....
        /*0318*/ 	.word	0xffffffff


	//   ....[62]....
        /*031c*/ 	.word	0xffffffff


	//   ....[63]....
        /*0320*/ 	.word	0xffffffff


	//   ....[64]....
        /*0324*/ 	.word	0xffffffff


	//   ....[65]....
        /*0328*/ 	.word	0xffffffff


	//   ....[66]....
        /*032c*/ 	.word	0xffffffff


	//   ....[67]....
        /*0330*/ 	.word	0xffffffff


	//   ....[68]....
        /*0334*/ 	.word	0xffffffff


	//   ....[69]....
        /*0338*/ 	.word	0xffffffff


	//   ....[70]....
        /*033c*/ 	.word	0xffffffff


	//   ....[71]....
        /*0340*/ 	.word	0xffffffff


	//   ....[72]....
        /*0344*/ 	.word	0xffffffff


	//   ....[73]....
        /*0348*/ 	.word	0xffffffff


	//   ....[74]....
        /*034c*/ 	.word	0xffffffff


	//   ....[75]....
        /*0350*/ 	.word	0xffffffff


	//   ....[76]....
        /*0354*/ 	.word	0xffffffff


	//   ....[77]....
        /*0358*/ 	.word	0xffffffff


	//   ....[78]....
        /*035c*/ 	.word	0xffffffff


	//   ....[79]....
        /*0360*/ 	.word	0xffffffff


	//   ....[80]....
        /*0364*/ 	.word	0xffffffff


	//   ....[81]....
        /*0368*/ 	.word	0xffffffff


	//   ....[82]....
        /*036c*/ 	.word	0xffffffff


	//   ....[83]....
        /*0370*/ 	.word	0xffffffff


	//   ....[84]....
        /*0374*/ 	.word	0xffffffff


	//   ....[85]....
        /*0378*/ 	.word	0xffffffff


	//   ....[86]....
        /*037c*/ 	.word	0xffffffff


	//   ....[87]....
        /*0380*/ 	.word	0xffffffff


	//   ....[88]....
        /*0384*/ 	.word	0xffffffff


	//   ....[89]....
        /*0388*/ 	.word	0xffffffff


	//   ....[90]....
        /*038c*/ 	.word	0xffffffff


	//   ....[91]....
        /*0390*/ 	.word	0xffffffff


	//   ....[92]....
        /*0394*/ 	.word	0xffffffff


	//   ....[93]....
        /*0398*/ 	.word	0xffffffff


	//   ....[94]....
        /*039c*/ 	.word	0xffffffff


	//   ....[95]....
        /*03a0*/ 	.word	0xffffffff


	//   ....[96]....
        /*03a4*/ 	.word	0xffffffff


	//   ....[97]....
        /*03a8*/ 	.word	0xffffffff


	//   ....[98]....
        /*03ac*/ 	.word	0xffffffff


	//   ....[99]....
        /*03b0*/ 	.word	0xffffffff


	//   ....[100]....
        /*03b4*/ 	.word	0xffffffff


	//   ....[101]....
        /*03b8*/ 	.word	0xffffffff


	//   ....[102]....
        /*03bc*/ 	.word	0xffffffff


	//   ....[103]....
        /*03c0*/ 	.word	0xffffffff


	//   ....[104]....
        /*03c4*/ 	.word	0xffffffff


	//   ....[105]....
        /*03c8*/ 	.word	0xffffffff


	//   ....[106]....
        /*03cc*/ 	.word	0xffffffff


	//   ....[107]....
        /*03d0*/ 	.word	0xffffffff


	//   ....[108]....
        /*03d4*/ 	.word	0xffffffff


	//   ....[109]....
        /*03d8*/ 	.word	0xffffffff


	//   ....[110]....
        /*03dc*/ 	.word	0xffffffff


	//   ....[111]....
        /*03e0*/ 	.word	0xffffffff


	//   ....[112]....
        /*03e4*/ 	.word	0xffffffff


	//   ....[113]....
        /*03e8*/ 	.word	0xffffffff


	//   ....[114]....
        /*03ec*/ 	.word	0xffffffff


	//   ....[115]....
        /*03f0*/ 	.word	0xffffffff


	//   ....[116]....
        /*03f4*/ 	.word	0xffffffff


	//   ....[117]....
        /*03f8*/ 	.word	0xffffffff


	//   ....[118]....
        /*03fc*/ 	.word	0xffffffff


	//   ....[119]....
        /*0400*/ 	.word	0xffffffff


	//   ....[120]....
        /*0404*/ 	.word	0xffffffff


	//   ....[121]....
        /*0408*/ 	.word	0xffffffff


	//   ....[122]....
        /*040c*/ 	.word	0xffffffff


	//   ....[123]....
        /*0410*/ 	.word	0xffffffff


	//   ....[124]....
        /*0414*/ 	.word	0xffffffff


	//   ....[125]....
        /*0418*/ 	.word	0xffffffff


	//   ....[126]....
        /*041c*/ 	.word	0xffffffff


	//   ....[127]....
        /*0420*/ 	.word	0xffffffff


	//   ....[128]....
        /*0424*/ 	.word	0xffffffff


	//   ....[129]....
        /*0428*/ 	.word	0xffffffff


	//   ....[130]....
        /*042c*/ 	.word	0xffffffff


	//   ....[131]....
        /*0430*/ 	.word	0xffffffff


	//   ....[132]....
        /*0434*/ 	.word	0xffffffff


	//   ....[133]....
        /*0438*/ 	.word	0xffffffff


	//   ....[134]....
        /*043c*/ 	.word	0xffffffff


	//   ....[135]....
        /*0440*/ 	.word	0xffffffff


	//   ....[136]....
        /*0444*/ 	.word	0xffffffff


	//   ....[137]....
        /*0448*/ 	.word	0xffffffff


	//   ....[138]....
        /*044c*/ 	.word	0xffffffff


	//   ....[139]....
        /*0450*/ 	.word	0xffffffff


	//   ....[140]....
        /*0454*/ 	.word	0xffffffff


	//   ....[141]....
        /*0458*/ 	.word	0xffffffff


	//   ....[142]....
        /*045c*/ 	.word	0xffffffff


	//   ....[143]....
        /*0460*/ 	.word	0xffffffff


	//   ....[144]....
        /*0464*/ 	.word	0xffffffff


	//   ....[145]....
        /*0468*/ 	.word	0xffffffff


	//   ....[146]....
        /*046c*/ 	.word	0xffffffff


	//   ....[147]....
        /*0470*/ 	.word	0xffffffff


	//   ....[148]....
        /*0474*/ 	.word	0xffffffff


	//   ....[149]....
        /*0478*/ 	.word	0xffffffff


	//   ....[150]....
        /*047c*/ 	.word	0xffffffff


	//   ....[151]....
        /*0480*/ 	.word	0xffffffff


	//   ....[152]....
        /*0484*/ 	.word	0xffffffff


	//   ....[153]....
        /*0488*/ 	.word	0xffffffff


	//   ....[154]....
        /*048c*/ 	.word	0xffffffff


	//   ....[155]....
        /*0490*/ 	.word	0xffffffff


	//   ....[156]....
        /*0494*/ 	.word	0xffffffff


	//   ....[157]....
        /*0498*/ 	.word	0xffffffff


	//   ....[158]....
        /*049c*/ 	.word	0xffffffff


	//   ....[159]....
        /*04a0*/ 	.word	0xffffffff


	//   ....[160]....
        /*04a4*/ 	.word	0xffffffff


	//   ....[161]....
        /*04a8*/ 	.word	0x0500000f


	//   ....[162]....
        /*04ac*/ 	.word	0x0500000f


	//   ....[163]....
        /*04b0*/ 	.word	0x0500000f


	//   ....[164]....
        /*04b4*/ 	.word	0x0500000f


	//   ....[165]....
        /*04b8*/ 	.word	0x0500000f


	//   ....[166]....
        /*04bc*/ 	.word	0x0500000f


	//   ....[167]....
        /*04c0*/ 	.word	0x0500000f


	//   ....[168]....
        /*04c4*/ 	.word	0x0500000f


	//   ....[169]....
        /*04c8*/ 	.word	0x0500000f


	//   ....[170]....
        /*04cc*/ 	.word	0x0500000f


	//   ....[171]....
        /*04d0*/ 	.word	0x0500000f


	//   ....[172]....
        /*04d4*/ 	.word	0x0500000f


	//   ....[173]....
        /*04d8*/ 	.word	0x0500000f


	//   ....[174]....
        /*04dc*/ 	.word	0x0500000f


	//   ....[175]....
        /*04e0*/ 	.word	0x0500000f


	//   ....[176]....
        /*04e4*/ 	.word	0x0500000f


	//   ....[177]....
        /*04e8*/ 	.word	0x0500000f


	//   ....[178]....
        /*04ec*/ 	.word	0x0500000f


	//   ....[179]....
        /*04f0*/ 	.word	0x0500000f


	//   ....[180]....
        /*04f4*/ 	.word	0x0500000f


	//   ....[181]....
        /*04f8*/ 	.word	0x0500000f


	//   ....[182]....
        /*04fc*/ 	.word	0x0500000f


	//   ....[183]....
        /*0500*/ 	.word	0x0500000f


	//   ....[184]....
        /*0504*/ 	.word	0x0500000f


	//   ....[185]....
        /*0508*/ 	.word	0x0500000f


	//   ....[186]....
        /*050c*/ 	.word	0x0500000f


	//   ....[187]....
        /*0510*/ 	.word	0x0500000f


	//   ....[188]....
        /*0514*/ 	.word	0x0500000f


	//   ....[189]....
        /*0518*/ 	.word	0x0500000f


	//   ....[190]....
        /*051c*/ 	.word	0x0500000f


	//   ....[191]....
        /*0520*/ 	.word	0x0500000f


	//   ....[192]....
        /*0524*/ 	.word	0x0500000f


	//   ....[193]....
        /*0528*/ 	.word	0x0500000f


	//   ....[194]....
        /*052c*/ 	.word	0x0500000f


	//   ....[195]....
        /*0530*/ 	.word	0x0500000f


	//   ....[196]....
        /*0534*/ 	.word	0x0500000f


	//   ....[197]....
        /*0538*/ 	.word	0x0500000f


	//   ....[198]....
        /*053c*/ 	.word	0x0500000f


	//   ....[199]....
        /*0540*/ 	.word	0x0500000f


	//   ....[200]....
        /*0544*/ 	.word	0x0500000f


	//   ....[201]....
        /*0548*/ 	.word	0x0500000f


	//   ....[202]....
        /*054c*/ 	.word	0x0500000f


	//   ....[203]....
        /*0550*/ 	.word	0x0500000f


	//   ....[204]....
        /*0554*/ 	.word	0x0500000f


	//   ....[205]....
        /*0558*/ 	.word	0x0500000f


	//   ....[206]....
        /*055c*/ 	.word	0x0500000f


	//   ....[207]....
        /*0560*/ 	.word	0x0500000f


	//   ....[208]....
        /*0564*/ 	.word	0x0500000f


	//   ....[209]....
        /*0568*/ 	.word	0x0500000f


	//   ....[210]....
        /*056c*/ 	.word	0x0500000f


	//   ....[211]....
        /*0570*/ 	.word	0x0500000f


	//   ....[212]....
        /*0574*/ 	.word	0x0500000f


	//   ....[213]....
        /*0578*/ 	.word	0x0500000f


	//   ....[214]....
        /*057c*/ 	.word	0x0500000f


	//   ....[215]....
        /*0580*/ 	.word	0x0500000f


	//   ....[216]....
        /*0584*/ 	.word	0x0500000f


	//   ....[217]....
        /*0588*/ 	.word	0x0500000f


	//   ....[218]....
        /*058c*/ 	.word	0x0500000f


	//   ....[219]....
        /*0590*/ 	.word	0x0500000f


	//   ....[220]....
        /*0594*/ 	.word	0x0500000f


	//   ....[221]....
        /*0598*/ 	.word	0x0500000f


	//   ....[222]....
        /*059c*/ 	.word	0x0500000f


	//   ....[223]....
        /*05a0*/ 	.word	0x0500000f


	//   ....[224]....
        /*05a4*/ 	.word	0x0500000f


	//   ....[225]....
        /*05a8*/ 	.word	0x0500000f


	//   ....[226]....
        /*05ac*/ 	.word	0x0500000f


	//   ....[227]....
        /*05b0*/ 	.word	0x0500000f


	//   ....[228]....
        /*05b4*/ 	.word	0x0500000f


	//   ....[229]....
        /*05b8*/ 	.word	0x0500000f


	//   ....[230]....
        /*05bc*/ 	.word	0x0500000f


	//   ....[231]....
        /*05c0*/ 	.word	0x0500000f


	//   ....[232]....
        /*05c4*/ 	.word	0x0500000f


	//   ....[233]....
        /*05c8*/ 	.word	0x0500000f


	//   ....[234]....
        /*05cc*/ 	.word	0x0500000f


	//   ....[235]....
        /*05d0*/ 	.word	0x0500000f


	//   ....[236]....
        /*05d4*/ 	.word	0x0500000f


	//   ....[237]....
        /*05d8*/ 	.word	0x0500000f


	//   ....[238]....
        /*05dc*/ 	.word	0x0500000f


	//   ....[239]....
        /*05e0*/ 	.word	0x0500000f


	//   ....[240]....
        /*05e4*/ 	.word	0x0500000f


	//   ....[241]....
        /*05e8*/ 	.word	0x0500000f


	//   ....[242]....
        /*05ec*/ 	.word	0x0500000f


	//   ....[243]....
        /*05f0*/ 	.word	0x0500000f


	//   ....[244]....
        /*05f4*/ 	.word	0x0500000f


	//   ....[245]....
        /*05f8*/ 	.word	0x0500000f


	//   ....[246]....
        /*05fc*/ 	.word	0x0500000f


	//   ....[247]....
        /*0600*/ 	.word	0x0500000f


	//   ....[248]....
        /*0604*/ 	.word	0x0500000f


	//   ....[249]....
        /*0608*/ 	.word	0x0500000f


	//   ....[250]....
        /*060c*/ 	.word	0x0500000f


	//   ....[251]....
        /*0610*/ 	.word	0x0500000f


	//   ....[252]....
        /*0614*/ 	.word	0x0500000f


	//   ....[253]....
        /*0618*/ 	.word	0x0500000f


	//   ....[254]....
        /*061c*/ 	.word	0x0500000f


	//   ....[255]....
        /*0620*/ 	.word	0x0500000f


	//   ....[0]....
        /*0624*/ 	.word	0x0500000f


	//   ....[1]....
        /*0628*/ 	.word	0x0500000f


	//   ....[2]....
        /*062c*/ 	.word	0x0500000f


	//   ....[3]....
        /*0630*/ 	.word	0x0500000f


	//   ....[4]....
        /*0634*/ 	.word	0x0500000f


	//   ....[5]....
        /*0638*/ 	.word	0x0500000f


	//   ....[6]....
        /*063c*/ 	.word	0x0500000f


	//   ....[7]....
        /*0640*/ 	.word	0x0500000f


	//   ....[8]....
        /*0644*/ 	.word	0x0500000f


	//   ....[9]....
        /*0648*/ 	.word	0x0500000f


	//   ....[10]....
        /*064c*/ 	.word	0x0500000f


	//   ....[11]....
        /*0650*/ 	.word	0x0500000f


	//----- nvinfo : EIATTR_COOP_GROUP_INSTR_OFFSETS
	.align		4
.L_113:
        /*0654*/ 	.byte	0x04, 0x28
        /*0656*/ 	.short	(.L_115 - .L_114)


	//   ....[0]....
.L_114:
        /*0658*/ 	.word	0x00000080


	//   ....[1]....
        /*065c*/ 	.word	0x00000090


	//   ....[2]....
        /*0660*/ 	.word	0x000002d0


	//   ....[3]....
        /*0664*/ 	.word	0x00000430


	//   ....[4]....
        /*0668*/ 	.word	0x00000550


	//   ....[5]....
        /*066c*/ 	.word	0x000006b0


	//   ....[6]....
        /*0670*/ 	.word	0x00001200


	//   ....[7]....
        /*0674*/ 	.word	0x00002070


	//   ....[8]....
        /*0678*/ 	.word	0x00002170


	//   ....[9]....
        /*067c*/ 	.word	0x00002770


	//   ....[10]....
        /*0680*/ 	.word	0x000027c0


	//   ....[11]....
        /*0684*/ 	.word	0x00004090


	//   ....[12]....
        /*0688*/ 	.word	0x000040a0


	//   ....[13]....
        /*068c*/ 	.word	0x000040d0


	//   ....[14]....
        /*0690*/ 	.word	0x000040e0


	//   ....[15]....
        /*0694*/ 	.word	0x00005390


	//   ....[16]....
        /*0698*/ 	.word	0x000053d0


	//   ....[17]....
        /*069c*/ 	.word	0x00005480


	//   ....[18]....
        /*06a0*/ 	.word	0x00005490


	//   ....[19]....
        /*06a4*/ 	.word	0x000062b0


	//   ....[20]....
        /*06a8*/ 	.word	0x000062f0


	//   ....[21]....
        /*06ac*/ 	.word	0x00006320


	//   ....[22]....
        /*06b0*/ 	.word	0x00006350


	//   ....[23]....
        /*06b4*/ 	.word	0x00006850


	//   ....[24]....
        /*06b8*/ 	.word	0x00006890


	//   ....[25]....
        /*06bc*/ 	.word	0x000068d0


	//   ....[26]....
        /*06c0*/ 	.word	0x00006900


	//   ....[27]....
        /*06c4*/ 	.word	0x00006920


	//   ....[28]....
        /*06c8*/ 	.word	0x00006930


	//   ....[29]....
        /*06cc*/ 	.word	0x00006950


	//   ....[30]....
        /*06d0*/ 	.word	0x00006970


	//   ....[31]....
        /*06d4*/ 	.word	0x00007220


	//   ....[32]....
        /*06d8*/ 	.word	0x00007250


	//   ....[33]....
        /*06dc*/ 	.word	0x00007290


	//   ....[34]....
        /*06e0*/ 	.word	0x000072c0


	//   ....[35]....
        /*06e4*/ 	.word	0x000072e0


	//   ....[36]....
        /*06e8*/ 	.word	0x000072f0


	//   ....[37]....
        /*06ec*/ 	.word	0x00007300


	//   ....[38]....
        /*06f0*/ 	.word	0x00007320


	//   ....[39]....
        /*06f4*/ 	.word	0x00007470


	//   ....[40]....
        /*06f8*/ 	.word	0x00007660


	//   ....[41]....
        /*06fc*/ 	.word	0x00007690


	//   ....[42]....
        /*0700*/ 	.word	0x000076c0


	//   ....[43]....
        /*0704*/ 	.word	0x000076f0


	//   ....[44]....
        /*0708*/ 	.word	0x00007720


	//   ....[45]....
        /*070c*/ 	.word	0x00007750


	//   ....[46]....
        /*0710*/ 	.word	0x000078a0


	//   ....[47]....
        /*0714*/ 	.word	0x000078d0


	//   ....[48]....
        /*0718*/ 	.word	0x00007900


	//   ....[49]....
        /*071c*/ 	.word	0x00007930


	//   ....[50]....
        /*0720*/ 	.word	0x00007960


	//   ....[51]....
        /*0724*/ 	.word	0x00007990


	//   ....[52]....
        /*0728*/ 	.word	0x00007a20


	//   ....[53]....
        /*072c*/ 	.word	0x00007a50


	//   ....[54]....
        /*0730*/ 	.word	0x00007ad0


	//   ....[55]....
        /*0734*/ 	.word	0x00009080


	//   ....[56]....
        /*0738*/ 	.word	0x000090a0


	//   ....[57]....
        /*073c*/ 	.word	0x00009130


	//   ....[58]....
        /*0740*/ 	.word	0x00009150


	//   ....[59]....
        /*0744*/ 	.word	0x000091d0


	//   ....[60]....
        /*0748*/ 	.word	0x000091f0


	//   ....[61]....
        /*074c*/ 	.word	0x00009270


	//   ....[62]....
        /*0750*/ 	.word	0x00009290


	//   ....[63]....
        /*0754*/ 	.word	0x00009310


	//   ....[64]....
        /*0758*/ 	.word	0x00009330


	//   ....[65]....
        /*075c*/ 	.word	0x000093b0


	//   ....[66]....
        /*0760*/ 	.word	0x000093d0


	//   ....[67]....
        /*0764*/ 	.word	0x00009450


	//   ....[68]....
        /*0768*/ 	.word	0x00009470


	//   ....[69]....
        /*076c*/ 	.word	0x00009480


	//   ....[70]....
        /*0770*/ 	.word	0x00009490


	//   ....[71]....
        /*0774*/ 	.word	0x00009d90


	//   ....[72]....
        /*0778*/ 	.word	0x00009dc0


	//   ....[73]....
        /*077c*/ 	.word	0x00009e60


	//   ....[74]....
        /*0780*/ 	.word	0x00009e80


	//   ....[75]....
        /*0784*/ 	.word	0x00009f00


	//   ....[76]....
        /*0788*/ 	.word	0x00009f20


	//   ....[77]....
        /*078c*/ 	.word	0x00009fa0


	//   ....[78]....
        /*0790*/ 	.word	0x00009fc0


	//   ....[79]....
        /*0794*/ 	.word	0x0000a040


	//   ....[80]....
        /*0798*/ 	.word	0x0000a060


	//   ....[81]....
        /*079c*/ 	.word	0x0000a0e0


	//   ....[82]....
        /*07a0*/ 	.word	0x0000a100


	//   ....[83]....
        /*07a4*/ 	.word	0x0000a180


	//   ....[84]....
        /*07a8*/ 	.word	0x0000a1a0


	//   ....[85]....
        /*07ac*/ 	.word	0x0000a1b0


	//   ....[86]....
        /*07b0*/ 	.word	0x0000a220


	//   ....[87]....
        /*07b4*/ 	.word	0x0000a270


	//   ....[88]....
        /*07b8*/ 	.word	0x0000a2a0


	//   ....[89]....
        /*07bc*/ 	.word	0x0000a330


	//   ....[90]....
        /*07c0*/ 	.word	0x0000a340


	//   ....[91]....
        /*07c4*/ 	.word	0x0000a3b0


	//   ....[92]....
        /*07c8*/ 	.word	0x0000a3c0


	//   ....[93]....
        /*07cc*/ 	.word	0x0000a400


	//   ....[94]....
        /*07d0*/ 	.word	0x0000a420


	//   ....[95]....
        /*07d4*/ 	.word	0x0000aba0


	//   ....[96]....
        /*07d8*/ 	.word	0x0000abd0


	//   ....[97]....
        /*07dc*/ 	.word	0x0000ac20


	//   ....[98]....
        /*07e0*/ 	.word	0x0000ac30


	//   ....[99]....
        /*07e4*/ 	.word	0x0000ac70


	//   ....[100]....
        /*07e8*/ 	.word	0x0000ac80


	//   ....[101]....
        /*07ec*/ 	.word	0x0000acc0


	//   ....[102]....
        /*07f0*/ 	.word	0x0000acd0


	//   ....[103]....
        /*07f4*/ 	.word	0x0000ad10


	//   ....[104]....
        /*07f8*/ 	.word	0x0000ad20


	//   ....[105]....
        /*07fc*/ 	.word	0x0000ad60


	//   ....[106]....
        /*0800*/ 	.word	0x0000ad70


	//   ....[107]....
        /*0804*/ 	.word	0x0000adb0


	//   ....[108]....
        /*0808*/ 	.word	0x0000adc0


	//   ....[109]....
        /*080c*/ 	.word	0x0000add0


	//   ....[110]....
        /*0810*/ 	.word	0x0000ae10


	//   ....[111]....
        /*0814*/ 	.word	0x0000b0c0


	//   ....[112]....
        /*0818*/ 	.word	0x0000b0f0


	//   ....[113]....
        /*081c*/ 	.word	0x0000b150


	//   ....[114]....
        /*0820*/ 	.word	0x0000b160


	//   ....[115]....
        /*0824*/ 	.word	0x0000b1b0


	//   ....[116]....
        /*0828*/ 	.word	0x0000b1c0


	//   ....[117]....
        /*082c*/ 	.word	0x0000b210


	//   ....[118]....
        /*0830*/ 	.word	0x0000b220


	//   ....[119]....
        /*0834*/ 	.word	0x0000b270


	//   ....[120]....
        /*0838*/ 	.word	0x0000b280


	//   ....[121]....
        /*083c*/ 	.word	0x0000b2d0


	//   ....[122]....
        /*0840*/ 	.word	0x0000b2e0


	//   ....[123]....
        /*0844*/ 	.word	0x0000b330


	//   ....[124]....
        /*0848*/ 	.word	0x0000b340


	//   ....[125]....
        /*084c*/ 	.word	0x0000b350


	//   ....[126]....
        /*0850*/ 	.word	0x0000b390


	//   ....[127]....
        /*0854*/ 	.word	0x0000b950


	//   ....[128]....
        /*0858*/ 	.word	0x0000b990


	//   ....[129]....
        /*085c*/ 	.word	0x0000b9a0


	//   ....[130]....
        /*0860*/ 	.word	0x0000b9b0


	//   ....[131]....
        /*0864*/ 	.word	0x0000b9c0


	//   ....[132]....
        /*0868*/ 	.word	0x0000b9d0


	//   ....[133]....
        /*086c*/ 	.word	0x0000b9f0


	//   ....[134]....
        /*0870*/ 	.word	0x0000ba40


	//   ....[135]....
        /*0874*/ 	.word	0x0000ba60


	//   ....[136]....
        /*0878*/ 	.word	0x0000baa0


	//   ....[137]....
        /*087c*/ 	.word	0x0000bac0


	//   ....[138]....
        /*0880*/ 	.word	0x0000bb00


	//   ....[139]....
        /*0884*/ 	.word	0x0000bb20


	//   ....[140]....
        /*0888*/ 	.word	0x0000bb70


	//   ....[141]....
        /*088c*/ 	.word	0x0000bba0


	//   ....[142]....
        /*0890*/ 	.word	0x0000bc00


	//   ....[143]....
        /*0894*/ 	.word	0x0000bf80


	//   ....[144]....
        /*0898*/ 	.word	0x0000bfb0


	//   ....[145]....
        /*089c*/ 	.word	0x0000bfe0


	//   ....[146]....
        /*08a0*/ 	.word	0x0000c010


	//   ....[147]....
        /*08a4*/ 	.word	0x0000c040


	//   ....[148]....
        /*08a8*/ 	.word	0x0000c070


	//   ....[149]....
        /*08ac*/ 	.word	0x0000c0a0


	//   ....[150]....
        /*08b0*/ 	.word	0x0000c0d0


	//   ....[151]....
        /*08b4*/ 	.word	0x0000c250


	//   ....[152]....
        /*08b8*/ 	.word	0x0000c280


	//   ....[153]....
        /*08bc*/ 	.word	0x0000c2b0


	//   ....[154]....
        /*08c0*/ 	.word	0x0000c2e0


	//   ....[155]....
        /*08c4*/ 	.word	0x0000c310


	//   ....[156]....
        /*08c8*/ 	.word	0x0000c340


	//   ....[157]....
        /*08cc*/ 	.word	0x0000c400


	//   ....[158]....
        /*08d0*/ 	.word	0x0000c420


	//   ....[159]....
        /*08d4*/ 	.word	0x0000c490


	//   ....[160]....
        /*08d8*/ 	.word	0x0000c900


	//   ....[161]....
        /*08dc*/ 	.word	0x0000cde0


	//   ....[162]....
        /*08e0*/ 	.word	0x0000ced0


	//   ....[163]....
        /*08e4*/ 	.word	0x0000cf70


	//   ....[164]....
        /*08e8*/ 	.word	0x0000cfd0


	//   ....[165]....
        /*08ec*/ 	.word	0x0000d0c0


	//   ....[166]....
        /*08f0*/ 	.word	0x0000d130


	//   ....[167]....
        /*08f4*/ 	.word	0x0000d220


	//   ....[168]....
        /*08f8*/ 	.word	0x0000d290


	//   ....[169]....
        /*08fc*/ 	.word	0x0000d380


	//   ....[170]....
        /*0900*/ 	.word	0x0000d3f0


	//   ....[171]....
        /*0904*/ 	.word	0x0000d4e0


	//   ....[172]....
        /*0908*/ 	.word	0x0000d550


	//   ....[173]....
        /*090c*/ 	.word	0x0000d640


	//   ....[174]....
        /*0910*/ 	.word	0x0000d6b0


	//   ....[175]....
        /*0914*/ 	.word	0x0000d7a0


	//   ....[176]....
        /*0918*/ 	.word	0x0000d810


	//   ....[177]....
        /*091c*/ 	.word	0x0000d8b0


	//   ....[178]....
        /*0920*/ 	.word	0x0000d9a0


	//   ....[179]....
        /*0924*/ 	.word	0x0000da10


	//   ....[180]....
        /*0928*/ 	.word	0x0000da70


	//   ....[181]....
        /*092c*/ 	.word	0x0000db60


	//   ....[182]....
        /*0930*/ 	.word	0x0000dbc0


	//   ....[183]....
        /*0934*/ 	.word	0x0000dcc0


	//   ....[184]....
        /*0938*/ 	.word	0x0000dd20


	//   ....[185]....
        /*093c*/ 	.word	0x0000de20


	//   ....[186]....
        /*0940*/ 	.word	0x0000de80


	//   ....[187]....
        /*0944*/ 	.word	0x0000df80


	//   ....[188]....
        /*0948*/ 	.word	0x0000dfe0


	//   ....[189]....
        /*094c*/ 	.word	0x0000e0e0


	//   ....[190]....
        /*0950*/ 	.word	0x0000e140


	//   ....[191]....
        /*0954*/ 	.word	0x0000e240


	//   ....[192]....
        /*0958*/ 	.word	0x0000e2a0


	//   ....[193]....
        /*095c*/ 	.word	0x0000e350


	//   ....[194]....
        /*0960*/ 	.word	0x0000e410


	//   ....[195]....
        /*0964*/ 	.word	0x0000e4d0


	//   ....[196]....
        /*0968*/ 	.word	0x0000e530


	//   ....[197]....
        /*096c*/ 	.word	0x0000e630


	//   ....[198]....
        /*0970*/ 	.word	0x0000e690


	//   ....[199]....
        /*0974*/ 	.word	0x0000e760


	//   ....[200]....
        /*0978*/ 	.word	0x0000e7c0


	//   ....[201]....
        /*097c*/ 	.word	0x0000e880


	//   ....[202]....
        /*0980*/ 	.word	0x0000e9c0


	//   ....[203]....
        /*0984*/ 	.word	0x0000ea60


	//   ....[204]....
        /*0988*/ 	.word	0x0000ead0


	//   ....[205]....
        /*098c*/ 	.word	0x0000eb80


	//   ....[206]....
        /*0990*/ 	.word	0x0000ebe0


	//   ....[207]....
        /*0994*/ 	.word	0x0000ec90


	//   ....[208]....
        /*0998*/ 	.word	0x0000ecf0


	//   ....[209]....
        /*099c*/ 	.word	0x0000eda0


	//   ....[210]....
        /*09a0*/ 	.word	0x0000ee00


	//   ....[211]....
        /*09a4*/ 	.word	0x0000eeb0


	//   ....[212]....
        /*09a8*/ 	.word	0x0000ef10


	//   ....[213]....
        /*09ac*/ 	.word	0x0000efc0


	//   ....[214]....
        /*09b0*/ 	.word	0x0000f020


	//   ....[215]....
        /*09b4*/ 	.word	0x0000f0d0


	//   ....[216]....
        /*09b8*/ 	.word	0x0000f130


	//   ....[217]....
        /*09bc*/ 	.word	0x0000f1e0


	//   ....[218]....
        /*09c0*/ 	.word	0x0000f2d0


	//   ....[219]....
        /*09c4*/ 	.word	0x0000f380


	//   ....[220]....
        /*09c8*/ 	.word	0x0000f3e0


	//   ....[221]....
        /*09cc*/ 	.word	0x0000f4a0


	//   ....[222]....
        /*09d0*/ 	.word	0x0000f500


	//   ....[223]....
        /*09d4*/ 	.word	0x0000f5c0


	//   ....[224]....
        /*09d8*/ 	.word	0x0000f620


	//   ....[225]....
        /*09dc*/ 	.word	0x0000f6e0


	//   ....[226]....
        /*09e0*/ 	.word	0x0000f740


	//   ....[227]....
        /*09e4*/ 	.word	0x0000f800


	//   ....[228]....
        /*09e8*/ 	.word	0x0000f860


	//   ....[229]....
        /*09ec*/ 	.word	0x0000f920


	//   ....[230]....
        /*09f0*/ 	.word	0x0000f980


	//   ....[231]....
        /*09f4*/ 	.word	0x0000fa40


	//   ....[232]....
        /*09f8*/ 	.word	0x0000faa0


	//   ....[233]....
        /*09fc*/ 	.word	0x0000fb50


	//   ....[234]....
        /*0a00*/ 	.word	0x0000fc40


	//   ....[235]....
        /*0a04*/ 	.word	0x0000fcf0


	//   ....[236]....
        /*0a08*/ 	.word	0x0000fd60


	//   ....[237]....
        /*0a0c*/ 	.word	0x0000fe10


	//   ....[238]....
        /*0a10*/ 	.word	0x0000fe70


	//   ....[239]....
        /*0a14*/ 	.word	0x0000ff30


	//   ....[240]....
        /*0a18*/ 	.word	0x0000ff90


	//   ....[241]....
        /*0a1c*/ 	.word	0x00010050


	//   ....[242]....
        /*0a20*/ 	.word	0x000100b0


	//   ....[243]....
        /*0a24*/ 	.word	0x00010170


	//   ....[244]....
        /*0a28*/ 	.word	0x000101d0


	//   ....[245]....
        /*0a2c*/ 	.word	0x00010290


	//   ....[246]....
        /*0a30*/ 	.word	0x000102f0


	//   ....[247]....
        /*0a34*/ 	.word	0x000103b0


	//   ....[248]....
        /*0a38*/ 	.word	0x00010410


	//   ....[249]....
        /*0a3c*/ 	.word	0x000104b0


	//   ....[250]....
        /*0a40*/ 	.word	0x00010540


	//   ....[251]....
        /*0a44*/ 	.word	0x000105e0


	//   ....[252]....
        /*0a48*/ 	.word	0x00010700


	//   ....[253]....
        /*0a4c*/ 	.word	0x00010770


	//   ....[254]....
        /*0a50*/ 	.word	0x000107e0


	//   ....[255]....
        /*0a54*/ 	.word	0x00010850


	//   ....[0]....
        /*0a58*/ 	.word	0x000108c0


	//   ....[1]....
        /*0a5c*/ 	.word	0x00010940


	//   ....[2]....
        /*0a60*/ 	.word	0x000109d0


	//   ....[3]....
        /*0a64*/ 	.word	0x00010a60


	//   ....[4]....
        /*0a68*/ 	.word	0x00010ad0


	//   ....[5]....
        /*0a6c*/ 	.word	0x00010b40


	//   ....[6]....
        /*0a70*/ 	.word	0x00010bb0


	//   ....[7]....
        /*0a74*/ 	.word	0x00010c30


	//   ....[8]....
        /*0a78*/ 	.word	0x00010ca0


	//   ....[9]....
        /*0a7c*/ 	.word	0x00010d40


	//   ....[10]....
        /*0a80*/ 	.word	0x00010dd0


	//   ....[11]....
        /*0a84*/ 	.word	0x00010ef0


	//----- nvinfo : EIATTR_REG_RECONFIG
	.align		4
.L_115:
        /*0a88*/ 	.byte	0x01, 0x54
	.zero		2


	//----- nvinfo : EIATTR_SYSCALL_OFFSETS
	.align		4
        /*0a8c*/ 	.byte	0x04, 0x46
        /*0a8e*/ 	.short	(.L_117 - .L_116)


	//   ....[0]....
.L_116:
        /*0a90*/ 	.word	0x000013f0


	//   ....[1]....
        /*0a94*/ 	.word	0x00008660


	//   ....[2]....
        /*0a98*/ 	.word	0x000087b0


	//   ....[3]....
        /*0a9c*/ 	.word	0x000088a0


	//   ....[4]....
        /*0aa0*/ 	.word	0x000098a0


	//----- nvinfo : EIATTR_MBARRIER_INSTR_OFFSETS
	.align		4
.L_117:
        /*0aa4*/ 	.byte	0x04, 0x39
        /*0aa6*/ 	.short	(.L_119 - .L_118)


	//   ....[0]....
.L_118:
        /*0aa8*/ 	.word	0x00000180
        /*0aac*/ 	.word	0x000000ff
        /*0ab0*/ 	.word	0x00016800
        /*0ab4*/ 	.short	0x0100
        /*0ab6*/ 	.byte	0x08
	.zero		1


	//   ....[1]....
        /*0ab8*/ 	.word	0x00000190
        /*0abc*/ 	.word	0x000000ff
        /*0ac0*/ 	.word	0x00016820
        /*0ac4*/ 	.short	0x0100
        /*0ac6*/ 	.byte	0x08
	.zero		1


	//   ....[2]....
        /*0ac8*/ 	.word	0x00000280
        /*0acc*/ 	.word	0x000000ff
        /*0ad0*/ 	.word	0x00016830
        /*0ad4*/ 	.short	0x0100
        /*0ad6*/ 	.byte	0x08
	.zero		1


	//   ....[3]....
        /*0ad8*/ 	.word	0x00000290
        /*0adc*/ 	.word	0x000000ff
        /*0ae0*/ 	.word	0x00016840
        /*0ae4*/ 	.short	0x0100
        /*0ae6*/ 	.byte	0x08
	.zero		1


	//   ....[4]....
        /*0ae8*/ 	.word	0x000002a0
        /*0aec*/ 	.word	0x000000ff
        /*0af0*/ 	.word	0x00016838
        /*0af4*/ 	.short	0x0100
        /*0af6*/ 	.byte	0x08
	.zero		1


	//   ....[5]....
        /*0af8*/ 	.word	0x000002b0
        /*0afc*/ 	.word	0x000000ff
        /*0b00*/ 	.word	0x00016848
        /*0b04*/ 	.short	0x0100
        /*0b06*/ 	.byte	0x08
	.zero		1


	//   ....[6]....
        /*0b08*/ 	.word	0x000003e0
        /*0b0c*/ 	.word	0x000000ff
        /*0b10*/ 	.word	0x00016850
        /*0b14*/ 	.short	0x0100
        /*0b16*/ 	.byte	0x08
	.zero		1


	//   ....[7]....
        /*0b18*/ 	.word	0x000003f0
        /*0b1c*/ 	.word	0x000000ff
        /*0b20*/ 	.word	0x00016860
        /*0b24*/ 	.short	0x0100
        /*0b26*/ 	.byte	0x08
	.zero		1


	//   ....[8]....
        /*0b28*/ 	.word	0x00000400
        /*0b2c*/ 	.word	0x000000ff
        /*0b30*/ 	.word	0x00016858
        /*0b34*/ 	.short	0x0100
        /*0b36*/ 	.byte	0x08
	.zero		1


	//   ....[9]....
        /*0b38*/ 	.word	0x00000410
        /*0b3c*/ 	.word	0x000000ff
        /*0b40*/ 	.word	0x00016868
        /*0b44*/ 	.short	0x0100
        /*0b46*/ 	.byte	0x08
	.zero		1


	//   ....[10]....
        /*0b48*/ 	.word	0x00000500
        /*0b4c*/ 	.word	0x000000ff
        /*0b50*/ 	.word	0x00016870
        /*0b54*/ 	.short	0x0100
        /*0b56*/ 	.byte	0x06
	.zero		1


	//   ....[11]....
        /*0b58*/ 	.word	0x00000510
        /*0b5c*/ 	.word	0x000000ff
        /*0b60*/ 	.word	0x00016880
        /*0b64*/ 	.short	0x0100
        /*0b66*/ 	.byte	0x06
	.zero		1


	//   ....[12]....
        /*0b68*/ 	.word	0x00000520
        /*0b6c*/ 	.word	0x000000ff
        /*0b70*/ 	.word	0x00016878
        /*0b74*/ 	.short	0x0100
        /*0b76*/ 	.byte	0x06
	.zero		1


	//   ....[13]....
        /*0b78*/ 	.word	0x00000530
        /*0b7c*/ 	.word	0x000000ff
        /*0b80*/ 	.word	0x00016888
        /*0b84*/ 	.short	0x0100
        /*0b86*/ 	.byte	0x06
	.zero		1


	//   ....[14]....
        /*0b88*/ 	.word	0x00000660
        /*0b8c*/ 	.word	0x000000ff
        /*0b90*/ 	.word	0x00016890
        /*0b94*/ 	.short	0x0100
        /*0b96*/ 	.byte	0x08
	.zero		1


	//   ....[15]....
        /*0b98*/ 	.word	0x00000670
        /*0b9c*/ 	.word	0x000000ff
        /*0ba0*/ 	.word	0x000168a0
        /*0ba4*/ 	.short	0x0100
        /*0ba6*/ 	.byte	0x08
	.zero		1


	//   ....[16]....
        /*0ba8*/ 	.word	0x00000680
        /*0bac*/ 	.word	0x000000ff
        /*0bb0*/ 	.word	0x00016898
        /*0bb4*/ 	.short	0x0100
        /*0bb6*/ 	.byte	0x08
	.zero		1


	//   ....[17]....
        /*0bb8*/ 	.word	0x00000690
        /*0bbc*/ 	.word	0x000000ff
        /*0bc0*/ 	.word	0x000168a8
        /*0bc4*/ 	.short	0x0100
        /*0bc6*/ 	.byte	0x08
	.zero		1


	//   ....[18]....
        /*0bc8*/ 	.word	0x000007d0
        /*0bcc*/ 	.word	0x000000ff
        /*0bd0*/ 	.word	0x000168b0
        /*0bd4*/ 	.short	0x0100
        /*0bd6*/ 	.byte	0x08
	.zero		1


	//   ....[19]....
        /*0bd8*/ 	.word	0x000007e0
        /*0bdc*/ 	.word	0x000000ff
        /*0be0*/ 	.word	0x000168c0
        /*0be4*/ 	.short	0x0100
        /*0be6*/ 	.byte	0x08
	.zero		1


	//   ....[20]....
        /*0be8*/ 	.word	0x000007f0
        /*0bec*/ 	.word	0x000000ff
        /*0bf0*/ 	.word	0x000168b8
        /*0bf4*/ 	.short	0x0100
        /*0bf6*/ 	.byte	0x08
	.zero		1


	//   ....[21]....
        /*0bf8*/ 	.word	0x00000800
        /*0bfc*/ 	.word	0x000000ff
        /*0c00*/ 	.word	0x000168c8
        /*0c04*/ 	.short	0x0100
        /*0c06*/ 	.byte	0x08
	.zero		1


	//   ....[22]....
        /*0c08*/ 	.word	0x00001470
        /*0c0c*/ 	.word	0x000000ff
        /*0c10*/ 	.word	0x00016800
        /*0c14*/ 	.short	0x010a
        /*0c16*/ 	.byte	0x31
	.zero		1


	//   ....[23]....
        /*0c18*/ 	.word	0x000014f0
        /*0c1c*/ 	.word	0x00000004
        /*0c20*/ 	.word	0x00016830
        /*0c24*/ 	.short	0x010a
        /*0c26*/ 	.byte	0x3f
	.zero		1


	//   ....[24]....
        /*0c28*/ 	.word	0x00001540
        /*0c2c*/ 	.word	0x00000004
        /*0c30*/ 	.word	0x00016830
        /*0c34*/ 	.short	0x010a
        /*0c36*/ 	.byte	0x3f
	.zero		1


	//   ....[25]....
        /*0c38*/ 	.word	0x000021a0
        /*0c3c*/ 	.word	0x000000ff
        /*0c40*/ 	.word	0x00000000
        /*0c44*/ 	.short	0x0101
        /*0c46*/ 	.byte	0x06
	.zero		1


	//   ....[26]....
        /*0c48*/ 	.word	0x00003600
        /*0c4c*/ 	.word	0x000000ff
        /*0c50*/ 	.word	0x00016830
        /*0c54*/ 	.short	0x010a
        /*0c56*/ 	.byte	0x06
	.zero		1


	//   ....[27]....
        /*0c58*/ 	.word	0x00003640
        /*0c5c*/ 	.word	0x000000ff
        /*0c60*/ 	.word	0x00016830
        /*0c64*/ 	.short	0x010a
        /*0c66*/ 	.byte	0x06
	.zero		1


	//   ....[28]....
        /*0c68*/ 	.word	0x00003880
        /*0c6c*/ 	.word	0x000000ff
        /*0c70*/ 	.word	0x00016850
        /*0c74*/ 	.short	0x010a
        /*0c76*/ 	.byte	0x06
	.zero		1


	//   ....[29]....
        /*0c78*/ 	.word	0x000038c0
        /*0c7c*/ 	.word	0x000000ff
        /*0c80*/ 	.word	0x00016850
        /*0c84*/ 	.short	0x010a
        /*0c86*/ 	.byte	0x06
	.zero		1


	//   ....[30]....
        /*0c88*/ 	.word	0x00003d10
        /*0c8c*/ 	.word	0x000000ff
        /*0c90*/ 	.word	0x00000000
        /*0c94*/ 	.short	0x0101
        /*0c96*/ 	.byte	0x06
	.zero		1


	//   ....[31]....
        /*0c98*/ 	.word	0x00004ec0
        /*0c9c*/ 	.word	0x000000ff
        /*0ca0*/ 	.word	0x00000000
        /*0ca4*/ 	.short	0x0101
        /*0ca6*/ 	.byte	0x06
	.zero		1


	//   ....[32]....
        /*0ca8*/ 	.word	0x00005300
        /*0cac*/ 	.word	0x000000ff
        /*0cb0*/ 	.word	0x00016850
        /*0cb4*/ 	.short	0x010a
        /*0cb6*/ 	.byte	0x05
	.zero		1


	//   ....[33]....
        /*0cb8*/ 	.word	0x00005340
        /*0cbc*/ 	.word	0x000000ff
        /*0cc0*/ 	.word	0x00016850
        /*0cc4*/ 	.short	0x010a
        /*0cc6*/ 	.byte	0x05
	.zero		1


	//   ....[34]....
        /*0cc8*/ 	.word	0x000058f0
        /*0ccc*/ 	.word	0x000000ff
        /*0cd0*/ 	.word	0x00000000
        /*0cd4*/ 	.short	0x0101
        /*0cd6*/ 	.byte	0x04
	.zero		1


	//   ....[35]....
        /*0cd8*/ 	.word	0x00006720
        /*0cdc*/ 	.word	0x00000000
        /*0ce0*/ 	.word	0x00000000
        /*0ce4*/ 	.short	0x0101
        /*0ce6*/ 	.byte	0x3f
	.zero		1


	//   ....[36]....
        /*0ce8*/ 	.word	0x00008dd0
        /*0cec*/ 	.word	0x00000003
        /*0cf0*/ 	.word	0x00016840
        /*0cf4*/ 	.short	0x010a
        /*0cf6*/ 	.byte	0x3f
	.zero		1


	//   ....[37]....
        /*0cf8*/ 	.word	0x00009590
        /*0cfc*/ 	.word	0x00000003
        /*0d00*/ 	.word	0x00016830
        /*0d04*/ 	.short	0x0107
        /*0d06*/ 	.byte	0x3f
	.zero		1


	//   ....[38]....
        /*0d08*/ 	.word	0x00009660
        /*0d0c*/ 	.word	0x00000003
        /*0d10*/ 	.word	0x00016830
        /*0d14*/ 	.short	0x0101
        /*0d16*/ 	.byte	0x3f
	.zero		1


	//   ....[39]....
        /*0d18*/ 	.word	0x0000a4c0
        /*0d1c*/ 	.word	0x00000016
        /*0d20*/ 	.word	0x00016800
        /*0d24*/ 	.short	0x0107
        /*0d26*/ 	.byte	0x3f
	.zero		1


	//   ....[40]....
        /*0d28*/ 	.word	0x0000a5c0
        /*0d2c*/ 	.word	0x00000016
        /*0d30*/ 	.word	0x00016800
        /*0d34*/ 	.short	0x0101
        /*0d36*/ 	.byte	0x3f
	.zero		1


	//   ....[41]....
        /*0d38*/ 	.word	0x0000a5e0
        /*0d3c*/ 	.word	0x00000016
        /*0d40*/ 	.word	0x00016820
        /*0d44*/ 	.short	0x010a
        /*0d46*/ 	.byte	0x3f
	.zero		1


	//   ....[42]....
        /*0d48*/ 	.word	0x0000a980
        /*0d4c*/ 	.word	0x00000005
        /*0d50*/ 	.word	0x00016840
        /*0d54*/ 	.short	0x010a
        /*0d56*/ 	.byte	0x3f
	.zero		1


	//   ....[43]....
        /*0d58*/ 	.word	0x0000ae90
        /*0d5c*/ 	.word	0x00000005
        /*0d60*/ 	.word	0x00016830
        /*0d64*/ 	.short	0x0107
        /*0d66*/ 	.byte	0x3f
	.zero		1


	//   ....[44]....
        /*0d68*/ 	.word	0x0000af50
        /*0d6c*/ 	.word	0x00000005
        /*0d70*/ 	.word	0x00016830
        /*0d74*/ 	.short	0x0101
        /*0d76*/ 	.byte	0x3f
	.zero		1


	//   ....[45]....
        /*0d78*/ 	.word	0x0000afb0
        /*0d7c*/ 	.word	0x00000005
        /*0d80*/ 	.word	0x00016860
        /*0d84*/ 	.short	0x010a
        /*0d86*/ 	.byte	0x3f
	.zero		1


	//   ....[46]....
        /*0d88*/ 	.word	0x0000b480
        /*0d8c*/ 	.word	0x00000005
        /*0d90*/ 	.word	0x00016850
        /*0d94*/ 	.short	0x0107
        /*0d96*/ 	.byte	0x3f
	.zero		1


	//   ....[47]....
        /*0d98*/ 	.word	0x0000b620
        /*0d9c*/ 	.word	0x00000005
        /*0da0*/ 	.word	0x00016850
        /*0da4*/ 	.short	0x0101
        /*0da6*/ 	.byte	0x3f
	.zero		1


	//   ....[48]....
        /*0da8*/ 	.word	0x0000b830
        /*0dac*/ 	.word	0x00000000
        /*0db0*/ 	.word	0x00016860
        /*0db4*/ 	.short	0x010a
        /*0db6*/ 	.byte	0x3f
	.zero		1


	//   ....[49]....
        /*0db8*/ 	.word	0x0000bcb0
        /*0dbc*/ 	.word	0x00000000
        /*0dc0*/ 	.word	0x00016850
        /*0dc4*/ 	.short	0x0107
        /*0dc6*/ 	.byte	0x3f
	.zero		1


	//   ....[50]....
        /*0dc8*/ 	.word	0x0000bd80
        /*0dcc*/ 	.word	0x00000000
        /*0dd0*/ 	.word	0x00016850
        /*0dd4*/ 	.short	0x0101
        /*0dd6*/ 	.byte	0x3f
	.zero		1


	//   ....[51]....
        /*0dd8*/ 	.word	0x0000c880
        /*0ddc*/ 	.word	0x00000005
        /*0de0*/ 	.word	0x00016820
        /*0de4*/ 	.short	0x010a
        /*0de6*/ 	.byte	0x3f
	.zero		1


	//   ....[52]....
        /*0de8*/ 	.word	0x0000ca00
        /*0dec*/ 	.word	0x00000003
        /*0df0*/ 	.word	0x00016840
        /*0df4*/ 	.short	0x010a
        /*0df6*/ 	.byte	0x3f
	.zero		1


	//   ....[53]....
        /*0df8*/ 	.word	0x0000caa0
        /*0dfc*/ 	.word	0x00000019
        /*0e00*/ 	.word	0x00016840
        /*0e04*/ 	.short	0x010a
        /*0e06*/ 	.byte	0x3f
	.zero		1


	//   ....[54]....
        /*0e08*/ 	.word	0x0000cae0
        /*0e0c*/ 	.word	0x00000003
        /*0e10*/ 	.word	0x00016860
        /*0e14*/ 	.short	0x010a
        /*0e16*/ 	.byte	0x3f
	.zero		1


	//   ....[55]....
        /*0e18*/ 	.word	0x0000cb20
        /*0e1c*/ 	.word	0x00000019
        /*0e20*/ 	.word	0x00016860
        /*0e24*/ 	.short	0x010a
        /*0e26*/ 	.byte	0x3f
	.zero		1


	//   ....[56]....
        /*0e28*/ 	.word	0x0000cb90
        /*0e2c*/ 	.word	0x00000003
        /*0e30*/ 	.word	0x00016800
        /*0e34*/ 	.short	0x010a
        /*0e36*/ 	.byte	0x3f
	.zero		1


	//   ....[57]....
        /*0e38*/ 	.word	0x0000cbe0
        /*0e3c*/ 	.word	0x00000004
        /*0e40*/ 	.word	0x00016830
        /*0e44*/ 	.short	0x010a
        /*0e46*/ 	.byte	0x3f
	.zero		1


	//   ....[58]....
        /*0e48*/ 	.word	0x0000cc40
        /*0e4c*/ 	.word	0x00000003
        /*0e50*/ 	.word	0x00016830
        /*0e54*/ 	.short	0x010a
        /*0e56*/ 	.byte	0x3f
	.zero		1


	//   ....[59]....
        /*0e58*/ 	.word	0x0000cca0
        /*0e5c*/ 	.word	0x00000003
        /*0e60*/ 	.word	0x00016850
        /*0e64*/ 	.short	0x010a
        /*0e66*/ 	.byte	0x3f
	.zero		1


	//   ....[60]....
        /*0e68*/ 	.word	0x0000cd00
        /*0e6c*/ 	.word	0x0000000b
        /*0e70*/ 	.word	0x00016850
        /*0e74*/ 	.short	0x010a
        /*0e76*/ 	.byte	0x3f
	.zero		1


	//   ....[61]....
        /*0e78*/ 	.word	0x0000ce20
        /*0e7c*/ 	.word	0x00000003
        /*0e80*/ 	.word	0x00016840
        /*0e84*/ 	.short	0x010a
        /*0e86*/ 	.byte	0x3f
	.zero		1


	//   ....[62]....
        /*0e88*/ 	.word	0x0000e8c0
        /*0e8c*/ 	.word	0x00000016
        /*0e90*/ 	.word	0x00016820
        /*0e94*/ 	.short	0x010a
        /*0e96*/ 	.byte	0x3f
	.zero		1


	//   ....[63]....
        /*0e98*/ 	.word	0x0000e910
        /*0e9c*/ 	.word	0x00000005
        /*0ea0*/ 	.word	0x00016840
        /*0ea4*/ 	.short	0x010a
        /*0ea6*/ 	.byte	0x3f
	.zero		1


	//   ....[64]....
        /*0ea8*/ 	.word	0x0000f220
        /*0eac*/ 	.word	0x00000005
        /*0eb0*/ 	.word	0x00016860
        /*0eb4*/ 	.short	0x010a
        /*0eb6*/ 	.byte	0x3f
	.zero		1


	//   ....[65]....
        /*0eb8*/ 	.word	0x0000fb90
        /*0ebc*/ 	.word	0x00000000
        /*0ec0*/ 	.word	0x00016860
        /*0ec4*/ 	.short	0x010a
        /*0ec6*/ 	.byte	0x3f
	.zero		1


	//   ....[66]....
        /*0ec8*/ 	.word	0x00010e10
        /*0ecc*/ 	.word	0x00000005
        /*0ed0*/ 	.word	0x00016820
        /*0ed4*/ 	.short	0x010a
        /*0ed6*/ 	.byte	0x3f
	.zero		1


	//   ....[67]....
        /*0ed8*/ 	.word	0x00010fb0
        /*0edc*/ 	.word	0x00000003
        /*0ee0*/ 	.word	0x00016840
        /*0ee4*/ 	.short	0x010a
        /*0ee6*/ 	.byte	0x3f
	.zero		1


	//   ....[68]....
        /*0ee8*/ 	.word	0x00011000
        /*0eec*/ 	.word	0x00000019
        /*0ef0*/ 	.word	0x00016840
        /*0ef4*/ 	.short	0x010a
        /*0ef6*/ 	.byte	0x3f
	.zero		1


	//   ....[69]....
        /*0ef8*/ 	.word	0x00011050
        /*0efc*/ 	.word	0x00000003
        /*0f00*/ 	.word	0x00016860
        /*0f04*/ 	.short	0x010a
        /*0f06*/ 	.byte	0x3f
	.zero		1


	//----- nvinfo : EIATTR_NUM_MBARRIERS
	.align		4
.L_119:
        /*0f08*/ 	.byte	0x03, 0x38
        /*0f0a*/ 	.short	0x0016


	//----- nvinfo : EIATTR_EXIT_INSTR_OFFSETS
	.align		4
        /*0f0c*/ 	.byte	0x04, 0x1c
        /*0f0e*/ 	.short	(.L_121 - .L_120)


	//   ....[0]....
.L_120:
        /*0f10*/ 	.word	0x000009b0


	//   ....[1]....
        /*0f14*/ 	.word	0x00007420


	//   ....[2]....
        /*0f18*/ 	.word	0x0000cb70


	//----- nvinfo : EIATTR_MAX_THREADS
	.align		4
.L_121:
        /*0f1c*/ 	.byte	0x04, 0x05
        /*0f1e*/ 	.short	(.L_123 - .L_122)
.L_122:
        /*0f20*/ 	.word	0x00000200
        /*0f24*/ 	.word	0x00000001
        /*0f28*/ 	.word	0x00000001


	//----- nvinfo : EIATTR_CRS_STACK_SIZE
	.align		4
.L_123:
        /*0f2c*/ 	.byte	0x04, 0x1e
        /*0f2e*/ 	.short	(.L_125 - .L_124)
.L_124:
        /*0f30*/ 	.word	0x00000000


	//----- nvinfo : EIATTR_CBANK_PARAM_SIZE
	.align		4
.L_125:
        /*0f34*/ 	.byte	0x03, 0x19
        /*0f36*/ 	.short	0x0af0


	//----- nvinfo : EIATTR_PARAM_CBANK
	.align		4
        /*0f38*/ 	.byte	0x04, 0x0a
        /*0f3a*/ 	.short	(.L_127 - .L_126)
	.align		4
.L_126:
        /*0f3c*/ 	.word	index@(.nv.constant0._ZN7cutlass13device_kernelIN5flash11enable_sm90INS1_16FlashAttnFwdSm90INS1_25CollectiveMainloopFwdSm90ILi2EN4cute5tupleIJNS5_1CILi1EEES8_S8_EEENS6_IJNS7_ILi192EEENS7_ILi128EEENS7_ILi64EEEEEELi64ENS_10bfloat16_tEfNS_4arch4Sm90ELb0ELb0ELb0ELb1ELb1ELb0ELb0ELb1ELb1ELb1ELb0ELb0EEENS1_21CollectiveEpilogueFwdINS6_IJSA_SC_SB_EEES9_SE_SG_Li384ELb1ELb1ELb0ELb0EEENS1_36VarlenDynamicPersistentTileSchedulerILi192ELi128ELi384ELi128ELb0ELb1ELb1ELb0ELb1ELb1EEEEEEEEEvNT_6ParamsE)
        /*0f40*/ 	.short	0x0210
        /*0f42*/ 	.short	0x0af0


	//----- nvinfo : EIATTR_SW_WAR
	.align		4
.L_127:
        /*0f44*/ 	.byte	0x04, 0x36
        /*0f46*/ 	.short	(.L_129 - .L_128)
.L_128:
        /*0f48*/ 	.word	0x00000008
.L_129:


//--------------------- .nv.info._ZN7cutlass13device_kernelIN5flash11enable_sm90INS1_16FlashAttnFwdSm90INS1_25CollectiveMainloopFwdSm90ILi2EN4cute5tupleIJNS5_1CILi1EEES8_S8_EEENS6_IJNS7_ILi192EEENS7_ILi128EEENS7_ILi64EEEEEELi64ENS_10bfloat16_tEfNS_4arch4Sm90ELb0ELb0ELb0ELb1ELb1ELb1ELb0ELb1ELb1ELb1ELb0ELb0EEENS1_21CollectiveEpilogueFwdINS6_IJSA_SC_SB_EEES9_SE_SG_Li384ELb1ELb1ELb0ELb0EEENS1_36VarlenDynamicPersistentTileSchedulerILi192ELi128ELi384ELi128ELb0ELb1ELb1ELb0ELb1ELb1EEEEEEEEEvNT_6ParamsE --------------------------
	.section	.nv.info._ZN7cutlass13device_kernelIN5flash11enable_sm90INS1_16FlashAttnFwdSm90INS1_25CollectiveMainloopFwdSm90ILi2EN4cute5tupleIJNS5_1CILi1EEES8_S8_EEENS6_IJNS7_ILi192EEENS7_ILi128EEENS7_ILi64EEEEEELi64ENS_10bfloat16_tEfNS_4arch4Sm90ELb0ELb0ELb0ELb1ELb1ELb1ELb0ELb1ELb1ELb1ELb0ELb0EEENS1_21CollectiveEpilogueFwdINS6_IJSA_SC_SB_EEES9_SE_SG_Li384ELb1ELb1ELb0ELb0EEENS1_36VarlenDynamicPersistentTileSchedulerILi192ELi128ELi384ELi128ELb0ELb1ELb1ELb0ELb1ELb1EEEEEEEEEvNT_6ParamsE,"",@"SHT_CUDA_INFO"
	.sectionflags	@""
	.align	4


	//----- nvinfo : EIATTR_CUDA_API_VERSION
	.align		4
        /*0000*/ 	.byte	0x04, 0x37
        /*0002*/ 	.short	(.L_131 - .L_130)
.L_130:
        /*0004*/ 	.word	0x00000082


	//----- nvinfo : EIATTR_KPARAM_INFO
	.align		4
.L_131:
        /*0008*/ 	.byte	0x04, 0x17
        /*000a*/ 	.short	(.L_133 - .L_132)
.L_132:
        /*000c*/ 	.word	0x00000000
        /*0010*/ 	.short	0x0000
        /*0012*/ 	.short	0x0070
        /*0014*/ 	.byte	0x00, 0xf0, 0x01, 0x2a


	//----- nvinfo : EIATTR_SPARSE_MMA_MASK
	.align		4
.L_133:
        /*0018*/ 	.byte	0x03, 0x50
        /*001a*/ 	.short	0x0000


	//----- nvinfo : EIATTR_MAXREG_COUNT
	.align		4
        /*001c*/ 	.byte	0x03, 0x1b
        /*001e*/ 	.short	0x0080


	//----- nvinfo : EIATTR_NUM_BARRIERS
	.align		4
        /*0020*/ 	.byte	0x02, 0x4c
        /*0022*/ 	.byte	0x10
	.zero		1


	//----- nvinfo : EIATTR_EXTERNS
	.align		4
        /*0024*/ 	.byte	0x04, 0x0f
        /*0026*/ 	.short	(.L_135 - .L_134)


	//   ....[0]....
	.align		4
.L_134:
        /*0028*/ 	.word	index@(__assertfail)


	//----- nvinfo : EIATTR_ANNOTATIONS
	.align		4
.L_135:
        /*002c*/ 	.byte	0x04, 0x55
        /*002e*/ 	.short	(.L_137 - .L_136)


	//   ....[0]....
.L_136:
        /* <DEDUP_REMOVED lines=64> */
        /*0424*/ 	.byte	0xa0, 0x57, 0x01, 0x00, 0x01, 0x00, 0x00, 0x00, 0xe0, 0x6f, 0x01, 0x00


	//----- nvinfo : EIATTR_MERCURY_ISA_VERSION
	.align		4
.L_137:
        /*0430*/ 	.byte	0x03, 0x5f
        /*0432*/ 	.short	0x0101


	//----- nvinfo : EIATTR_UNUSED_LOAD_BYTE_OFFSET
	.align		4
        /*0434*/ 	.byte	0x04, 0x44
        /*0436*/ 	.short	(.L_139 - .L_138)


	//   ....[0]....
.L_138:
        /*0438*/ 	.word	0x00000a80
        /*043c*/ 	.word	0x0000fff0


	//   ....[1]....
        /*0440*/ 	.word	0x0000cdf0
        /*0444*/ 	.word	0x0000fff0


	//----- nvinfo : EIATTR_INT_WARP_WIDE_INSTR_OFFSETS
	.align		4
.L_139:
        /*0448*/ 	.byte	0x04, 0x31
        /*044a*/ 	.short	(.L_141 - .L_140)


	//   ....[0]....
.L_140:
        /*044c*/ 	.word	0x00000130


	//   ....[1]....
        /*0450*/ 	.word	0x00000170


	//   ....[2]....
        /*0454*/ 	.word	0x000001e0


	//   ....[3]....
        /*0458*/ 	.word	0x00010680


	//   ....[4]....
        /*045c*/ 	.word	0x00010710


	//   ....[5]....
        /*0460*/ 	.word	0x000139e0


	//   ....[6]....
        /*0464*/ 	.word	0x00013a70


	//----- nvinfo : EIATTR_COOP_GROUP_MASK_REGIDS
	.align		4
.L_141:
        /*0468*/ 	.byte	0x04, 0x29
        /*046a*/ 	.short	(.L_143 - .L_142)


	//   ....[0]....
.L_142:
        /*046c*/ 	.word	0xffffffff


	//   ....[1]....
        /*0470*/ 	.word	0xffffffff


	//   ....[2]....
        /*0474*/ 	.word	0xffffffff


	//   ....[3]....
        /*0478*/ 	.word	0xffffffff


	//   ....[4]....
        /*047c*/ 	.word	0xffffffff


	//   ....[5]....
        /*0480*/ 	.word	0xffffffff


	//   ....[6]....
        /*0484*/ 	.word	0xffffffff


	//   ....[7]....
        /*0488*/ 	.word	0xffffffff


	//   ....[8]....
        /*048c*/ 	.word	0xffffffff


	//   ....[9]....
        /*0490*/ 	.word	0xffffffff


	//   ....[10]....
        /*0494*/ 	.word	0xffffffff


	//   ....[11]....
        /*0498*/ 	.word	0xffffffff


	//   ....[12]....
        /*049c*/ 	.word	0xffffffff


	//   ....[13]....
        /*04a0*/ 	.word	0xffffffff


	//   ....[14]....
        /*04a4*/ 	.word	0xffffffff


	//   ....[15]....
        /*04a8*/ 	.word	0xffffffff


	//   ....[16]....
        /*04ac*/ 	.word	0xffffffff


	//   ....[17]....
        /*04b0*/ 	.word	0xffffffff


	//   ....[18]....
        /*04b4*/ 	.word	0xffffffff


	//   ....[19]....
        /*04b8*/ 	.word	0xffffffff


	//   ....[20]....
        /*04bc*/ 	.word	0xffffffff


	//   ....[21]....
        /*04c0*/ 	.word	0xffffffff


	//   ....[22]....
        /*04c4*/ 	.word	0xffffffff


	//   ....[23]....
        /*04c8*/ 	.word	0xffffffff


	//   ....[24]....
        /*04cc*/ 	.word	0xffffffff


	//   ....[25]....
        /*04d0*/ 	.word	0xffffffff


	//   ....[26]....
        /*04d4*/ 	.word	0xffffffff


	//   ....[27]....
        /*04d8*/ 	.word	0xffffffff


	//   ....[28]....
        /*04dc*/ 	.word	0xffffffff


	//   ....[29]....
        /*04e0*/ 	.word	0xffffffff


	//   ....[30]....
        /*04e4*/ 	.word	0xffffffff


	//   ....[31]....
        /*04e8*/ 	.word	0xffffffff


	//   ....[32]....
        /*04ec*/ 	.word	0xffffffff


	//   ....[33]....
        /*04f0*/ 	.word	0xffffffff


	//   ....[34]....
        /*04f4*/ 	.word	0xffffffff


	//   ....[35]....
        /*04f8*/ 	.word	0xffffffff


	//   ....[36]....
        /*04fc*/ 	.word	0xffffffff


	//   ....[37]....
        /*0500*/ 	.word	0xffffffff


	//   ....[38]....
        /*0504*/ 	.word	0xffffffff


	//   ....[39]....
        /*0508*/ 	.word	0xffffffff


	//   ....[40]....
        /*050c*/ 	.word	0xffffffff


	//   ....[41]....
        /*0510*/ 	.word	0xffffffff


	//   ....[42]....
        /*0514*/ 	.word	0xffffffff


	//   ....[43]....
        /*0518*/ 	.word	0xffffffff


	//   ....[44]....
        /*051c*/ 	.word	0xffffffff


	//   ....[45]....
        /*0520*/ 	.word	0xffffffff


	//   ....[46]....
        /*0524*/ 	.word	0xffffffff


	//   ....[47]....
        /*0528*/ 	.word	0xffffffff


	//   ....[48]....
        /*052c*/ 	.word	0xffffffff


	//   ....[49]....
        /*0530*/ 	.word	0xffffffff


	//   ....[50]....
        /*0534*/ 	.word	0xffffffff


	//   ....[51]....
        /*0538*/ 	.word	0xffffffff


	//   ....[52]....
        /*053c*/ 	.word	0xffffffff


	//   ....[53]....
        /*0540*/ 	.word	0xffffffff


	//   ....[54]....
        /*0544*/ 	.word	0xffffffff


	//   ....[55]....
        /*0548*/ 	.word	0xffffffff


	//   ....[56]....
        /*054c*/ 	.word	0xffffffff


	//   ....[57]....
        /*0550*/ 	.word	0xffffffff


	//   ....[58]....
        /*0554*/ 	.word	0xffffffff


	//   ....[59]....
        /*0558*/ 	.word	0xffffffff


	//   ....[60]....
        /*055c*/ 	.word	0xffffffff


	//   ....[61]....
        /*0560*/ 	.word	0xffffffff


	//   ....[62]....
        /*0564*/ 	.word	0xffffffff


	//   ....[63]....
        /*0568*/ 	.word	0xffffffff


	//   ....[64]....
        /*056c*/ 	.word	0xffffffff


	//   ....[65]....
        /*0570*/ 	.word	0xffffffff


	//   ....[66]....
        /*0574*/ 	.word	0xffffffff


	//   ....[67]....
        /*0578*/ 	.word	0xffffffff


	//   ....[68]....
        /*057c*/ 	.word	0xffffffff


	//   ....[69]....
        /*0580*/ 	.word	0xffffffff


	//   ....[70]....
        /*0584*/ 	.word	0xffffffff


	//   ....[71]....
        /*0588*/ 	.word	0xffffffff


	//   ....[72]....
        /*058c*/ 	.word	0xffffffff


	//   ....[73]....
        /*0590*/ 	.word	0xffffffff


	//   ....[74]....
        /*0594*/ 	.word	0xffffffff


	//   ....[75]....
        /*0598*/ 	.word	0xffffffff


	//   ....[76]....
        /*059c*/ 	.word	0xffffffff


	//   ....[77]....
        /*05a0*/ 	.word	0xffffffff


	//   ....[78]....
        /*05a4*/ 	.word	0xffffffff


	//   ....[79]....
        /*05a8*/ 	.word	0xffffffff


	//   ....[80]....
        /*05ac*/ 	.word	0xffffffff


	//   ....[81]....
        /*05b0*/ 	.word	0xffffffff


	//   ....[82]....
        /*05b4*/ 	.word	0xffffffff


	//   ....[83]....
        /*05b8*/ 	.word	0xffffffff


	//   ....[84]....
        /*05bc*/ 	.word	0xffffffff


	//   ....[85]....
        /*05c0*/ 	.word	0xffffffff


	//   ....[86]....
        /*05c4*/ 	.word	0xffffffff


	//   ....[87]....
        /*05c8*/ 	.word	0xffffffff


	//   ....[88]....
        /*05cc*/ 	.word	0xffffffff


	//   ....[89]....
        /*05d0*/ 	.word	0xffffffff


	//   ....[90]....
        /*05d4*/ 	.word	0xffffffff


	//   ....[91]....
        /*05d8*/ 	.word	0xffffffff


	//   ....[92]....
        /*05dc*/ 	.word	0xffffffff


	//   ....[93]....
        /*05e0*/ 	.word	0xffffffff


	//   ....[94]....
        /*05e4*/ 	.word	0xffffffff


	//   ....[95]....
        /*05e8*/ 	.word	0xffffffff


	//   ....[96]....
        /*05ec*/ 	.word	0xffffffff


	//   ....[97]....
        /*05f0*/ 	.word	0xffffffff


	//   ....[98]....
        /*05f4*/ 	.word	0xffffffff


	//   ....[99]....
        /*05f8*/ 	.word	0xffffffff


	//   ....[100]....
        /*05fc*/ 	.word	0xffffffff


	//   ....[101]....
        /*0600*/ 	.word	0xffffffff


	//   ....[102]....
        /*0604*/ 	.word	0xffffffff


	//   ....[103]....
        /*0608*/ 	.word	0xffffffff


	//   ....[104]....
        /*060c*/ 	.word	0xffffffff


	//   ....[105]....
        /*0610*/ 	.word	0xffffffff


	//   ....[106]....
        /*0614*/ 	.word	0xffffffff


	//   ....[107]....
        /*0618*/ 	.word	0xffffffff


	//   ....[108]....
        /*061c*/ 	.word	0xffffffff


	//   ....[109]....
        /*0620*/ 	.word	0xffffffff


	//   ....[110]....
        /*0624*/ 	.word	0xffffffff


	//   ....[111]....
        /*0628*/ 	.word	0xffffffff


	//   ....[112]....
        /*062c*/ 	.word	0xffffffff


	//   ....[113]....
        /*0630*/ 	.word	0xffffffff


	//   ....[114]....
        /*0634*/ 	.word	0xffffffff


	//   ....[115]....
        /*0638*/ 	.word	0xffffffff


	//   ....[116]....
        /*063c*/ 	.word	0xffffffff


	//   ....[117]....
        /*0640*/ 	.word	0xffffffff


	//   ....[118]....
        /*0644*/ 	.word	0xffffffff


	//   ....[119]....
        /*0648*/ 	.word	0xffffffff


	//   ....[120]....
        /*064c*/ 	.word	0xffffffff


	//   ....[121]....
        /*0650*/ 	.word	0xffffffff


	//   ....[122]....
        /*0654*/ 	.word	0xffffffff


	//   ....[123]....
        /*0658*/ 	.word	0xffffffff


	//   ....[124]....
        /*065c*/ 	.word	0xffffffff


	//   ....[125]....
        /*0660*/ 	.word	0xffffffff


	//   ....[126]....
        /*0664*/ 	.word	0xffffffff


	//   ....[127]....
        /*0668*/ 	.word	0xffffffff


	//   ....[128]....
        /*066c*/ 	.word	0xffffffff


	//   ....[129]....
        /*0670*/ 	.word	0xffffffff


	//   ....[130]....
        /*0674*/ 	.word	0xffffffff


	//   ....[131]....
        /*0678*/ 	.word	0xffffffff


	//   ....[132]....
        /*067c*/ 	.word	0xffffffff


	//   ....[133]....
        /*0680*/ 	.word	0xffffffff


	//   ....[134]....
        /*0684*/ 	.word	0xffffffff


	//   ....[135]....
        /*0688*/ 	.word	0xffffffff


	//   ....[136]....
        /*068c*/ 	.word	0xffffffff


	//   ....[137]....
        /*0690*/ 	.word	0xffffffff


	//   ....[138]....
        /*0694*/ 	.word	0xffffffff


	//   ....[139]....
        /*0698*/ 	.word	0xffffffff


	//   ....[140]....
        /*069c*/ 	.word	0xffffffff


	//   ....[141]....
        /*06a0*/ 	.word	0xffffffff


	//   ....[142]....
        /*06a4*/ 	.word	0xffffffff


	//   ....[143]....
        /*06a8*/ 	.word	0xffffffff


	//   ....[144]....
        /*06ac*/ 	.word	0xffffffff


	//   ....[145]....
        /*06b0*/ 	.word	0xffffffff


	//   ....[146]....
        /*06b4*/ 	.word	0xffffffff


	//   ....[147]....
        /*06b8*/ 	.word	0xffffffff


	//   ....[148]....
        /*06bc*/ 	.word	0xffffffff


	//   ....[149]....
        /*06c0*/ 	.word	0xffffffff


	//   ....[150]....
        /*06c4*/ 	.word	0xffffffff


	//   ....[151]....
        /*06c8*/ 	.word	0xffffffff


	//   ....[152]....
        /*06cc*/ 	.word	0xffffffff


	//   ....[153]....
        /*06d0*/ 	.word	0xffffffff


	//   ....[154]....
        /*06d4*/ 	.word	0xffffffff


	//   ....[155]....
        /*06d8*/ 	.word	0xffffffff


	//   ....[156]....
        /*06dc*/ 	.word	0xffffffff


	//   ....[157]....
        /*06e0*/ 	.word	0xffffffff


	//   ....[158]....
        /*06e4*/ 	.word	0xffffffff


	//   ....[159]....
        /*06e8*/ 	.word	0xffffffff


	//   ....[160]....
        /*06ec*/ 	.word	0xffffffff


	//   ....[161]....
        /*06f0*/ 	.word	0xffffffff


	//   ....[162]....
        /*06f4*/ 	.word	0xffffffff


	//   ....[163]....
        /*06f8*/ 	.word	0xffffffff


	//   ....[164]....
        /*06fc*/ 	.word	0xffffffff


	//   ....[165]....
        /*0700*/ 	.word	0xffffffff


	//   ....[166]....
        /*0704*/ 	.word	0xffffffff


	//   ....[167]....
        /*0708*/ 	.word	0xffffffff


	//   ....[168]....
        /*070c*/ 	.word	0xffffffff


	//   ....[169]....
        /*0710*/ 	.word	0xffffffff


	//   ....[170]....
        /*0714*/ 	.word	0xffffffff


	//   ....[171]....
        /*0718*/ 	.word	0xffffffff


	//   ....[172]....
        /*071c*/ 	.word	0xffffffff


	//   ....[173]....
        /*0720*/ 	.word	0xffffffff


	//   ....[174]....
        /*0724*/ 	.word	0xffffffff


	//   ....[175]....
        /*0728*/ 	.word	0xffffffff


	//   ....[176]....
        /*072c*/ 	.word	0xffffffff


	//   ....[177]....
        /*0730*/ 	.word	0xffffffff


	//   ....[178]....
        /*0734*/ 	.word	0xffffffff


	//   ....[179]....
        /*0738*/ 	.word	0xffffffff


	//   ....[180]....
        /*073c*/ 	.word	0xffffffff


	//   ....[181]....
        /*0740*/ 	.word	0xffffffff


	//   ....[182]....
        /*0744*/ 	.word	0xffffffff


	//   ....[183]....
        /*0748*/ 	.word	0xffffffff


	//   ....[184]....
        /*074c*/ 	.word	0xffffffff


	//   ....[185]....
        /*0750*/ 	.word	0xffffffff


	//   ....[186]....
        /*0754*/ 	.word	0xffffffff


	//   ....[187]....
        /*0758*/ 	.word	0x0500000f


	//   ....[188]....
        /*075c*/ 	.word	0x0500000f


	//   ....[189]....
        /*0760*/ 	.word	0x0500000f


	//   ....[190]....
        /*0764*/ 	.word	0x0500000f


	//   ....[191]....
        /*0768*/ 	.word	0x0500000f


	//   ....[192]....
        /*076c*/ 	.word	0x0500000f


	//   ....[193]....
        /*0770*/ 	.word	0x0500000f


	//   ....[194]....
        /*0774*/ 	.word	0x0500000f


	//   ....[195]....
        /*0778*/ 	.word	0x0500000f


	//   ....[196]....
        /*077c*/ 	.word	0x0500000f


	//   ....[197]....
        /*0780*/ 	.word	0x0500000f


	//   ....[198]....
        /*0784*/ 	.word	0x0500000f


	//   ....[199]....
        /*0788*/ 	.word	0x0500000f


	//   ....[200]....
        /*078c*/ 	.word	0x0500000f


	//   ....[201]....
        /*0790*/ 	.word	0x0500000f


	//   ....[202]....
        /*0794*/ 	.word	0x0500000f


	//   ....[203]....
        /*0798*/ 	.word	0x0500000f


	//   ....[204]....
        /*079c*/ 	.word	0x0500000f


	//   ....[205]....
        /*07a0*/ 	.word	0x0500000f


	//   ....[206]....
        /*07a4*/ 	.word	0x0500000f


	//   ....[207]....
        /*07a8*/ 	.word	0x0500000f


	//   ....[208]....
        /*07ac*/ 	.word	0x0500000f


	//   ....[209]....
        /*07b0*/ 	.word	0x0500000f


	//   ....[210]....
        /*07b4*/ 	.word	0x0500000f


	//   ....[211]....
        /*07b8*/ 	.word	0x0500000f


	//   ....[212]....
        /*07bc*/ 	.word	0x0500000f


	//   ....[213]....
        /*07c0*/ 	.word	0x0500000f


	//   ....[214]....
        /*07c4*/ 	.word	0x0500000f


	//   ....[215]....
        /*07c8*/ 	.word	0x0500000f


	//   ....[216]....
        /*07cc*/ 	.word	0x0500000f


	//   ....[217]....
        /*07d0*/ 	.word	0x0500000f


	//   ....[218]....
        /*07d4*/ 	.word	0x0500000f


	//   ....[219]....
        /*07d8*/ 	.word	0x0500000f


	//   ....[220]....
        /*07dc*/ 	.word	0x0500000f


	//   ....[221]....
        /*07e0*/ 	.word	0x0500000f


	//   ....[222]....
        /*07e4*/ 	.word	0x0500000f


	//   ....[223]....
        /*07e8*/ 	.word	0x0500000f


	//   ....[224]....
        /*07ec*/ 	.word	0x0500000f


	//   ....[225]....
        /*07f0*/ 	.word	0x0500000f


	//   ....[226]....
        /*07f4*/ 	.word	0x0500000f


	//   ....[227]....
        /*07f8*/ 	.word	0x0500000f


	//   ....[228]....
        /*07fc*/ 	.word	0x0500000f


	//   ....[229]....
        /*0800*/ 	.word	0x0500000f


	//   ....[230]....
        /*0804*/ 	.word	0x0500000f


	//   ....[231]....
        /*0808*/ 	.word	0x0500000f


	//   ....[232]....
        /*080c*/ 	.word	0x0500000f


	//   ....[233]....
        /*0810*/ 	.word	0x0500000f


	//   ....[234]....
        /*0814*/ 	.word	0x0500000f


	//   ....[235]....
        /*0818*/ 	.word	0x0500000f


	//   ....[236]....
        /*081c*/ 	.word	0x0500000f


	//   ....[237]....
        /*0820*/ 	.word	0x0500000f


	//   ....[238]....
        /*0824*/ 	.word	0x0500000f


	//   ....[239]....
        /*0828*/ 	.word	0x0500000f


	//   ....[240]....
        /*082c*/ 	.word	0x0500000f


	//   ....[241]....
        /*0830*/ 	.word	0x0500000f


	//   ....[242]....
        /*0834*/ 	.word	0x0500000f


	//   ....[243]....
        /*0838*/ 	.word	0x0500000f


	//   ....[244]....
        /*083c*/ 	.word	0x0500000f


	//   ....[245]....
        /*0840*/ 	.word	0x0500000f


	//   ....[246]....
        /*0844*/ 	.word	0x0500000f


	//   ....[247]....
        /*0848*/ 	.word	0x0500000f


	//   ....[248]....
        /*084c*/ 	.word	0x0500000f


	//   ....[249]....
        /*0850*/ 	.word	0x0500000f


	//   ....[250]....
        /*0854*/ 	.word	0x0500000f


	//   ....[251]....
        /*0858*/ 	.word	0x0500000f


	//   ....[252]....
        /*085c*/ 	.word	0x0500000f


	//   ....[253]....
        /*0860*/ 	.word	0x0500000f


	//   ....[254]....
        /*0864*/ 	.word	0x0500000f


	//   ....[255]....
        /*0868*/ 	.word	0x0500000f


	//   ....[0]....
        /*086c*/ 	.word	0x0500000f


	//   ....[1]....
        /*0870*/ 	.word	0x0500000f


	//   ....[2]....
        /*0874*/ 	.word	0x0500000f


	//   ....[3]....
        /*0878*/ 	.word	0x0500000f


	//   ....[4]....
        /*087c*/ 	.word	0x0500000f


	//   ....[5]....
        /*0880*/ 	.word	0x0500000f


	//   ....[6]....
        /*0884*/ 	.word	0x0500000f


	//   ....[7]....
        /*0888*/ 	.word	0x0500000f


	//   ....[8]....
        /*088c*/ 	.word	0x0500000f


	//   ....[9]....
        /*0890*/ 	.word	0x0500000f


	//   ....[10]....
        /*0894*/ 	.word	0x0500000f


	//   ....[11]....
        /*0898*/ 	.word	0x0500000f


	//   ....[12]....
        /*089c*/ 	.word	0x0500000f


	//   ....[13]....
        /*08a0*/ 	.word	0x0500000f


	//   ....[14]....
        /*08a4*/ 	.word	0x0500000f


	//   ....[15]....
        /*08a8*/ 	.word	0x0500000f


	//   ....[16]....
        /*08ac*/ 	.word	0x0500000f


	//   ....[17]....
        /*08b0*/ 	.word	0x0500000f


	//   ....[18]....
        /*08b4*/ 	.word	0x0500000f


	//   ....[19]....
        /*08b8*/ 	.word	0x0500000f


	//   ....[20]....
        /*08bc*/ 	.word	0x0500000f


	//   ....[21]....
        /*08c0*/ 	.word	0x0500000f


	//   ....[22]....
        /*08c4*/ 	.word	0x0500000f


	//   ....[23]....
        /*08c8*/ 	.word	0x0500000f


	//   ....[24]....
        /*08cc*/ 	.word	0x0500000f


	//   ....[25]....
        /*08d0*/ 	.word	0x0500000f


	//   ....[26]....
        /*08d4*/ 	.word	0x0500000f


	//   ....[27]....
        /*08d8*/ 	.word	0x0500000f


	//   ....[28]....
        /*08dc*/ 	.word	0x0500000f


	//   ....[29]....
        /*08e0*/ 	.word	0x0500000f


	//   ....[30]....
        /*08e4*/ 	.word	0x0500000f


	//   ....[31]....
        /*08e8*/ 	.word	0x0500000f


	//   ....[32]....
        /*08ec*/ 	.word	0x0500000f


	//   ....[33]....
        /*08f0*/ 	.word	0x0500000f


	//   ....[34]....
        /*08f4*/ 	.word	0x0500000f


	//   ....[35]....
        /*08f8*/ 	.word	0x0500000f


	//   ....[36]....
        /*08fc*/ 	.word	0x0500000f


	//   ....[37]....
        /*0900*/ 	.word	0x0500000f


	//   ....[38]....
        /*0904*/ 	.word	0x0500000f


	//   ....[39]....
        /*0908*/ 	.word	0x0500000f


	//   ....[40]....
        /*090c*/ 	.word	0x0500000f


	//   ....[41]....
        /*0910*/ 	.word	0x0500000f


	//   ....[42]....
        /*0914*/ 	.word	0x0500000f


	//   ....[43]....
        /*0918*/ 	.word	0x0500000f


	//   ....[44]....
        /*091c*/ 	.word	0x0500000f


	//   ....[45]....
        /*0920*/ 	.word	0x0500000f


	//   ....[46]....
        /*0924*/ 	.word	0x0500000f


	//   ....[47]....
        /*0928*/ 	.word	0x0500000f


	//   ....[48]....
        /*092c*/ 	.word	0x0500000f


	//   ....[49]....
        /*0930*/ 	.word	0x0500000f


	//   ....[50]....
        /*0934*/ 	.word	0x0500000f


	//   ....[51]....
        /*0938*/ 	.word	0x0500000f


	//   ....[52]....
        /*093c*/ 	.word	0x0500000f


	//   ....[53]....
        /*0940*/ 	.word	0x0500000f


	//   ....[54]....
        /*0944*/ 	.word	0x0500000f


	//   ....[55]....
        /*0948*/ 	.word	0x0500000f


	//   ....[56]....
        /*094c*/ 	.word	0x0500000f


	//   ....[57]....
        /*0950*/ 	.word	0x0500000f


	//   ....[58]....
        /*0954*/ 	.word	0x0500000f


	//   ....[59]....
        /*0958*/ 	.word	0x0500000f


	//   ....[60]....
        /*095c*/ 	.word	0x0500000f


	//   ....[61]....
        /*0960*/ 	.word	0x0500000f


	//   ....[62]....
        /*0964*/ 	.word	0x0500000f


	//   ....[63]....
        /*0968*/ 	.word	0x0500000f


	//   ....[64]....
        /*096c*/ 	.word	0x0500000f


	//   ....[65]....
        /*0970*/ 	.word	0x0500000f


	//   ....[66]....
        /*0974*/ 	.word	0x0500000f


	//   ....[67]....
        /*0978*/ 	.word	0x0500000f


	//----- nvinfo : EIATTR_COOP_GROUP_INSTR_OFFSETS
	.align		4
.L_143:
        /*097c*/ 	.byte	0x04, 0x28
        /*097e*/ 	.short	(.L_145 - .L_144)


	//   ....[0]....
.L_144:
        /*0980*/ 	.word	0x00000070


	//   ....[1]....
        /*0984*/ 	.word	0x00000140


	//   ....[2]....
        /*0988*/ 	.word	0x00000190


	//   ....[3]....
        /*098c*/ 	.word	0x000003c0


	//   ....[4]....
        /*0990*/ 	.word	0x00000520


	//   ....[5]....
        /*0994*/ 	.word	0x00000640


	//   ....[6]....
        /*0998*/ 	.word	0x000007a0


	//   ....[7]....
        /*099c*/ 	.word	0x00002b50


	//   ....[8]....
        /*09a0*/ 	.word	0x00002b60


	//   ....[9]....
        /*09a4*/ 	.word	0x000032a0


	//   ....[10]....
        /*09a8*/ 	.word	0x000032b0


	//   ....[11]....
        /*09ac*/ 	.word	0x00003fd0


	//   ....[12]....
        /*09b0*/ 	.word	0x00003fe0


	//   ....[13]....
        /*09b4*/ 	.word	0x000047f0


	//   ....[14]....
        /*09b8*/ 	.word	0x00004800


	//   ....[15]....
        /*09bc*/ 	.word	0x00005280


	//   ....[16]....
        /*09c0*/ 	.word	0x00005290


	//   ....[17]....
        /*09c4*/ 	.word	0x000053a0


	//   ....[18]....
        /*09c8*/ 	.word	0x000053b0


	//   ....[19]....
        /*09cc*/ 	.word	0x00005740


	//   ....[20]....
        /*09d0*/ 	.word	0x00005760


	//   ....[21]....
        /*09d4*/ 	.word	0x00005840


	//   ....[22]....
        /*09d8*/ 	.word	0x00005860


	//   ....[23]....
        /*09dc*/ 	.word	0x00005cd0


	//   ....[24]....
        /*09e0*/ 	.word	0x000062b0


	//   ....[25]....
        /*09e4*/ 	.word	0x000062c0


	//   ....[26]....
        /*09e8*/ 	.word	0x000062d0


	//   ....[27]....
        /*09ec*/ 	.word	0x000062e0


	//   ....[28]....
        /*09f0*/ 	.word	0x00007330


	//   ....[29]....
        /*09f4*/ 	.word	0x00007340


	//   ....[30]....
        /*09f8*/ 	.word	0x00007350


	//   ....[31]....
        /*09fc*/ 	.word	0x00007360


	//   ....[32]....
        /*0a00*/ 	.word	0x000091b0


	//   ....[33]....
        /*0a04*/ 	.word	0x000092a0


	//   ....[34]....
        /*0a08*/ 	.word	0x000097f0


	//   ....[35]....
        /*0a0c*/ 	.word	0x00009860


	//   ....[36]....
        /*0a10*/ 	.word	0x0000b0c0


	//   ....[37]....
        /*0a14*/ 	.word	0x0000b0f0


	//   ....[38]....
        /*0a18*/ 	.word	0x0000b5b0


	//   ....[39]....
        /*0a1c*/ 	.word	0x0000b610


	//   ....[40]....
        /*0a20*/ 	.word	0x0000c5f0


	//   ....[41]....
        /*0a24*/ 	.word	0x0000c8c0


	//   ....[42]....
        /*0a28*/ 	.word	0x0000c8f0


	//   ....[43]....
        /*0a2c*/ 	.word	0x0000c9c0


	//   ....[44]....
        /*0a30*/ 	.word	0x0000d600


	//   ....[45]....
        /*0a34*/ 	.word	0x0000d630


	//   ....[46]....
        /*0a38*/ 	.word	0x0000d640


	//   ....[47]....
        /*0a3c*/ 	.word	0x0000d650


	//   ....[48]....
        /*0a40*/ 	.word	0x0000db60


	//   ....[49]....
        /*0a44*/ 	.word	0x0000db80


	//   ....[50]....
        /*0a48*/ 	.word	0x0000dba0


	//   ....[51]....
        /*0a4c*/ 	.word	0x0000dbb0


	//   ....[52]....
        /*0a50*/ 	.word	0x0000dbd0


	//   ....[53]....
        /*0a54*/ 	.word	0x0000dbf0


	//   ....[54]....
        /*0a58*/ 	.word	0x0000dca0


	//   ....[55]....
        /*0a5c*/ 	.word	0x0000dcb0


	//   ....[56]....
        /*0a60*/ 	.word	0x0000e5b0


	//   ....[57]....
        /*0a64*/ 	.word	0x0000e5e0


	//   ....[58]....
        /*0a68*/ 	.word	0x0000e600


	//   ....[59]....
        /*0a6c*/ 	.word	0x0000e630


	//   ....[60]....
        /*0a70*/ 	.word	0x0000e660


	//   ....[61]....
        /*0a74*/ 	.word	0x0000e670


	//   ....[62]....
        /*0a78*/ 	.word	0x0000e6a0


	//   ....[63]....
        /*0a7c*/ 	.word	0x0000e6e0


	//   ....[64]....
        /*0a80*/ 	.word	0x0000e830


	//   ....[65]....
        /*0a84*/ 	.word	0x0000ea20


	//   ....[66]....
        /*0a88*/ 	.word	0x0000ea50


	//   ....[67]....
        /*0a8c*/ 	.word	0x0000ea80


	//   ....[68]....
        /*0a90*/ 	.word	0x0000eab0


	//   ....[69]....
        /*0a94*/ 	.word	0x0000eae0


	//   ....[70]....
        /*0a98*/ 	.word	0x0000eb10


	//   ....[71]....
        /*0a9c*/ 	.word	0x0000ec80


	//   ....[72]....
        /*0aa0*/ 	.word	0x0000ecb0


	//   ....[73]....
        /*0aa4*/ 	.word	0x0000ece0


	//   ....[74]....
        /*0aa8*/ 	.word	0x0000ed10


	//   ....[75]....
        /*0aac*/ 	.word	0x0000ed40


	//   ....[76]....
        /*0ab0*/ 	.word	0x0000ed70


	//   ....[77]....
        /*0ab4*/ 	.word	0x0000ee00


	//   ....[78]....
        /*0ab8*/ 	.word	0x0000ee30


	//   ....[79]....
        /*0abc*/ 	.word	0x0000eeb0


	//   ....[80]....
        /*0ac0*/ 	.word	0x0000f9c0


	//   ....[81]....
        /*0ac4*/ 	.word	0x00011290


	//   ....[82]....
        /*0ac8*/ 	.word	0x000112b0


	//   ....[83]....
        /*0acc*/ 	.word	0x00011340


	//   ....[84]....
        /*0ad0*/ 	.word	0x00011360


	//   ....[85]....
        /*0ad4*/ 	.word	0x000113e0


	//   ....[86]....
        /*0ad8*/ 	.word	0x00011400


	//   ....[87]....
        /*0adc*/ 	.word	0x00011480


	//   ....[88]....
        /*0ae0*/ 	.word	0x000114a0


	//   ....[89]....
        /*0ae4*/ 	.word	0x00011520


	//   ....[90]....
        /*0ae8*/ 	.word	0x00011540


	//   ....[91]....
        /*0aec*/ 	.word	0x000115c0


	//   ....[92]....
        /*0af0*/ 	.word	0x000115e0


	//   ....[93]....
        /*0af4*/ 	.word	0x00011660


	//   ....[94]....
        /*0af8*/ 	.word	0x00011680


	//   ....[95]....
        /*0afc*/ 	.word	0x00011690


	//   ....[96]....
        /*0b00*/ 	.word	0x000116a0


	//   ....[97]....
        /*0b04*/ 	.word	0x00012010


	//   ....[98]....
        /*0b08*/ 	.word	0x00012020


	//   ....[99]....
        /*0b0c*/ 	.word	0x00012040


	//   ....[100]....
        /*0b10*/ 	.word	0x000120d0


	//   ....[101]....
        /*0b14*/ 	.word	0x000120f0


	//   ....[102]....
        /*0b18*/ 	.word	0x00012170


	//   ....[103]....
        /*0b1c*/ 	.word	0x00012190


	//   ....[104]....
        /*0b20*/ 	.word	0x00012210


	//   ....[105]....
        /*0b24*/ 	.word	0x00012230


	//   ....[106]....
        /*0b28*/ 	.word	0x000122b0


	//   ....[107]....
        /*0b2c*/ 	.word	0x000122d0


	//   ....[108]....
        /*0b30*/ 	.word	0x00012350


	//   ....[109]....
        /*0b34*/ 	.word	0x00012370


	//   ....[110]....
        /*0b38*/ 	.word	0x000123f0


	//   ....[111]....
        /*0b3c*/ 	.word	0x00012410


	//   ....[112]....
        /*0b40*/ 	.word	0x00012420


	//   ....[113]....
        /*0b44*/ 	.word	0x00012490


	//   ....[114]....
        /*0b48*/ 	.word	0x000124e0


	//   ....[115]....
        /*0b4c*/ 	.word	0x00012570


	//   ....[116]....
        /*0b50*/ 	.word	0x000125a0


	//   ....[117]....
        /*0b54*/ 	.word	0x000125b0


	//   ....[118]....
        /*0b58*/ 	.word	0x00012620


	//   ....[119]....
        /*0b5c*/ 	.word	0x00012630


	//   ....[120]....
        /*0b60*/ 	.word	0x00012640


	//   ....[121]....
        /*0b64*/ 	.word	0x00012e60


	//   ....[122]....
        /*0b68*/ 	.word	0x00012e80


	//   ....[123]....
        /*0b6c*/ 	.word	0x00012ef0


	//   ....[124]....
        /*0b70*/ 	.word	0x00012f00


	//   ....[125]....
        /*0b74*/ 	.word	0x00012f40


	//   ....[126]....
        /*0b78*/ 	.word	0x00012f50


	//   ....[127]....
        /*0b7c*/ 	.word	0x00012f90


	//   ....[128]....
        /*0b80*/ 	.word	0x00012fa0


	//   ....[129]....
        /*0b84*/ 	.word	0x00012fe0


	//   ....[130]....
        /*0b88*/ 	.word	0x00012ff0


	//   ....[131]....
        /*0b8c*/ 	.word	0x00013030


	//   ....[132]....
        /*0b90*/ 	.word	0x00013040


	//   ....[133]....
        /*0b94*/ 	.word	0x00013080


	//   ....[134]....
        /*0b98*/ 	.word	0x00013090


	//   ....[135]....
        /*0b9c*/ 	.word	0x000130a0


	//   ....[136]....
        /*0ba0*/ 	.word	0x000130e0


	//   ....[137]....
        /*0ba4*/ 	.word	0x000133a0


	//   ....[138]....
        /*0ba8*/ 	.word	0x000133d0


	//   ....[139]....
        /*0bac*/ 	.word	0x00013430


	//   ....[140]....
        /*0bb0*/ 	.word	0x00013440


	//   ....[141]....
        /*0bb4*/ 	.word	0x00013490


	//   ....[142]....
        /*0bb8*/ 	.word	0x000134a0


	//   ....[143]....
        /*0bbc*/ 	.word	0x000134f0


	//   ....[144]....
        /*0bc0*/ 	.word	0x00013500


	//   ....[145]....
        /*0bc4*/ 	.word	0x00013550


	//   ....[146]....
        /*0bc8*/ 	.word	0x00013560


	//   ....[147]....
        /*0bcc*/ 	.word	0x000135b0


	//   ....[148]....
        /*0bd0*/ 	.word	0x000135c0


	//   ....[149]....
        /*0bd4*/ 	.word	0x00013610


	//   ....[150]....
        /*0bd8*/ 	.word	0x00013620


	//   ....[151]....
        /*0bdc*/ 	.word	0x00013630


	//   ....[152]....
        /*0be0*/ 	.word	0x00013670


	//   ....[153]....
        /*0be4*/ 	.word	0x00013c60


	//   ....[154]....
        /*0be8*/ 	.word	0x00013ca0


	//   ....[155]....
        /*0bec*/ 	.word	0x00013cc0


	//   ....[156]....
        /*0bf0*/ 	.word	0x00013d00


	//   ....[157]....
        /*0bf4*/ 	.word	0x00013d20


	//   ....[158]....
        /*0bf8*/ 	.word	0x00013d60


	//   ....[159]....
        /*0bfc*/ 	.word	0x00013d80


	//   ....[160]....
        /*0c00*/ 	.word	0x00013dc0


	//   ....[161]....
        /*0c04*/ 	.word	0x00013de0


	//   ....[162]....
        /*0c08*/ 	.word	0x00013e20


	//   ....[163]....
        /*0c0c*/ 	.word	0x00013e40


	//   ....[164]....
        /*0c10*/ 	.word	0x00013e80


	//   ....[165]....
        /*0c14*/ 	.word	0x00013ea0


	//   ....[166]....
        /*0c18*/ 	.word	0x00013ee0


	//   ....[167]....
        /*0c1c*/ 	.word	0x00013f00


	//   ....[168]....
        /*0c20*/ 	.word	0x00013f10


	//   ....[169]....
        /*0c24*/ 	.word	0x00014280


	//   ....[170]....
        /*0c28*/ 	.word	0x000142b0


	//   ....[171]....
        /*0c2c*/ 	.word	0x000142f0


	//   ....[172]....
        /*0c30*/ 	.word	0x00014320


	//   ....[173]....
        /*0c34*/ 	.word	0x00014350


	//   ....[174]....
        /*0c38*/ 	.word	0x00014380


	//   ....[175]....
        /*0c3c*/ 	.word	0x000143b0


	//   ....[176]....
        /*0c40*/ 	.word	0x000143e0


	//   ....[177]....
        /*0c44*/ 	.word	0x00014560


	//   ....[178]....
        /*0c48*/ 	.word	0x00014590


	//   ....[179]....
        /*0c4c*/ 	.word	0x000145c0


	//   ....[180]....
        /*0c50*/ 	.word	0x000145f0


	//   ....[181]....
        /*0c54*/ 	.word	0x00014620


	//   ....[182]....
        /*0c58*/ 	.word	0x00014650


	//   ....[183]....
        /*0c5c*/ 	.word	0x00014710


	//   ....[184]....
        /*0c60*/ 	.word	0x00014730


	//   ....[185]....
        /*0c64*/ 	.word	0x000147a0


	//   ....[186]....
        /*0c68*/ 	.word	0x00014c10


	//   ....[187]....
        /*0c6c*/ 	.word	0x00014f30


	//   ....[188]....
        /*0c70*/ 	.word	0x00014fc0


	//   ....[189]....
        /*0c74*/ 	.word	0x00015050


	//   ....[190]....
        /*0c78*/ 	.word	0x000150e0


	//   ....[191]....
        /*0c7c*/ 	.word	0x000151c0


	//   ....[192]....
        /*0c80*/ 	.word	0x00015250


	//   ....[193]....
        /*0c84*/ 	.word	0x000152f0


	//   ....[194]....
        /*0c88*/ 	.word	0x00015380


	//   ....[195]....
        /*0c8c*/ 	.word	0x00015470


	//   ....[196]....
        /*0c90*/ 	.word	0x00015500


	//   ....[197]....
        /*0c94*/ 	.word	0x000155a0


	//   ....[198]....
        /*0c98*/ 	.word	0x00015630


	//   ....[199]....
        /*0c9c*/ 	.word	0x00015770


	//   ....[200]....
        /*0ca0*/ 	.word	0x00015820


	//   ....[201]....
        /*0ca4*/ 	.word	0x000158b0


	//   ....[202]....
        /*0ca8*/ 	.word	0x00015900


	//   ....[203]....
        /*0cac*/ 	.word	0x00015950


	//   ....[204]....
        /*0cb0*/ 	.word	0x00015a30


	//   ....[205]....
        /*0cb4*/ 	.word	0x00015ac0


	//   ....[206]....
        /*0cb8*/ 	.word	0x00015b10


	//   ....[207]....
        /*0cbc*/ 	.word	0x00015b60


	//   ....[208]....
        /*0cc0*/ 	.word	0x00015d90


	//   ....[209]....
        /*0cc4*/ 	.word	0x00015e30


	//   ....[210]....
        /*0cc8*/ 	.word	0x00015e90


	//   ....[211]....
        /*0ccc*/ 	.word	0x00015f00


	//   ....[212]....
        /*0cd0*/ 	.word	0x00015f60


	//   ....[213]....
        /*0cd4*/ 	.word	0x00015fd0


	//   ....[214]....
        /*0cd8*/ 	.word	0x00016090


	//   ....[215]....
        /*0cdc*/ 	.word	0x000160f0


	//   ....[216]....
        /*0ce0*/ 	.word	0x000161b0


	//   ....[217]....
        /*0ce4*/ 	.word	0x00016490


	//   ....[218]....
        /*0ce8*/ 	.word	0x00016580


	//   ....[219]....
        /*0cec*/ 	.word	0x00016620


	//   ....[220]....
        /*0cf0*/ 	.word	0x00016680


	//   ....[221]....
        /*0cf4*/ 	.word	0x00016770


	//   ....[222]....
        /*0cf8*/ 	.word	0x000167e0


	//   ....[223]....
        /*0cfc*/ 	.word	0x000168d0


	//   ....[224]....
        /*0d00*/ 	.word	0x00016940


	//   ....[225]....
        /*0d04*/ 	.word	0x00016a30


	//   ....[226]....
        /*0d08*/ 	.word	0x00016aa0


	//   ....[227]....
        /*0d0c*/ 	.word	0x00016b90


	//   ....[228]....
        /*0d10*/ 	.word	0x00016c00


	//   ....[229]....
        /*0d14*/ 	.word	0x00016cf0


	//   ....[230]....
        /*0d18*/ 	.word	0x00016d60


	//   ....[231]....
        /*0d1c*/ 	.word	0x00016e50


	//   ....[232]....
        /*0d20*/ 	.word	0x00016ec0


	//   ....[233]....
        /*0d24*/ 	.word	0x00016fa0


	//   ....[234]....
        /*0d28*/ 	.word	0x00017080


	//   ....[235]....
        /*0d2c*/ 	.word	0x000170d0


	//   ....[236]....
        /*0d30*/ 	.word	0x00017130


	//   ....[237]....
        /*0d34*/ 	.word	0x00017220


	//   ....[238]....
        /*0d38*/ 	.word	0x00017280


	//   ....[239]....
        /*0d3c*/ 	.word	0x00017380


	//   ....[240]....
        /*0d40*/ 	.word	0x000173e0


	//   ....[241]....
        /*0d44*/ 	.word	0x000174e0


	//   ....[242]....
        /*0d48*/ 	.word	0x00017540


	//   ....[243]....
        /*0d4c*/ 	.word	0x00017640


	//   ....[244]....
        /*0d50*/ 	.word	0x000176a0


	//   ....[245]....
        /*0d54*/ 	.word	0x000177a0


	//   ....[246]....
        /*0d58*/ 	.word	0x00017800


	//   ....[247]....
        /*0d5c*/ 	.word	0x00017900


	//   ....[248]....
        /*0d60*/ 	.word	0x00017960


	//   ....[249]....
        /*0d64*/ 	.word	0x00017a10


	//   ....[250]....
        /*0d68*/ 	.word	0x00017ac0


	//   ....[251]....
        /*0d6c*/ 	.word	0x00017bb0


	//   ....[252]....
        /*0d70*/ 	.word	0x00017c10


	//   ....[253]....
        /*0d74*/ 	.word	0x00017cf0


	//   ....[254]....
        /*0d78*/ 	.word	0x00017d50


	//   ....[255]....
        /*0d7c*/ 	.word	0x00017e20


	//   ....[0]....
        /*0d80*/ 	.word	0x00017e80


	//   ....[1]....
        /*0d84*/ 	.word	0x00017f40


	//   ....[2]....
        /*0d88*/ 	.word	0x00018080


	//   ....[3]....
        /*0d8c*/ 	.word	0x00018130


	//   ....[4]....
        /*0d90*/ 	.word	0x000181a0


	//   ....[5]....
        /*0d94*/ 	.word	0x00018270


	//   ....[6]....
        /*0d98*/ 	.word	0x000182d0


	//   ....[7]....
        /*0d9c*/ 	.word	0x00018380


	//   ....[8]....
        /*0da0*/ 	.word	0x000183e0


	//   ....[9]....
        /*0da4*/ 	.word	0x00018490


	//   ....[10]....
        /*0da8*/ 	.word	0x000184f0


	//   ....[11]....
        /*0dac*/ 	.word	0x000185a0


	//   ....[12]....
        /*0db0*/ 	.word	0x00018600


	//   ....[13]....
        /*0db4*/ 	.word	0x000186b0


	//   ....[14]....
        /*0db8*/ 	.word	0x00018710


	//   ....[15]....
        /*0dbc*/ 	.word	0x000187c0


	//   ....[16]....
        /*0dc0*/ 	.word	0x00018820


	//   ....[17]....
        /*0dc4*/ 	.word	0x000188d0


	//   ....[18]....
        /*0dc8*/ 	.word	0x000189c0


	//   ....[19]....
        /*0dcc*/ 	.word	0x00018a70


	//   ....[20]....
        /*0dd0*/ 	.word	0x00018ad0


	//   ....[21]....
        /*0dd4*/ 	.word	0x00018b90


	//   ....[22]....
        /*0dd8*/ 	.word	0x00018bf0


	//   ....[23]....
        /*0ddc*/ 	.word	0x00018cb0


	//   ....[24]....
        /*0de0*/ 	.word	0x00018d10


	//   ....[25]....
        /*0de4*/ 	.word	0x00018dd0


	//   ....[26]....
        /*0de8*/ 	.word	0x00018e30


	//   ....[27]....
        /*0dec*/ 	.word	0x00018ef0


	//   ....[28]....
        /*0df0*/ 	.word	0x00018f50


	//   ....[29]....
        /*0df4*/ 	.word	0x00019010


	//   ....[30]....
        /*0df8*/ 	.word	0x00019070


	//   ....[31]....
        /*0dfc*/ 	.word	0x00019130


	//   ....[32]....
        /*0e00*/ 	.word	0x00019190


	//   ....[33]....
        /*0e04*/ 	.word	0x00019240


	//   ....[34]....
        /*0e08*/ 	.word	0x00019330


	//   ....[35]....
        /*0e0c*/ 	.word	0x000193e0


	//   ....[36]....
        /*0e10*/ 	.word	0x00019450


	//   ....[37]....
        /*0e14*/ 	.word	0x00019500


	//   ....[38]....
        /*0e18*/ 	.word	0x00019560


	//   ....[39]....
        /*0e1c*/ 	.word	0x00019610


	//   ....[40]....
        /*0e20*/ 	.word	0x00019670


	//   ....[41]....
        /*0e24*/ 	.word	0x00019720


	//   ....[42]....
        /*0e28*/ 	.word	0x00019780


	//   ....[43]....
        /*0e2c*/ 	.word	0x00019830


	//   ....[44]....
        /*0e30*/ 	.word	0x00019890


	//   ....[45]....
        /*0e34*/ 	.word	0x00019940


	//   ....[46]....
        /*0e38*/ 	.word	0x000199a0


	//   ....[47]....
        /*0e3c*/ 	.word	0x00019a50


	//   ....[48]....
        /*0e40*/ 	.word	0x00019ab0


	//   ....[49]....
        /*0e44*/ 	.word	0x00019b50


	//   ....[50]....
        /*0e48*/ 	.word	0x00019be0


	//   ....[51]....
        /*0e4c*/ 	.word	0x00019c80


	//   ....[52]....
        /*0e50*/ 	.word	0x00019da0


	//   ....[53]....
        /*0e54*/ 	.word	0x00019e10


	//   ....[54]....
        /*0e58*/ 	.word	0x00019e80


	//   ....[55]....
        /*0e5c*/ 	.word	0x00019ef0


	//   ....[56]....
        /*0e60*/ 	.word	0x00019f60


	//   ....[57]....
        /*0e64*/ 	.word	0x00019fe0


	//   ....[58]....
        /*0e68*/ 	.word	0x0001a070


	//   ....[59]....
        /*0e6c*/ 	.word	0x0001a100


	//   ....[60]....
        /*0e70*/ 	.word	0x0001a170


	//   ....[61]....
        /*0e74*/ 	.word	0x0001a1e0


	//   ....[62]....
        /*0e78*/ 	.word	0x0001a250


	//   ....[63]....
        /*0e7c*/ 	.word	0x0001a2d0


	//   ....[64]....
        /*0e80*/ 	.word	0x0001a340


	//   ....[65]....
        /*0e84*/ 	.word	0x0001a3e0


	//   ....[66]....
        /*0e88*/ 	.word	0x0001a470


	//   ....[67]....
        /*0e8c*/ 	.word	0x0001a590


	//----- nvinfo : EIATTR_REG_RECONFIG
	.align		4
.L_145:
        /*0e90*/ 	.byte	0x01, 0x54
	.zero		2


	//----- nvinfo : EIATTR_SYSCALL_OFFSETS
	.align		4
        /*0e94*/ 	.byte	0x04, 0x46
        /*0e96*/ 	.short	(.L_147 - .L_146)


	//   ....[0]....
.L_146:
        /*0e98*/ 	.word	0x00001850


	//   ....[1]....
        /*0e9c*/ 	.word	0x000019a0


	//   ....[2]....
        /*0ea0*/ 	.word	0x00005ea0


	//   ....[3]....
        /*0ea4*/ 	.word	0x00006220


	//   ....[4]....
        /*0ea8*/ 	.word	0x00010870


	//   ....[5]....
        /*0eac*/ 	.word	0x000109c0


	//   ....[6]....
        /*0eb0*/ 	.word	0x00010ab0


	//   ....[7]....
        /*0eb4*/ 	.word	0x00011ae0


	//----- nvinfo : EIATTR_MBARRIER_INSTR_OFFSETS
	.align		4
.L_147:
        /*0eb8*/ 	.byte	0x04, 0x39
        /*0eba*/ 	.short	(.L_149 - .L_148)


	//   ....[0]....
.L_148:
        /*0ebc*/ 	.word	0x00000270
        /*0ec0*/ 	.word	0x000000ff
        /*0ec4*/ 	.word	0x00016800
        /*0ec8*/ 	.short	0x0100
        /*0eca*/ 	.byte	0x08
	.zero		1


	//   ....[1]....
        /*0ecc*/ 	.word	0x00000280
        /*0ed0*/ 	.word	0x000000ff
        /*0ed4*/ 	.word	0x00016820
        /*0ed8*/ 	.short	0x0100
        /*0eda*/ 	.byte	0x08
	.zero		1


	//   ....[2]....
        /*0edc*/ 	.word	0x00000370
        /*0ee0*/ 	.word	0x000000ff
        /*0ee4*/ 	.word	0x00016830
        /*0ee8*/ 	.short	0x0100
        /*0eea*/ 	.byte	0x08
	.zero		1


	//   ....[3]....
        /*0eec*/ 	.word	0x00000380
        /*0ef0*/ 	.word	0x000000ff
        /*0ef4*/ 	.word	0x00016840
        /*0ef8*/ 	.short	0x0100
        /*0efa*/ 	.byte	0x08
	.zero		1


	//   ....[4]....
        /*0efc*/ 	.word	0x00000390
        /*0f00*/ 	.word	0x000000ff
        /*0f04*/ 	.word	0x00016838
        /*0f08*/ 	.short	0x0100
        /*0f0a*/ 	.byte	0x08
	.zero		1


	//   ....[5]....
        /*0f0c*/ 	.word	0x000003a0
        /*0f10*/ 	.word	0x000000ff
        /*0f14*/ 	.word	0x00016848
        /*0f18*/ 	.short	0x0100
        /*0f1a*/ 	.byte	0x08
	.zero		1


	//   ....[6]....
        /*0f1c*/ 	.word	0x000004d0
        /*0f20*/ 	.word	0x000000ff
        /*0f24*/ 	.word	0x00016850
        /*0f28*/ 	.short	0x0100
        /*0f2a*/ 	.byte	0x08
	.zero		1


	//   ....[7]....
        /*0f2c*/ 	.word	0x000004e0
        /*0f30*/ 	.word	0x000000ff
        /*0f34*/ 	.word	0x00016860
        /*0f38*/ 	.short	0x0100
        /*0f3a*/ 	.byte	0x08
	.zero		1


	//   ....[8]....
        /*0f3c*/ 	.word	0x000004f0
        /*0f40*/ 	.word	0x000000ff
        /*0f44*/ 	.word	0x00016858
        /*0f48*/ 	.short	0x0100
        /*0f4a*/ 	.byte	0x08
	.zero		1


	//   ....[9]....
        /*0f4c*/ 	.word	0x00000500
        /*0f50*/ 	.word	0x000000ff
        /*0f54*/ 	.word	0x00016868
        /*0f58*/ 	.short	0x0100
        /*0f5a*/ 	.byte	0x08
	.zero		1


	//   ....[10]....
        /*0f5c*/ 	.word	0x000005f0
        /*0f60*/ 	.word	0x000000ff
        /*0f64*/ 	.word	0x00016870
        /*0f68*/ 	.short	0x0100
        /*0f6a*/ 	.byte	0x06
	.zero		1


	//   ....[11]....
        /*0f6c*/ 	.word	0x00000600
        /*0f70*/ 	.word	0x000000ff
        /*0f74*/ 	.word	0x00016880
        /*0f78*/ 	.short	0x0100
        /*0f7a*/ 	.byte	0x06
	.zero		1


	//   ....[12]....
        /*0f7c*/ 	.word	0x00000610
        /*0f80*/ 	.word	0x000000ff
        /*0f84*/ 	.word	0x00016878
        /*0f88*/ 	.short	0x0100
        /*0f8a*/ 	.byte	0x06
	.zero		1


	//   ....[13]....
        /*0f8c*/ 	.word	0x00000620
        /*0f90*/ 	.word	0x000000ff
        /*0f94*/ 	.word	0x00016888
        /*0f98*/ 	.short	0x0100
        /*0f9a*/ 	.byte	0x06
	.zero		1


	//   ....[14]....
        /*0f9c*/ 	.word	0x00000750
        /*0fa0*/ 	.word	0x000000ff
        /*0fa4*/ 	.word	0x00016890
        /*0fa8*/ 	.short	0x0100
        /*0faa*/ 	.byte	0x08
	.zero		1


	//   ....[15]....
        /*0fac*/ 	.word	0x00000760
        /*0fb0*/ 	.word	0x000000ff
        /*0fb4*/ 	.word	0x000168a0
        /*0fb8*/ 	.short	0x0100
        /*0fba*/ 	.byte	0x08
	.zero		1


	//   ....[16]....
        /*0fbc*/ 	.word	0x00000770
        /*0fc0*/ 	.word	0x000000ff
        /*0fc4*/ 	.word	0x00016898
        /*0fc8*/ 	.short	0x0100
        /*0fca*/ 	.byte	0x08
	.zero		1


	//   ....[17]....
        /*0fcc*/ 	.word	0x00000780
        /*0fd0*/ 	.word	0x000000ff
        /*0fd4*/ 	.word	0x000168a8
        /*0fd8*/ 	.short	0x0100
        /*0fda*/ 	.byte	0x08
	.zero		1


	//   ....[18]....
        /*0fdc*/ 	.word	0x000008b0
        /*0fe0*/ 	.word	0x000000ff
        /*0fe4*/ 	.word	0x000168b0
        /*0fe8*/ 	.short	0x0100
        /*0fea*/ 	.byte	0x08
	.zero		1


	//   ....[19]....
        /*0fec*/ 	.word	0x000008c0
        /*0ff0*/ 	.word	0x000000ff
        /*0ff4*/ 	.word	0x000168c0
        /*0ff8*/ 	.short	0x0100
        /*0ffa*/ 	.byte	0x08
	.zero		1


	//   ....[20]....
        /*0ffc*/ 	.word	0x000008d0
        /*1000*/ 	.word	0x000000ff
        /*1004*/ 	.word	0x000168b8
        /*1008*/ 	.short	0x0100
        /*100a*/ 	.byte	0x08
	.zero		1


	//   ....[21]....
        /*100c*/ 	.word	0x000008e0
        /*1010*/ 	.word	0x000000ff
        /*1014*/ 	.word	0x000168c8
        /*1018*/ 	.short	0x0100
        /*101a*/ 	.byte	0x08
	.zero		1


	//   ....[22]....
        /*101c*/ 	.word	0x00002b00
        /*1020*/ 	.word	0x00000047
        /*1024*/ 	.word	0x00016890
        /*1028*/ 	.short	0x010a
        /*102a*/ 	.byte	0x3f
	.zero		1


	//   ....[23]....
        /*102c*/ 	.word	0x00003f70
        /*1030*/ 	.word	0x00000047
        /*1034*/ 	.word	0x00016890
        /*1038*/ 	.short	0x010a
        /*103a*/ 	.byte	0x3f
	.zero		1


	//   ....[24]....
        /*103c*/ 	.word	0x000050c0
        /*1040*/ 	.word	0x00000047
        /*1044*/ 	.word	0x00016890
        /*1048*/ 	.short	0x010a
        /*104a*/ 	.byte	0x3f
	.zero		1


	//   ....[25]....
        /*104c*/ 	.word	0x00005570
        /*1050*/ 	.word	0x00000008
        /*1054*/ 	.word	0x00000000
        /*1058*/ 	.short	0x0101
        /*105a*/ 	.byte	0x3f
	.zero		1


	//   ....[26]....
        /*105c*/ 	.word	0x000055b0
        /*1060*/ 	.word	0x00000047
        /*1064*/ 	.word	0x000168b0
        /*1068*/ 	.short	0x010a
        /*106a*/ 	.byte	0x3f
	.zero		1


	//   ....[27]....
        /*106c*/ 	.word	0x000059e0
        /*1070*/ 	.word	0x00000047
        /*1074*/ 	.word	0x00000000
        /*1078*/ 	.short	0x0101
        /*107a*/ 	.byte	0x3f
	.zero		1


	//   ....[28]....
        /*107c*/ 	.word	0x00005f40
        /*1080*/ 	.word	0x00000012
        /*1084*/ 	.word	0x00016800
        /*1088*/ 	.short	0x010a
        /*108a*/ 	.byte	0x3f
	.zero		1


	//   ....[29]....
        /*108c*/ 	.word	0x00005f90
        /*1090*/ 	.word	0x00000012
        /*1094*/ 	.word	0x00016800
        /*1098*/ 	.short	0x010a
        /*109a*/ 	.byte	0x3f
	.zero		1


	//   ....[30]....
        /*109c*/ 	.word	0x00006640
        /*10a0*/ 	.word	0x00000012
        /*10a4*/ 	.word	0x00016800
        /*10a8*/ 	.short	0x010a
        /*10aa*/ 	.byte	0x3f
	.zero		1


	//   ....[31]....
        /*10ac*/ 	.word	0x00007640
        /*10b0*/ 	.word	0x00000012
        /*10b4*/ 	.word	0x00016800
        /*10b8*/ 	.short	0x010a
        /*10ba*/ 	.byte	0x3f
	.zero		1


	//   ....[32]....
        /*10bc*/ 	.word	0x00008400
        /*10c0*/ 	.word	0x00000003
        /*10c4*/ 	.word	0x00016830
        /*10c8*/ 	.short	0x010a
        /*10ca*/ 	.byte	0x3f
	.zero		1


	//   ....[33]....
        /*10cc*/ 	.word	0x000084a0
        /*10d0*/ 	.word	0x00000003
        /*10d4*/ 	.word	0x00016830
        /*10d8*/ 	.short	0x010a
        /*10da*/ 	.byte	0x3f
	.zero		1


	//   ....[34]....
        /*10dc*/ 	.word	0x000095d0
        /*10e0*/ 	.word	0x00000003
        /*10e4*/ 	.word	0x00000000
        /*10e8*/ 	.short	0x0101
        /*10ea*/ 	.byte	0x3f
	.zero		1


	//   ....[35]....
        /*10ec*/ 	.word	0x0000a5f0
        /*10f0*/ 	.word	0x00000009
        /*10f4*/ 	.word	0x00016830
        /*10f8*/ 	.short	0x010a
        /*10fa*/ 	.byte	0x3f
	.zero		1


	//   ....[36]....
        /*10fc*/ 	.word	0x0000a640
        /*1100*/ 	.word	0x00000009
        /*1104*/ 	.word	0x00016830
        /*1108*/ 	.short	0x010a
        /*110a*/ 	.byte	0x3f
	.zero		1


	//   ....[37]....
        /*110c*/ 	.word	0x0000a9b0
        /*1110*/ 	.word	0x00000004
        /*1114*/ 	.word	0x00016850
        /*1118*/ 	.short	0x010a
        /*111a*/ 	.byte	0x3f
	.zero		1


	//   ....[38]....
        /*111c*/ 	.word	0x0000a9f0
        /*1120*/ 	.word	0x00000004
        /*1124*/ 	.word	0x00016850
        /*1128*/ 	.short	0x010a
        /*112a*/ 	.byte	0x3f
	.zero		1


	//   ....[39]....
        /*112c*/ 	.word	0x0000aeb0
        /*1130*/ 	.word	0x00000000
        /*1134*/ 	.word	0x00000000
        /*1138*/ 	.short	0x0101
        /*113a*/ 	.byte	0x3f
	.zero		1


	//   ....[40]....
        /*113c*/ 	.word	0x0000c0a0
        /*1140*/ 	.word	0x0000000a
        /*1144*/ 	.word	0x00000000
        /*1148*/ 	.short	0x0101
        /*114a*/ 	.byte	0x3f
	.zero		1


	//   ....[41]....
        /*114c*/ 	.word	0x0000c4f0
        /*1150*/ 	.word	0x0000000c
        /*1154*/ 	.word	0x00016850
        /*1158*/ 	.short	0x010a
        /*115a*/ 	.byte	0x3f
	.zero		1


	//   ....[42]....
        /*115c*/ 	.word	0x0000c560
        /*1160*/ 	.word	0x0000000c
        /*1164*/ 	.word	0x00016850
        /*1168*/ 	.short	0x010a
        /*116a*/ 	.byte	0x3f
	.zero		1


	//   ....[43]....
        /*116c*/ 	.word	0x0000cc20
        /*1170*/ 	.word	0x00000000
        /*1174*/ 	.word	0x00000000
        /*1178*/ 	.short	0x0101
        /*117a*/ 	.byte	0x3f
	.zero		1


	//   ....[44]....
        /*117c*/ 	.word	0x0000dc70
        /*1180*/ 	.word	0x00000000
        /*1184*/ 	.word	0x00000000
        /*1188*/ 	.short	0x0101
        /*118a*/ 	.byte	0x3f
	.zero		1


	//   ....[45]....
        /*118c*/ 	.word	0x0000faa0
        /*1190*/ 	.word	0x00000016
        /*1194*/ 	.word	0x00016820
        /*1198*/ 	.short	0x010a
        /*119a*/ 	.byte	0x3f
	.zero		1


	//   ....[46]....
        /*119c*/ 	.word	0x0000fb50
        /*11a0*/ 	.word	0x00000005
        /*11a4*/ 	.word	0x000168a0
        /*11a8*/ 	.short	0x010a
        /*11aa*/ 	.byte	0x3f
	.zero		1


	//   ....[47]....
        /*11ac*/ 	.word	0x0000fd90
        /*11b0*/ 	.word	0x00000005
        /*11b4*/ 	.word	0x000168c0
        /*11b8*/ 	.short	0x010a
        /*11ba*/ 	.byte	0x3f
	.zero		1


	//   ....[48]....
        /*11bc*/ 	.word	0x000100f0
        /*11c0*/ 	.word	0x00000005
        /*11c4*/ 	.word	0x000168a0
        /*11c8*/ 	.short	0x010a
        /*11ca*/ 	.byte	0x3f
	.zero		1


	//   ....[49]....
        /*11cc*/ 	.word	0x00010310
        /*11d0*/ 	.word	0x00000005
        /*11d4*/ 	.word	0x000168c0
        /*11d8*/ 	.short	0x010a
        /*11da*/ 	.byte	0x3f
	.zero		1


	//   ....[50]....
        /*11dc*/ 	.word	0x00010fc0
        /*11e0*/ 	.word	0x00000003
        /*11e4*/ 	.word	0x00016840
        /*11e8*/ 	.short	0x010a
        /*11ea*/ 	.byte	0x3f
	.zero		1


	//   ....[51]....
        /*11ec*/ 	.word	0x000117a0
        /*11f0*/ 	.word	0x00000003
        /*11f4*/ 	.word	0x00016830
        /*11f8*/ 	.short	0x0107
        /*11fa*/ 	.byte	0x3f
	.zero		1


	//   ....[52]....
        /*11fc*/ 	.word	0x00011870
        /*1200*/ 	.word	0x00000003
        /*1204*/ 	.word	0x00016830
        /*1208*/ 	.short	0x0101
        /*120a*/ 	.byte	0x3f
	.zero		1


	//   ....[53]....
        /*120c*/ 	.word	0x00012720
        /*1210*/ 	.word	0x00000016
        /*1214*/ 	.word	0x00016800
        /*1218*/ 	.short	0x0107
        /*121a*/ 	.byte	0x3f
	.zero		1


	//   ....[54]....
        /*121c*/ 	.word	0x00012810
        /*1220*/ 	.word	0x00000016
        /*1224*/ 	.word	0x00016800
        /*1228*/ 	.short	0x0101
        /*122a*/ 	.byte	0x3f
	.zero		1


	//   ....[55]....
        /*122c*/ 	.word	0x00012830
        /*1230*/ 	.word	0x00000016
        /*1234*/ 	.word	0x00016820
        /*1238*/ 	.short	0x010a
        /*123a*/ 	.byte	0x3f
	.zero		1


	//   ....[56]....
        /*123c*/ 	.word	0x00012c00
        /*1240*/ 	.word	0x00000005
        /*1244*/ 	.word	0x00016840
        /*1248*/ 	.short	0x010a
        /*124a*/ 	.byte	0x3f
	.zero		1


	//   ....[57]....
        /*124c*/ 	.word	0x00013160
        /*1250*/ 	.word	0x00000005
        /*1254*/ 	.word	0x00016830
        /*1258*/ 	.short	0x0107
        /*125a*/ 	.byte	0x3f
	.zero		1


	//   ....[58]....
        /*125c*/ 	.word	0x00013220
        /*1260*/ 	.word	0x00000005
        /*1264*/ 	.word	0x00016830
        /*1268*/ 	.short	0x0101
        /*126a*/ 	.byte	0x3f
	.zero		1


	//   ....[59]....
        /*126c*/ 	.word	0x00013280
        /*1270*/ 	.word	0x00000005
        /*1274*/ 	.word	0x00016860
        /*1278*/ 	.short	0x010a
        /*127a*/ 	.byte	0x3f
	.zero		1


	//   ....[60]....
        /*127c*/ 	.word	0x00013760
        /*1280*/ 	.word	0x00000005
        /*1284*/ 	.word	0x00016850
        /*1288*/ 	.short	0x0107
        /*128a*/ 	.byte	0x3f
	.zero		1


	//   ....[61]....
        /*128c*/ 	.word	0x00013920
        /*1290*/ 	.word	0x00000005
        /*1294*/ 	.word	0x00016850
        /*1298*/ 	.short	0x0101
        /*129a*/ 	.byte	0x3f
	.zero		1


	//   ....[62]....
        /*129c*/ 	.word	0x00013b20
        /*12a0*/ 	.word	0x00000000
        /*12a4*/ 	.word	0x00016860
        /*12a8*/ 	.short	0x010a
        /*12aa*/ 	.byte	0x3f
	.zero		1


	//   ....[63]....
        /*12ac*/ 	.word	0x00013fc0
        /*12b0*/ 	.word	0x00000000
        /*12b4*/ 	.word	0x00016850
        /*12b8*/ 	.short	0x0107
        /*12ba*/ 	.byte	0x3f
	.zero		1


	//   ....[64]....
        /*12bc*/ 	.word	0x00014080
        /*12c0*/ 	.word	0x00000000
        /*12c4*/ 	.word	0x00016850
        /*12c8*/ 	.short	0x0101
        /*12ca*/ 	.byte	0x3f
	.zero		1


	//   ....[65]....
        /*12cc*/ 	.word	0x00014b90
        /*12d0*/ 	.word	0x00000004
        /*12d4*/ 	.word	0x00016820
        /*12d8*/ 	.short	0x010a
        /*12da*/ 	.byte	0x3f
	.zero		1


	//   ....[66]....
        /*12dc*/ 	.word	0x00014d00
        /*12e0*/ 	.word	0x00000005
        /*12e4*/ 	.word	0x00016840
        /*12e8*/ 	.short	0x010a
        /*12ea*/ 	.byte	0x3f
	.zero		1


	//   ....[67]....
        /*12ec*/ 	.word	0x00014da0
        /*12f0*/ 	.word	0x00000019
        /*12f4*/ 	.word	0x00016840
        /*12f8*/ 	.short	0x010a
        /*12fa*/ 	.byte	0x3f
	.zero		1


	//   ....[68]....
        /*12fc*/ 	.word	0x00014de0
        /*1300*/ 	.word	0x00000005
        /*1304*/ 	.word	0x00016860
        /*1308*/ 	.short	0x010a
        /*130a*/ 	.byte	0x3f
	.zero		1


	//   ....[69]....
        /*130c*/ 	.word	0x00014e20
        /*1310*/ 	.word	0x00000019
        /*1314*/ 	.word	0x00016860
        /*1318*/ 	.short	0x010a
        /*131a*/ 	.byte	0x3f
	.zero		1


	//   ....[70]....
        /*131c*/ 	.word	0x00014e80
        /*1320*/ 	.word	0x00000047
        /*1324*/ 	.word	0x00016890
        /*1328*/ 	.short	0x010a
        /*132a*/ 	.byte	0x3f
	.zero		1


	//   ....[71]....
        /*132c*/ 	.word	0x00015110
        /*1330*/ 	.word	0x00000047
        /*1334*/ 	.word	0x00016890
        /*1338*/ 	.short	0x010a
        /*133a*/ 	.byte	0x3f
	.zero		1


	//   ....[72]....
        /*133c*/ 	.word	0x000153c0
        /*1340*/ 	.word	0x00000047
        /*1344*/ 	.word	0x00016890
        /*1348*/ 	.short	0x010a
        /*134a*/ 	.byte	0x3f
	.zero		1


	//   ....[73]....
        /*134c*/ 	.word	0x00015670
        /*1350*/ 	.word	0x00000047
        /*1354*/ 	.word	0x000168b0
        /*1358*/ 	.short	0x010a
        /*135a*/ 	.byte	0x3f
	.zero		1


	//   ....[74]....
        /*135c*/ 	.word	0x00015980
        /*1360*/ 	.word	0x00000012
        /*1364*/ 	.word	0x00016800
        /*1368*/ 	.short	0x010a
        /*136a*/ 	.byte	0x3f
	.zero		1


	//   ....[75]....
        /*136c*/ 	.word	0x00015b90
        /*1370*/ 	.word	0x00000012
        /*1374*/ 	.word	0x00016800
        /*1378*/ 	.short	0x010a
        /*137a*/ 	.byte	0x3f
	.zero		1


	//   ....[76]....
        /*137c*/ 	.word	0x00015be0
        /*1380*/ 	.word	0x00000003
        /*1384*/ 	.word	0x00016830
        /*1388*/ 	.short	0x010a
        /*138a*/ 	.byte	0x3f
	.zero		1


	//   ....[77]....
        /*138c*/ 	.word	0x00015c30
        /*1390*/ 	.word	0x00000009
        /*1394*/ 	.word	0x00016830
        /*1398*/ 	.short	0x010a
        /*139a*/ 	.byte	0x3f
	.zero		1


	//   ....[78]....
        /*139c*/ 	.word	0x00015c80
        /*13a0*/ 	.word	0x00000004
        /*13a4*/ 	.word	0x00016850
        /*13a8*/ 	.short	0x010a
        /*13aa*/ 	.byte	0x3f
	.zero		1


	//   ....[79]....
        /*13ac*/ 	.word	0x00015cd0
        /*13b0*/ 	.word	0x0000000c
        /*13b4*/ 	.word	0x00016850
        /*13b8*/ 	.short	0x010a
        /*13ba*/ 	.byte	0x3f
	.zero		1


	//   ....[80]....
        /*13bc*/ 	.word	0x00016270
        /*13c0*/ 	.word	0x00000016
        /*13c4*/ 	.word	0x00016820
        /*13c8*/ 	.short	0x010a
        /*13ca*/ 	.byte	0x3f
	.zero		1


	//   ....[81]....
        /*13cc*/ 	.word	0x000162c0
        /*13d0*/ 	.word	0x00000005
        /*13d4*/ 	.word	0x000168a0
        /*13d8*/ 	.short	0x010a
        /*13da*/ 	.byte	0x3f
	.zero		1


	//   ....[82]....
        /*13dc*/ 	.word	0x00016310
        /*13e0*/ 	.word	0x00000005
        /*13e4*/ 	.word	0x000168c0
        /*13e8*/ 	.short	0x010a
        /*13ea*/ 	.byte	0x3f
	.zero		1


	//   ....[83]....
        /*13ec*/ 	.word	0x00016360
        /*13f0*/ 	.word	0x00000005
        /*13f4*/ 	.word	0x000168a0
        /*13f8*/ 	.short	0x010a
        /*13fa*/ 	.byte	0x3f
	.zero		1


	//   ....[84]....
        /*13fc*/ 	.word	0x000163b0
        /*1400*/ 	.word	0x00000005
        /*1404*/ 	.word	0x000168c0
        /*1408*/ 	.short	0x010a
        /*140a*/ 	.byte	0x3f
	.zero		1


	//   ....[85]....
        /*140c*/ 	.word	0x000164d0
        /*1410*/ 	.word	0x00000003
        /*1414*/ 	.word	0x00016840
        /*1418*/ 	.short	0x010a
        /*141a*/ 	.byte	0x3f
	.zero		1


	//   ....[86]....
        /*141c*/ 	.word	0x00017f80
        /*1420*/ 	.word	0x00000016
        /*1424*/ 	.word	0x00016820
        /*1428*/ 	.short	0x010a
        /*142a*/ 	.byte	0x3f
	.zero		1


	//   ....[87]....
        /*142c*/ 	.word	0x00017fd0
        /*1430*/ 	.word	0x00000005
        /*1434*/ 	.word	0x00016840
        /*1438*/ 	.short	0x010a
        /*143a*/ 	.byte	0x3f
	.zero		1


	//   ....[88]....
        /*143c*/ 	.word	0x00018910
        /*1440*/ 	.word	0x00000005
        /*1444*/ 	.word	0x00016860
        /*1448*/ 	.short	0x010a
        /*144a*/ 	.byte	0x3f
	.zero		1


	//   ....[89]....
        /*144c*/ 	.word	0x00019280
        /*1450*/ 	.word	0x00000000
        /*1454*/ 	.word	0x00016860
        /*1458*/ 	.short	0x010a
        /*145a*/ 	.byte	0x3f
	.zero		1


	//   ....[90]....
        /*145c*/ 	.word	0x0001a4b0
        /*1460*/ 	.word	0x00000004
        /*1464*/ 	.word	0x00016820
        /*1468*/ 	.short	0x010a
        /*146a*/ 	.byte	0x3f
	.zero		1


	//   ....[91]....
        /*146c*/ 	.word	0x0001a650
        /*1470*/ 	.word	0x00000005
        /*1474*/ 	.word	0x00016840
        /*1478*/ 	.short	0x010a
        /*147a*/ 	.byte	0x3f
	.zero		1


	//   ....[92]....
        /*147c*/ 	.word	0x0001a6a0
        /*1480*/ 	.word	0x00000019
        /*1484*/ 	.word	0x00016840
        /*1488*/ 	.short	0x010a
        /*148a*/ 	.byte	0x3f
	.zero		1


	//   ....[93]....
        /*148c*/ 	.word	0x0001a6f0
        /*1490*/ 	.word	0x00000005
        /*1494*/ 	.word	0x00016860
        /*1498*/ 	.short	0x010a
        /*149a*/ 	.byte	0x3f
	.zero		1


	//----- nvinfo : EIATTR_NUM_MBARRIERS
	.align		4
.L_149:
        /*149c*/ 	.byte	0x03, 0x38
        /*149e*/ 	.short	0x0016


	//----- nvinfo : EIATTR_EXIT_INSTR_OFFSETS
	.align		4
        /*14a0*/ 	.byte	0x04, 0x1c
        /*14a2*/ 	.short	(.L_151 - .L_150)


	//   ....[0]....
.L_150:
        /*14a4*/ 	.word	0x00014e70


	//----- nvinfo : EIATTR_MAX_THREADS
	.align		4
.L_151:
        /*14a8*/ 	.byte	0x04, 0x05
        /*14aa*/ 	.short	(.L_153 - .L_152)
.L_152:
        /*14ac*/ 	.word	0x00000200
        /*14b0*/ 	.word	0x00000001
        /*14b4*/ 	.word	0x00000001


	//----- nvinfo : EIATTR_CRS_STACK_SIZE
	.align		4
.L_153:
        /*14b8*/ 	.byte	0x04, 0x1e
        /*14ba*/ 	.short	(.L_155 - .L_154)
.L_154:
        /*14bc*/ 	.word	0x00000000


	//----- nvinfo : EIATTR_CBANK_PARAM_SIZE
	.align		4
.L_155:
        /*14c0*/ 	.byte	0x03, 0x19
        /*14c2*/ 	.short	0x0af0


	//----- nvinfo : EIATTR_PARAM_CBANK
	.align		4
        /*14c4*/ 	.byte	0x04, 0x0a
        /*14c6*/ 	.short	(.L_157 - .L_156)
	.align		4
.L_156:
        /*14c8*/ 	.word	index@(.nv.constant0._ZN7cutlass13device_kernelIN5flash11enable_sm90INS1_16FlashAttnFwdSm90INS1_25CollectiveMainloopFwdSm90ILi2EN4cute5tupleIJNS5_1CILi1EEES8_S8_EEENS6_IJNS7_ILi192EEENS7_ILi128EEENS7_ILi64EEEEEELi64ENS_10bfloat16_tEfNS_4arch4Sm90ELb0ELb0ELb0ELb1ELb1ELb1ELb0ELb1ELb1ELb1ELb0ELb0EEENS1_21CollectiveEpilogueFwdINS6_IJSA_SC_SB_EEES9_SE_SG_Li384ELb1ELb1ELb0ELb0EEENS1_36VarlenDynamicPersistentTileSchedulerILi192ELi128ELi384ELi128ELb0ELb1ELb1ELb0ELb1ELb1EEEEEEEEEvNT_6ParamsE)
        /*14cc*/ 	.short	0x0210
        /*14ce*/ 	.short	0x0af0


	//----- nvinfo : EIATTR_SW_WAR
	.align		4
.L_157:
        /*14d0*/ 	.byte	0x04, 0x36
        /*14d2*/ 	.short	(.L_159 - .L_158)
.L_158:
        /*14d4*/ 	.word	0x00000008
.L_159:


//--------------------- .nv.info._ZN7cutlass13device_kernelIN5flash11enable_sm90INS1_16FlashAttnFwdSm90INS1_25CollectiveMainloopFwdSm90ILi2EN4cute5tupleIJNS5_1CILi1EEES8_S8_EEENS6_IJNS7_ILi192EEENS7_ILi128EEENS7_ILi64EEEEEELi64ENS_10bfloat16_tEfNS_4arch4Sm90ELb0ELb1ELb0ELb0ELb1ELb0ELb0ELb1ELb1ELb1ELb0ELb0EEENS1_21CollectiveEpilogueFwdINS6_IJSA_SC_SB_EEES9_SE_SG_Li384ELb0ELb1ELb0ELb0EEENS1_30DynamicPersistentTileSchedulerILi384ELi128ELb0ELb1ELb1EEEEEEEEEvNT_6ParamsE --------------------------
	.section	.nv.info._ZN7cutlass13device_kernelIN5flash11enable_sm90INS1_16FlashAttnFwdSm90INS1_25CollectiveMainloopFwdSm90ILi2EN4cute5tupleIJNS5_1CILi1EEES8_S8_EEENS6_IJNS7_ILi192EEENS7_ILi128EEENS7_ILi64EEEEEELi64ENS_10bfloat16_tEfNS_4arch4Sm90ELb0ELb1ELb0ELb0ELb1ELb0ELb0ELb1ELb1ELb1ELb0ELb0EEENS1_21CollectiveEpilogueFwdINS6_IJSA_SC_SB_EEES9_SE_SG_Li384ELb0ELb1ELb0ELb0EEENS1_30DynamicPersistentTileSchedulerILi384ELi128ELb0ELb1ELb1EEEEEEEEEvNT_6ParamsE,"",@"SHT_CUDA_INFO"
	.sectionflags	@""
	.align	4


	//----- nvinfo : EIATTR_CUDA_API_VERSION
	.align		4
        /*0000*/ 	.byte	0x04, 0x37
        /*0002*/ 	.short	(.L_161 - .L_160)
.L_160:
        /*0004*/ 	.word	0x00000082


	//----- nvinfo : EIATTR_KPARAM_INFO
	.align		4
.L_161:
        /*0008*/ 	.byte	0x04, 0x17
        /*000a*/ 	.short	(.L_163 - .L_162)
.L_162:
        /*000c*/ 	.word	0x00000000
        /*0010*/ 	.short	0x0000
        /*0012*/ 	.short	0x0070
        /*0014*/ 	.byte	0x00, 0xf0, 0x01, 0x2a


	//----- nvinfo : EIATTR_SPARSE_MMA_MASK
	.align		4
.L_163:
        /*0018*/ 	.byte	0x03, 0x50
        /*001a*/ 	.short	0x0000


	//----- nvinfo : EIATTR_MAXREG_COUNT
	.align		4
        /*001c*/ 	.byte	0x03, 0x1b
        /*001e*/ 	.short	0x0080


	//----- nvinfo : EIATTR_NUM_BARRIERS
	.align		4
        /*0020*/ 	.byte	0x02, 0x4c
        /*0022*/ 	.byte	0x10
	.zero		1


	//----- nvinfo : EIATTR_EXTERNS
	.align		4
        /*0024*/ 	.byte	0x04, 0x0f
        /*0026*/ 	.short	(.L_165 - .L_164)


	//   ....[0]....
	.align		4
.L_164:
        /*0028*/ 	.word	index@(__assertfail)


	//----- nvinfo : EIATTR_ANNOTATIONS
	.align		4
.L_165:
        /*002c*/ 	.byte	0x04, 0x55
        /*002e*/ 	.short	(.L_167 - .L_166)


	//   ....[0]....
.L_166:
        /* <DEDUP_REMOVED lines=11> */


	//----- nvinfo : EIATTR_MERCURY_ISA_VERSION
	.align		4
.L_167:
        /*00c8*/ 	.byte	0x03, 0x5f
        /*00ca*/ 	.short	0x0101


	//----- nvinfo : EIATTR_INT_WARP_WIDE_INSTR_OFFSETS
	.align		4
        /*00cc*/ 	.byte	0x04, 0x31
        /*00ce*/ 	.short	(.L_169 - .L_168)


	//   ....[0]....
.L_168:
        /*00d0*/ 	.word	0x000000c0


	//   ....[1]....
        /*00d4*/ 	.word	0x000000d0


	//   ....[2]....
        /*00d8*/ 	.word	0x00000170


	//   ....[3]....
        /*00dc*/ 	.word	0x0000efa0


	//   ....[4]....
        /*00e0*/ 	.word	0x0000f030


	//   ....[5]....
        /*00e4*/ 	.word	0x000120c0


	//   ....[6]....
        /*00e8*/ 	.word	0x00012150


	//----- nvinfo : EIATTR_COOP_GROUP_MASK_REGIDS
	.align		4
.L_169:
        /*00ec*/ 	.byte	0x04, 0x29
        /*00ee*/ 	.short	(.L_171 - .L_170)


	//   ....[0]....
.L_170:
        /*00f0*/ 	.word	0xffffffff


	//   ....[1]....
        /*00f4*/ 	.word	0xffffffff


	//   ....[2]....
        /*00f8*/ 	.word	0xffffffff


	//   ....[3]....
        /*00fc*/ 	.word	0xffffffff


	//   ....[4]....
        /*0100*/ 	.word	0xffffffff


	//   ....[5]....
        /*0104*/ 	.word	0xffffffff


	//   ....[6]....
        /*0108*/ 	.word	0xffffffff


	//   ....[7]....
        /*010c*/ 	.word	0xffffffff


	//   ....[8]....
        /*0110*/ 	.word	0xffffffff


	//   ....[9]....
        /*0114*/ 	.word	0xffffffff


	//   ....[10]....
        /*0118*/ 	.word	0xffffffff


	//   ....[11]....
        /*011c*/ 	.word	0xffffffff


	//   ....[12]....
        /*0120*/ 	.word	0xffffffff


	//   ....[13]....
        /*0124*/ 	.word	0xffffffff


	//   ....[14]....
        /*0128*/ 	.word	0xffffffff


	//   ....[15]....
        /*012c*/ 	.word	0xffffffff


	//   ....[16]....
        /*0130*/ 	.word	0xffffffff


	//   ....[17]....
        /*0134*/ 	.word	0xffffffff


	//   ....[18]....
        /*0138*/ 	.word	0xffffffff


	//   ....[19]....
        /*013c*/ 	.word	0xffffffff


	//   ....[20]....
        /*0140*/ 	.word	0xffffffff


	//   ....[21]....
        /*0144*/ 	.word	0xffffffff


	//   ....[22]....
        /*0148*/ 	.word	0xffffffff


	//   ....[23]....
        /*014c*/ 	.word	0xffffffff


	//   ....[24]....
        /*0150*/ 	.word	0xffffffff


	//   ....[25]....
        /*0154*/ 	.word	0xffffffff


	//   ....[26]....
        /*0158*/ 	.word	0xffffffff


	//   ....[27]....
        /*015c*/ 	.word	0xffffffff


	//   ....[28]....
        /*0160*/ 	.word	0xffffffff


	//   ....[29]....
        /*0164*/ 	.word	0xffffffff


	//   ....[30]....
        /*0168*/ 	.word	0xffffffff


	//   ....[31]....
        /*016c*/ 	.word	0xffffffff


	//   ....[32]....
        /*0170*/ 	.word	0xffffffff


	//   ....[33]....
        /*0174*/ 	.word	0xffffffff


	//   ....[34]....
        /*0178*/ 	.word	0xffffffff


	//   ....[35]....
        /*017c*/ 	.word	0xffffffff


	//   ....[36]....
        /*0180*/ 	.word	0xffffffff


	//   ....[37]....
        /*0184*/ 	.word	0xffffffff


	//   ....[38]....
        /*0188*/ 	.word	0xffffffff


	//   ....[39]....
        /*018c*/ 	.word	0xffffffff


	//   ....[40]....
        /*0190*/ 	.word	0xffffffff


	//   ....[41]....
        /*0194*/ 	.word	0xffffffff


	//   ....[42]....
        /*0198*/ 	.word	0xffffffff


	//   ....[43]....
        /*019c*/ 	.word	0xffffffff


	//   ....[44]....
        /*01a0*/ 	.word	0xffffffff


	//   ....[45]....
        /*01a4*/ 	.word	0xffffffff


	//   ....[46]....
        /*01a8*/ 	.word	0xffffffff


	//   ....[47]....
        /*01ac*/ 	.word	0xffffffff


	//   ....[48]....
        /*01b0*/ 	.word	0xffffffff


	//   ....[49]....
        /*01b4*/ 	.word	0xffffffff


	//   ....[50]....
        /*01b8*/ 	.word	0xffffffff


	//   ....[51]....
        /*01bc*/ 	.word	0xffffffff


	//   ....[52]....
        /*01c0*/ 	.word	0xffffffff


	//   ....[53]....
        /*01c4*/ 	.word	0xffffffff


	//   ....[54]....
        /*01c8*/ 	.word	0xffffffff


	//   ....[55]....
        /*01cc*/ 	.word	0xffffffff


	//   ....[56]....
        /*01d0*/ 	.word	0xffffffff


	//   ....[57]....
        /*01d4*/ 	.word	0xffffffff


	//   ....[58]....
        /*01d8*/ 	.word	0xffffffff


	//   ....[59]....
        /*01dc*/ 	.word	0xffffffff


	//   ....[60]....
        /*01e0*/ 	.word	0xffffffff


	//   ....[61]....
        /*01e4*/ 	.word	0xffffffff


	//   ....[62]....
        /*01e8*/ 	.word	0xffffffff


	//   ....[63]....
        /*01ec*/ 	.word	0xffffffff


	//   ....[64]....
        /*01f0*/ 	.word	0xffffffff


	//   ....[65]....
        /*01f4*/ 	.word	0xffffffff


	//   ....[66]....
        /*01f8*/ 	.word	0xffffffff


	//   ....[67]....
        /*01fc*/ 	.word	0xffffffff


	//   ....[68]....
        /*0200*/ 	.word	0xffffffff


	//   ....[69]....
        /*0204*/ 	.word	0xffffffff


	//   ....[70]....
        /*0208*/ 	.word	0xffffffff


	//   ....[71]....
        /*020c*/ 	.word	0xffffffff


	//   ....[72]....
        /*0210*/ 	.word	0xffffffff


	//   ....[73]....
        /*0214*/ 	.word	0xffffffff


	//   ....[74]....
        /*0218*/ 	.word	0xffffffff


	//   ....[75]....
        /*021c*/ 	.word	0xffffffff


	//   ....[76]....
        /*0220*/ 	.word	0xffffffff


	//   ....[77]....
        /*0224*/ 	.word	0xffffffff


	//   ....[78]....
        /*0228*/ 	.word	0xffffffff


	//   ....[79]....
        /*022c*/ 	.word	0xffffffff


	//   ....[80]....
        /*0230*/ 	.word	0xffffffff


	//   ....[81]....
        /*0234*/ 	.word	0xffffffff


	//   ....[82]....
        /*0238*/ 	.word	0xffffffff


	//   ....[83]....
        /*023c*/ 	.word	0xffffffff


	//   ....[84]....
        /*0240*/ 	.word	0xffffffff


	//   ....[85]....
        /*0244*/ 	.word	0xffffffff


	//   ....[86]....
        /*0248*/ 	.word	0xffffffff


	//   ....[87]....
        /*024c*/ 	.word	0xffffffff


	//   ....[88]....
        /*0250*/ 	.word	0xffffffff


	//   ....[89]....
        /*0254*/ 	.word	0xffffffff


	//   ....[90]....
        /*0258*/ 	.word	0xffffffff


	//   ....[91]....
        /*025c*/ 	.word	0xffffffff


	//   ....[92]....
        /*0260*/ 	.word	0xffffffff


	//   ....[93]....
        /*0264*/ 	.word	0xffffffff


	//   ....[94]....
        /*0268*/ 	.word	0xffffffff


	//   ....[95]....
        /*026c*/ 	.word	0xffffffff


	//   ....[96]....
        /*0270*/ 	.word	0xffffffff


	//   ....[97]....
        /*0274*/ 	.word	0xffffffff


	//   ....[98]....
        /*0278*/ 	.word	0xffffffff


	//   ....[99]....
        /*027c*/ 	.word	0xffffffff


	//   ....[100]....
        /*0280*/ 	.word	0xffffffff


	//   ....[101]....
        /*0284*/ 	.word	0xffffffff


	//   ....[102]....
        /*0288*/ 	.word	0xffffffff


	//   ....[103]....
        /*028c*/ 	.word	0xffffffff


	//   ....[104]....
        /*0290*/ 	.word	0xffffffff


	//   ....[105]....
        /*0294*/ 	.word	0xffffffff


	//   ....[106]....
        /*0298*/ 	.word	0xffffffff


	//   ....[107]....
        /*029c*/ 	.word	0xffffffff


	//   ....[108]....
        /*02a0*/ 	.word	0xffffffff


	//   ....[109]....
        /*02a4*/ 	.word	0xffffffff


	//   ....[110]....
        /*02a8*/ 	.word	0xffffffff


	//   ....[111]....
        /*02ac*/ 	.word	0xffffffff


	//   ....[112]....
        /*02b0*/ 	.word	0xffffffff


	//   ....[113]....
        /*02b4*/ 	.word	0xffffffff


	//   ....[114]....
        /*02b8*/ 	.word	0xffffffff


	//   ....[115]....
        /*02bc*/ 	.word	0xffffffff


	//   ....[116]....
        /*02c0*/ 	.word	0xffffffff


	//   ....[117]....
        /*02c4*/ 	.word	0xffffffff


	//   ....[118]....
        /*02c8*/ 	.word	0xffffffff


	//   ....[119]....
        /*02cc*/ 	.word	0xffffffff


	//   ....[120]....
        /*02d0*/ 	.word	0xffffffff


	//   ....[121]....
        /*02d4*/ 	.word	0xffffffff


	//   ....[122]....
        /*02d8*/ 	.word	0xffffffff


	//   ....[123]....
        /*02dc*/ 	.word	0xffffffff


	//   ....[124]....
        /*02e0*/ 	.word	0xffffffff


	//   ....[125]....
        /*02e4*/ 	.word	0xffffffff


	//   ....[126]....
        /*02e8*/ 	.word	0xffffffff


	//   ....[127]....
        /*02ec*/ 	.word	0xffffffff


	//   ....[128]....
        /*02f0*/ 	.word	0xffffffff


	//   ....[129]....
        /*02f4*/ 	.word	0xffffffff


	//   ....[130]....
        /*02f8*/ 	.word	0xffffffff


	//   ....[131]....
        /*02fc*/ 	.word	0xffffffff


	//   ....[132]....
        /*0300*/ 	.word	0xffffffff


	//   ....[133]....
        /*0304*/ 	.word	0xffffffff


	//   ....[134]....
        /*0308*/ 	.word	0xffffffff


	//   ....[135]....
        /*030c*/ 	.word	0xffffffff


	//   ....[136]....
        /*0310*/ 	.word	0xffffffff


	//   ....[137]....
        /*0314*/ 	.word	0xffffffff


	//   ....[138]....
        /*0318*/ 	.word	0xffffffff


	//   ....[139]....
        /*031c*/ 	.word	0xffffffff


	//   ....[140]....
        /*0320*/ 	.word	0xffffffff


	//   ....[141]....
        /*0324*/ 	.word	0xffffffff


	//   ....[142]....
        /*0328*/ 	.word	0xffffffff


	//   ....[143]....
        /*032c*/ 	.word	0xffffffff


	//   ....[144]....
        /*0330*/ 	.word	0x0500000f


	//   ....[145]....
        /*0334*/ 	.word	0x0500000f


	//   ....[146]....
        /*0338*/ 	.word	0x0500000f


	//   ....[147]....
        /*033c*/ 	.word	0x0500000f


	//   ....[148]....
        /*0340*/ 	.word	0x0500000f


	//   ....[149]....
        /*0344*/ 	.word	0x0500000f


	//   ....[150]....
        /*0348*/ 	.word	0x0500000f


	//   ....[151]....
        /*034c*/ 	.word	0x0500000f


	//   ....[152]....
        /*0350*/ 	.word	0x0500000f


	//   ....[153]....
        /*0354*/ 	.word	0x0500000f


	//   ....[154]....
        /*0358*/ 	.word	0x0500000f


	//   ....[155]....
        /*035c*/ 	.word	0x0500000f


	//   ....[156]....
        /*0360*/ 	.word	0x0500000f


	//   ....[157]....
        /*0364*/ 	.word	0x0500000f


	//   ....[158]....
        /*0368*/ 	.word	0x0500000f


	//   ....[159]....
        /*036c*/ 	.word	0x0500000f


	//   ....[160]....
        /*0370*/ 	.word	0x0500000f


	//   ....[161]....
        /*0374*/ 	.word	0x0500000f


	//   ....[162]....
        /*0378*/ 	.word	0x0500000f


	//   ....[163]....
        /*037c*/ 	.word	0x0500000f


	//   ....[164]....
        /*0380*/ 	.word	0x0500000f


	//   ....[165]....
        /*0384*/ 	.word	0x0500000f


	//   ....[166]....
        /*0388*/ 	.word	0x0500000f


	//   ....[167]....
        /*038c*/ 	.word	0x0500000f


	//   ....[168]....
        /*0390*/ 	.word	0x0500000f


	//   ....[169]....
        /*0394*/ 	.word	0x0500000f


	//   ....[170]....
        /*0398*/ 	.word	0x0500000f


	//   ....[171]....
        /*039c*/ 	.word	0x0500000f


	//   ....[172]....
        /*03a0*/ 	.word	0x0500000f


	//   ....[173]....
        /*03a4*/ 	.word	0x0500000f


	//   ....[174]....
        /*03a8*/ 	.word	0x0500000f


	//   ....[175]....
        /*03ac*/ 	.word	0x0500000f


	//   ....[176]....
        /*03b0*/ 	.word	0x0500000f


	//   ....[177]....
        /*03b4*/ 	.word	0x0500000f


	//   ....[178]....
        /*03b8*/ 	.word	0x0500000f


	//   ....[179]....
        /*03bc*/ 	.word	0x0500000f


	//   ....[180]....
        /*03c0*/ 	.word	0x0500000f


	//   ....[181]....
        /*03c4*/ 	.word	0x0500000f


	//   ....[182]....
        /*03c8*/ 	.word	0x0500000f


	//   ....[183]....
        /*03cc*/ 	.word	0x0500000f


	//   ....[184]....
        /*03d0*/ 	.word	0x0500000f


	//   ....[185]....
        /*03d4*/ 	.word	0x0500000f


	//   ....[186]....
        /*03d8*/ 	.word	0x0500000f


	//   ....[187]....
        /*03dc*/ 	.word	0x0500000f


	//   ....[188]....
        /*03e0*/ 	.word	0x0500000f


	//   ....[189]....
        /*03e4*/ 	.word	0x0500000f


	//   ....[190]....
        /*03e8*/ 	.word	0x0500000f


	//   ....[191]....
        /*03ec*/ 	.word	0x0500000f


	//   ....[192]....
        /*03f0*/ 	.word	0x0500000f


	//   ....[193]....
        /*03f4*/ 	.word	0x0500000f


	//   ....[194]....
        /*03f8*/ 	.word	0x0500000f


	//   ....[195]....
        /*03fc*/ 	.word	0x0500000f


	//   ....[196]....
        /*0400*/ 	.word	0x0500000f


	//   ....[197]....
        /*0404*/ 	.word	0x0500000f


	//   ....[198]....
        /*0408*/ 	.word	0x0500000f


	//   ....[199]....
        /*040c*/ 	.word	0x0500000f


	//   ....[200]....
        /*0410*/ 	.word	0x0500000f


	//   ....[201]....
        /*0414*/ 	.word	0x0500000f


	//   ....[202]....
        /*0418*/ 	.word	0x0500000f


	//   ....[203]....
        /*041c*/ 	.word	0x0500000f


	//   ....[204]....
        /*0420*/ 	.word	0x0500000f


	//   ....[205]....
        /*0424*/ 	.word	0x0500000f


	//   ....[206]....
        /*0428*/ 	.word	0x0500000f


	//   ....[207]....
        /*042c*/ 	.word	0x0500000f


	//   ....[208]....
        /*0430*/ 	.word	0x0500000f


	//   ....[209]....
        /*0434*/ 	.word	0x0500000f


	//   ....[210]....
        /*0438*/ 	.word	0x0500000f


	//   ....[211]....
        /*043c*/ 	.word	0x0500000f


	//   ....[212]....
        /*0440*/ 	.word	0x0500000f


	//   ....[213]....
        /*0444*/ 	.word	0x0500000f


	//   ....[214]....
        /*0448*/ 	.word	0x0500000f


	//   ....[215]....
        /*044c*/ 	.word	0x0500000f


	//   ....[216]....
        /*0450*/ 	.word	0x0500000f


	//   ....[217]....
        /*0454*/ 	.word	0x0500000f


	//   ....[218]....
        /*0458*/ 	.word	0x0500000f


	//   ....[219]....
        /*045c*/ 	.word	0x0500000f


	//   ....[220]....
        /*0460*/ 	.word	0x0500000f


	//   ....[221]....
        /*0464*/ 	.word	0x0500000f


	//   ....[222]....
        /*0468*/ 	.word	0x0500000f


	//   ....[223]....
        /*046c*/ 	.word	0x0500000f


	//   ....[224]....
        /*0470*/ 	.word	0x0500000f


	//   ....[225]....
        /*0474*/ 	.word	0x0500000f


	//   ....[226]....
        /*0478*/ 	.word	0x0500000f


	//   ....[227]....
        /*047c*/ 	.word	0x0500000f


	//   ....[228]....
        /*0480*/ 	.word	0x0500000f


	//   ....[229]....
        /*0484*/ 	.word	0x0500000f


	//   ....[230]....
        /*0488*/ 	.word	0x0500000f


	//   ....[231]....
        /*048c*/ 	.word	0x0500000f


	//   ....[232]....
        /*0490*/ 	.word	0x0500000f


	//   ....[233]....
        /*0494*/ 	.word	0x0500000f


	//   ....[234]....
        /*0498*/ 	.word	0x0500000f


	//----- nvinfo : EIATTR_COOP_GROUP_INSTR_OFFSETS
	.align		4
.L_171:
        /*049c*/ 	.byte	0x04, 0x28
        /*049e*/ 	.short	(.L_173 - .L_172)


	//   ....[0]....
.L_172:
        /*04a0*/ 	.word	0x00000080


	//   ....[1]....
        /*04a4*/ 	.word	0x00000090


	//   ....[2]....
        /*04a8*/ 	.word	0x000002d0


	//   ....[3]....
        /*04ac*/ 	.word	0x00000430


	//   ....[4]....
        /*04b0*/ 	.word	0x00000550


	//   ....[5]....
        /*04b4*/ 	.word	0x000006b0


	//   ....[6]....
        /*04b8*/ 	.word	0x00001650


	//   ....[7]....
        /*04bc*/ 	.word	0x00001d30


	//   ....[8]....
        /*04c0*/ 	.word	0x00001f80


	//   ....[9]....
        /*04c4*/ 	.word	0x000032c0


	//   ....[10]....
        /*04c8*/ 	.word	0x00003410


	//   ....[11]....
        /*04cc*/ 	.word	0x00003c60


	//   ....[12]....
        /*04d0*/ 	.word	0x00003cc0


	//   ....[13]....
        /*04d4*/ 	.word	0x000052e0


	//   ....[14]....
        /*04d8*/ 	.word	0x00005500


	//   ....[15]....
        /*04dc*/ 	.word	0x000060e0


	//   ....[16]....
        /*04e0*/ 	.word	0x000061e0


	//   ....[17]....
        /*04e4*/ 	.word	0x00006a30


	//   ....[18]....
        /*04e8*/ 	.word	0x00006aa0


	//   ....[19]....
        /*04ec*/ 	.word	0x000086a0


	//   ....[20]....
        /*04f0*/ 	.word	0x000086b0


	//   ....[21]....
        /*04f4*/ 	.word	0x000086e0


	//   ....[22]....
        /*04f8*/ 	.word	0x000086f0


	//   ....[23]....
        /*04fc*/ 	.word	0x0000a090


	//   ....[24]....
        /*0500*/ 	.word	0x0000a2b0


	//   ....[25]....
        /*0504*/ 	.word	0x0000ae90


	//   ....[26]....
        /*0508*/ 	.word	0x0000af90


	//   ....[27]....
        /*050c*/ 	.word	0x0000b7e0


	//   ....[28]....
        /*0510*/ 	.word	0x0000b840


	//   ....[29]....
        /*0514*/ 	.word	0x0000c7b0


	//   ....[30]....
        /*0518*/ 	.word	0x0000c7f0


	//   ....[31]....
        /*051c*/ 	.word	0x0000c890


	//   ....[32]....
        /*0520*/ 	.word	0x0000c8a0


	//   ....[33]....
        /*0524*/ 	.word	0x0000d460


	//   ....[34]....
        /*0528*/ 	.word	0x0000d4c0


	//   ....[35]....
        /*052c*/ 	.word	0x0000d4f0


	//   ....[36]....
        /*0530*/ 	.word	0x0000d570


	//   ....[37]....
        /*0534*/ 	.word	0x0000d9a0


	//   ....[38]....
        /*0538*/ 	.word	0x0000d9e0


	//   ....[39]....
        /*053c*/ 	.word	0x0000da00


	//   ....[40]....
        /*0540*/ 	.word	0x0000da30


	//   ....[41]....
        /*0544*/ 	.word	0x0000da50


	//   ....[42]....
        /*0548*/ 	.word	0x0000da60


	//   ....[43]....
        /*054c*/ 	.word	0x0000da80


	//   ....[44]....
        /*0550*/ 	.word	0x0000daa0


	//   ....[45]....
        /*0554*/ 	.word	0x0000e110


	//   ....[46]....
        /*0558*/ 	.word	0x0000e150


	//   ....[47]....
        /*055c*/ 	.word	0x0000e190


	//   ....[48]....
        /*0560*/ 	.word	0x0000e1c0


	//   ....[49]....
        /*0564*/ 	.word	0x0000e1e0


	//   ....[50]....
        /*0568*/ 	.word	0x0000e1f0


	//   ....[51]....
        /*056c*/ 	.word	0x0000e200


	//   ....[52]....
        /*0570*/ 	.word	0x0000e220


	//   ....[53]....
        /*0574*/ 	.word	0x0000e3c0


	//   ....[54]....
        /*0578*/ 	.word	0x0000fba0


	//   ....[55]....
        /*057c*/ 	.word	0x0000fbc0


	//   ....[56]....
        /*0580*/ 	.word	0x0000fbd0


	//   ....[57]....
        /*0584*/ 	.word	0x0000fc50


	//   ....[58]....
        /*0588*/ 	.word	0x0000fc70


	//   ....[59]....
        /*058c*/ 	.word	0x0000fcf0


	//   ....[60]....
        /*0590*/ 	.word	0x0000fd10


	//   ....[61]....
        /*0594*/ 	.word	0x0000fd90


	//   ....[62]....
        /*0598*/ 	.word	0x0000fdb0


	//   ....[63]....
        /*059c*/ 	.word	0x0000fe30


	//   ....[64]....
        /*05a0*/ 	.word	0x0000fe50


	//   ....[65]....
        /*05a4*/ 	.word	0x0000fed0


	//   ....[66]....
        /*05a8*/ 	.word	0x0000fef0


	//   ....[67]....
        /*05ac*/ 	.word	0x0000ff70


	//   ....[68]....
        /*05b0*/ 	.word	0x0000ff90


	//   ....[69]....
        /*05b4*/ 	.word	0x0000ffa0


	//   ....[70]....
        /*05b8*/ 	.word	0x000107e0


	//   ....[71]....
        /*05bc*/ 	.word	0x00010800


	//   ....[72]....
        /*05c0*/ 	.word	0x00010830


	//   ....[73]....
        /*05c4*/ 	.word	0x000108b0


	//   ....[74]....
        /*05c8*/ 	.word	0x000108d0


	//   ....[75]....
        /*05cc*/ 	.word	0x00010950


	//   ....[76]....
        /*05d0*/ 	.word	0x00010970


	//   ....[77]....
        /*05d4*/ 	.word	0x000109f0


	//   ....[78]....
        /*05d8*/ 	.word	0x00010a10


	//   ....[79]....
        /*05dc*/ 	.word	0x00010a90


	//   ....[80]....
        /*05e0*/ 	.word	0x00010ab0


	//   ....[81]....
        /*05e4*/ 	.word	0x00010b30


	//   ....[82]....
        /*05e8*/ 	.word	0x00010b50


	//   ....[83]....
        /*05ec*/ 	.word	0x00010bd0


	//   ....[84]....
        /*05f0*/ 	.word	0x00010bf0


	//   ....[85]....
        /*05f4*/ 	.word	0x00010c00


	//   ....[86]....
        /*05f8*/ 	.word	0x00010c10


	//   ....[87]....
        /*05fc*/ 	.word	0x00010cb0


	//   ....[88]....
        /*0600*/ 	.word	0x00010d00


	//   ....[89]....
        /*0604*/ 	.word	0x00010d20


	//   ....[90]....
        /*0608*/ 	.word	0x00010d40


	//   ....[91]....
        /*060c*/ 	.word	0x00010d90


	//   ....[92]....
        /*0610*/ 	.word	0x00010db0


	//   ....[93]....
        /*0614*/ 	.word	0x00010dc0


	//   ....[94]....
        /*0618*/ 	.word	0x00011560


	//   ....[95]....
        /*061c*/ 	.word	0x00011580


	//   ....[96]....
        /*0620*/ 	.word	0x000115f0


	//   ....[97]....
        /*0624*/ 	.word	0x00011600


	//   ....[98]....
        /*0628*/ 	.word	0x00011640


	//   ....[99]....
        /*062c*/ 	.word	0x00011650


	//   ....[100]....
        /*0630*/ 	.word	0x00011690


	//   ....[101]....
        /*0634*/ 	.word	0x000116a0


	//   ....[102]....
        /*0638*/ 	.word	0x000116e0


	//   ....[103]....
        /*063c*/ 	.word	0x000116f0


	//   ....[104]....
        /*0640*/ 	.word	0x00011730


	//   ....[105]....
        /*0644*/ 	.word	0x00011740


	//   ....[106]....
        /*0648*/ 	.word	0x00011780


	//   ....[107]....
        /*064c*/ 	.word	0x00011790


	//   ....[108]....
        /*0650*/ 	.word	0x000117a0


	//   ....[109]....
        /*0654*/ 	.word	0x000117e0


	//   ....[110]....
        /*0658*/ 	.word	0x00011aa0


	//   ....[111]....
        /*065c*/ 	.word	0x00011ac0


	//   ....[112]....
        /*0660*/ 	.word	0x00011b20


	//   ....[113]....
        /*0664*/ 	.word	0x00011b30


	//   ....[114]....
        /*0668*/ 	.word	0x00011b80


	//   ....[115]....
        /*066c*/ 	.word	0x00011b90


	//   ....[116]....
        /*0670*/ 	.word	0x00011be0


	//   ....[117]....
        /*0674*/ 	.word	0x00011bf0


	//   ....[118]....
        /*0678*/ 	.word	0x00011c40


	//   ....[119]....
        /*067c*/ 	.word	0x00011c50


	//   ....[120]....
        /*0680*/ 	.word	0x00011ca0


	//   ....[121]....
        /*0684*/ 	.word	0x00011cb0


	//   ....[122]....
        /*0688*/ 	.word	0x00011d00


	//   ....[123]....
        /*068c*/ 	.word	0x00011d10


	//   ....[124]....
        /*0690*/ 	.word	0x00011d20


	//   ....[125]....
        /*0694*/ 	.word	0x00011d70


	//   ....[126]....
        /*0698*/ 	.word	0x00012340


	//   ....[127]....
        /*069c*/ 	.word	0x00012350


	//   ....[128]....
        /*06a0*/ 	.word	0x00012360


	//   ....[129]....
        /*06a4*/ 	.word	0x00012370


	//   ....[130]....
        /*06a8*/ 	.word	0x00012380


	//   ....[131]....
        /*06ac*/ 	.word	0x000123d0


	//   ....[132]....
        /*06b0*/ 	.word	0x00012420


	//   ....[133]....
        /*06b4*/ 	.word	0x00012450


	//   ....[134]....
        /*06b8*/ 	.word	0x00012480


	//   ....[135]....
        /*06bc*/ 	.word	0x000124b0


	//   ....[136]....
        /*06c0*/ 	.word	0x000124e0


	//   ....[137]....
        /*06c4*/ 	.word	0x00012510


	//   ....[138]....
        /*06c8*/ 	.word	0x00012540


	//   ....[139]....
        /*06cc*/ 	.word	0x00012570


	//   ....[140]....
        /*06d0*/ 	.word	0x000125a0


	//   ....[141]....
        /*06d4*/ 	.word	0x000125d0


	//   ....[142]....
        /*06d8*/ 	.word	0x000128d0


	//   ....[143]....
        /*06dc*/ 	.word	0x00012ac0


	//   ....[144]....
        /*06e0*/ 	.word	0x00013110


	//   ....[145]....
        /*06e4*/ 	.word	0x000131f0


	//   ....[146]....
        /*06e8*/ 	.word	0x00013290


	//   ....[147]....
        /*06ec*/ 	.word	0x000132f0


	//   ....[148]....
        /*06f0*/ 	.word	0x000133e0


	//   ....[149]....
        /*06f4*/ 	.word	0x00013450


	//   ....[150]....
        /*06f8*/ 	.word	0x00013540


	//   ....[151]....
        /*06fc*/ 	.word	0x000135b0


	//   ....[152]....
        /*0700*/ 	.word	0x000136a0


	//   ....[153]....
        /*0704*/ 	.word	0x00013710


	//   ....[154]....
        /*0708*/ 	.word	0x00013800


	//   ....[155]....
        /*070c*/ 	.word	0x00013870


	//   ....[156]....
        /*0710*/ 	.word	0x00013960


	//   ....[157]....
        /*0714*/ 	.word	0x000139d0


	//   ....[158]....
        /*0718*/ 	.word	0x00013ac0


	//   ....[159]....
        /*071c*/ 	.word	0x00013b30


	//   ....[160]....
        /*0720*/ 	.word	0x00013c10


	//   ....[161]....
        /*0724*/ 	.word	0x00013ca0


	//   ....[162]....
        /*0728*/ 	.word	0x00013d10


	//   ....[163]....
        /*072c*/ 	.word	0x00013d70


	//   ....[164]....
        /*0730*/ 	.word	0x00013e60


	//   ....[165]....
        /*0734*/ 	.word	0x00013ec0


	//   ....[166]....
        /*0738*/ 	.word	0x00013fc0


	//   ....[167]....
        /*073c*/ 	.word	0x00014020


	//   ....[168]....
        /*0740*/ 	.word	0x00014120


	//   ....[169]....
        /*0744*/ 	.word	0x00014180


	//   ....[170]....
        /*0748*/ 	.word	0x00014280


	//   ....[171]....
        /*074c*/ 	.word	0x000142e0


	//   ....[172]....
        /*0750*/ 	.word	0x000143e0


	//   ....[173]....
        /*0754*/ 	.word	0x00014440


	//   ....[174]....
        /*0758*/ 	.word	0x00014540


	//   ....[175]....
        /*075c*/ 	.word	0x000145a0


	//   ....[176]....
        /*0760*/ 	.word	0x00014640


	//   ....[177]....
        /*0764*/ 	.word	0x00014700


	//   ....[178]....
        /*0768*/ 	.word	0x000147d0


	//   ....[179]....
        /*076c*/ 	.word	0x00014830


	//   ....[180]....
        /*0770*/ 	.word	0x000148f0


	//   ....[181]....
        /*0774*/ 	.word	0x00014950


	//   ....[182]....
        /*0778*/ 	.word	0x00014a00


	//   ....[183]....
        /*077c*/ 	.word	0x00014a80


	//   ....[184]....
        /*0780*/ 	.word	0x00014b30


	//   ....[185]....
        /*0784*/ 	.word	0x00014c60


	//   ....[186]....
        /*0788*/ 	.word	0x00014d10


	//   ....[187]....
        /*078c*/ 	.word	0x00014d90


	//   ....[188]....
        /*0790*/ 	.word	0x00014e50


	//   ....[189]....
        /*0794*/ 	.word	0x00014eb0


	//   ....[190]....
        /*0798*/ 	.word	0x00014f60


	//   ....[191]....
        /*079c*/ 	.word	0x00014fc0


	//   ....[192]....
        /*07a0*/ 	.word	0x00015070


	//   ....[193]....
        /*07a4*/ 	.word	0x000150d0


	//   ....[194]....
        /*07a8*/ 	.word	0x00015180


	//   ....[195]....
        /*07ac*/ 	.word	0x000151e0


	//   ....[196]....
        /*07b0*/ 	.word	0x00015290


	//   ....[197]....
        /*07b4*/ 	.word	0x000152f0


	//   ....[198]....
        /*07b8*/ 	.word	0x000153a0


	//   ....[199]....
        /*07bc*/ 	.word	0x00015400


	//   ....[200]....
        /*07c0*/ 	.word	0x000154b0


	//   ....[201]....
        /*07c4*/ 	.word	0x000155a0


	//   ....[202]....
        /*07c8*/ 	.word	0x00015640


	//   ....[203]....
        /*07cc*/ 	.word	0x000156a0


	//   ....[204]....
        /*07d0*/ 	.word	0x00015760


	//   ....[205]....
        /*07d4*/ 	.word	0x000157c0


	//   ....[206]....
        /*07d8*/ 	.word	0x00015880


	//   ....[207]....
        /*07dc*/ 	.word	0x000158e0


	//   ....[208]....
        /*07e0*/ 	.word	0x000159a0


	//   ....[209]....
        /*07e4*/ 	.word	0x00015a00


	//   ....[210]....
        /*07e8*/ 	.word	0x00015ac0


	//   ....[211]....
        /*07ec*/ 	.word	0x00015b20


	//   ....[212]....
        /*07f0*/ 	.word	0x00015be0


	//   ....[213]....
        /*07f4*/ 	.word	0x00015c40


	//   ....[214]....
        /*07f8*/ 	.word	0x00015d00


	//   ....[215]....
        /*07fc*/ 	.word	0x00015d60


	//   ....[216]....
        /*0800*/ 	.word	0x00015e20


	//   ....[217]....
        /*0804*/ 	.word	0x00015f10


	//   ....[218]....
        /*0808*/ 	.word	0x00015fc0


	//   ....[219]....
        /*080c*/ 	.word	0x00016050


	//   ....[220]....
        /*0810*/ 	.word	0x00016100


	//   ....[221]....
        /*0814*/ 	.word	0x00016160


	//   ....[222]....
        /*0818*/ 	.word	0x00016210


	//   ....[223]....
        /*081c*/ 	.word	0x00016270


	//   ....[224]....
        /*0820*/ 	.word	0x00016330


	//   ....[225]....
        /*0824*/ 	.word	0x00016390


	//   ....[226]....
        /*0828*/ 	.word	0x00016440


	//   ....[227]....
        /*082c*/ 	.word	0x000164a0


	//   ....[228]....
        /*0830*/ 	.word	0x00016560


	//   ....[229]....
        /*0834*/ 	.word	0x000165c0


	//   ....[230]....
        /*0838*/ 	.word	0x00016670


	//   ....[231]....
        /*083c*/ 	.word	0x000166d0


	//   ....[232]....
        /*0840*/ 	.word	0x00016790


	//   ....[233]....
        /*0844*/ 	.word	0x00016820


	//   ....[234]....
        /*0848*/ 	.word	0x00016940


	//----- nvinfo : EIATTR_REG_RECONFIG
	.align		4
.L_173:
        /*084c*/ 	.byte	0x01, 0x54
	.zero		2


	//----- nvinfo : EIATTR_SYSCALL_OFFSETS
	.align		4
        /*0850*/ 	.byte	0x04, 0x46
        /*0852*/ 	.short	(.L_175 - .L_174)


	//   ....[0]....
.L_174:
        /*0854*/ 	.word	0x00001830


	//   ....[1]....
        /*0858*/ 	.word	0x0000f1a0


	//   ....[2]....
        /*085c*/ 	.word	0x0000f2f0


	//   ....[3]....
        /*0860*/ 	.word	0x0000f3e0


	//   ....[4]....
        /*0864*/ 	.word	0x000102c0


	//----- nvinfo : EIATTR_MBARRIER_INSTR_OFFSETS
	.align		4
.L_175:
        /*0868*/ 	.byte	0x04, 0x39
        /*086a*/ 	.short	(.L_177 - .L_176)


	//   ....[0]....
.L_176:
        /*086c*/ 	.word	0x00000180
        /*0870*/ 	.word	0x000000ff
        /*0874*/ 	.word	0x00016800
        /*0878*/ 	.short	0x0100
        /*087a*/ 	.byte	0x08
	.zero		1


	//   ....[1]....
        /*087c*/ 	.word	0x00000190
        /*0880*/ 	.word	0x000000ff
        /*0884*/ 	.word	0x00016820
        /*0888*/ 	.short	0x0100
        /*088a*/ 	.byte	0x08
	.zero		1


	//   ....[2]....
        /*088c*/ 	.word	0x00000280
        /*0890*/ 	.word	0x000000ff
        /*0894*/ 	.word	0x00016830
        /*0898*/ 	.short	0x0100
        /*089a*/ 	.byte	0x08
	.zero		1


	//   ....[3]....
        /*089c*/ 	.word	0x00000290
        /*08a0*/ 	.word	0x000000ff
        /*08a4*/ 	.word	0x00016840
        /*08a8*/ 	.short	0x0100
        /*08aa*/ 	.byte	0x08
	.zero		1


	//   ....[4]....
        /*08ac*/ 	.word	0x000002a0
        /*08b0*/ 	.word	0x000000ff
        /*08b4*/ 	.word	0x00016838
        /*08b8*/ 	.short	0x0100
        /*08ba*/ 	.byte	0x08
	.zero		1


	//   ....[5]....
        /*08bc*/ 	.word	0x000002b0
        /*08c0*/ 	.word	0x000000ff
        /*08c4*/ 	.word	0x00016848
        /*08c8*/ 	.short	0x0100
        /*08ca*/ 	.byte	0x08
	.zero		1


	//   ....[6]....
        /*08cc*/ 	.word	0x000003e0
        /*08d0*/ 	.word	0x000000ff
        /*08d4*/ 	.word	0x00016850
        /*08d8*/ 	.short	0x0100
        /*08da*/ 	.byte	0x08
	.zero		1


	//   ....[7]....
        /*08dc*/ 	.word	0x000003f0
        /*08e0*/ 	.word	0x000000ff
        /*08e4*/ 	.word	0x00016860
        /*08e8*/ 	.short	0x0100
        /*08ea*/ 	.byte	0x08
	.zero		1


	//   ....[8]....
        /*08ec*/ 	.word	0x00000400
        /*08f0*/ 	.word	0x000000ff
        /*08f4*/ 	.word	0x00016858
        /*08f8*/ 	.short	0x0100
        /*08fa*/ 	.byte	0x08
	.zero		1


	//   ....[9]....
        /*08fc*/ 	.word	0x00000410
        /*0900*/ 	.word	0x000000ff
        /*0904*/ 	.word	0x00016868
        /*0908*/ 	.short	0x0100
        /*090a*/ 	.byte	0x08
	.zero		1


	//   ....[10]....
        /*090c*/ 	.word	0x00000500
        /*0910*/ 	.word	0x000000ff
        /*0914*/ 	.word	0x00016870
        /*0918*/ 	.short	0x0100
        /*091a*/ 	.byte	0x06
	.zero		1


	//   ....[11]....
        /*091c*/ 	.word	0x00000510
        /*0920*/ 	.word	0x000000ff
        /*0924*/ 	.word	0x00016880
        /*0928*/ 	.short	0x0100
        /*092a*/ 	.byte	0x06
	.zero		1


	//   ....[12]....
        /*092c*/ 	.word	0x00000520
        /*0930*/ 	.word	0x000000ff
        /*0934*/ 	.word	0x00016878
        /*0938*/ 	.short	0x0100
        /*093a*/ 	.byte	0x06
	.zero		1


	//   ....[13]....
        /*093c*/ 	.word	0x00000530
        /*0940*/ 	.word	0x000000ff
        /*0944*/ 	.word	0x00016888
        /*0948*/ 	.short	0x0100
        /*094a*/ 	.byte	0x06
	.zero		1


	//   ....[14]....
        /*094c*/ 	.word	0x00000660
        /*0950*/ 	.word	0x000000ff
        /*0954*/ 	.word	0x00016890
        /*0958*/ 	.short	0x0100
        /*095a*/ 	.byte	0x08
	.zero		1


	//   ....[15]....
        /*095c*/ 	.word	0x00000670
        /*0960*/ 	.word	0x000000ff
        /*0964*/ 	.word	0x000168a0
        /*0968*/ 	.short	0x0100
        /*096a*/ 	.byte	0x08
	.zero		1


	//   ....[16]....
        /*096c*/ 	.word	0x00000680
        /*0970*/ 	.word	0x000000ff
        /*0974*/ 	.word	0x00016898
        /*0978*/ 	.short	0x0100
        /*097a*/ 	.byte	0x08
	.zero		1


	//   ....[17]....
        /*097c*/ 	.word	0x00000690
        /*0980*/ 	.word	0x000000ff
        /*0984*/ 	.word	0x000168a8
        /*0988*/ 	.short	0x0100
        /*098a*/ 	.byte	0x08
	.zero		1


	//   ....[18]....
        /*098c*/ 	.word	0x000007d0
        /*0990*/ 	.word	0x000000ff
        /*0994*/ 	.word	0x000168b0
        /*0998*/ 	.short	0x0100
        /*099a*/ 	.byte	0x08
	.zero		1


	//   ....[19]....
        /*099c*/ 	.word	0x000007e0
        /*09a0*/ 	.word	0x000000ff
        /*09a4*/ 	.word	0x000168c0
        /*09a8*/ 	.short	0x0100
        /*09aa*/ 	.byte	0x08
	.zero		1


	//   ....[20]....
        /*09ac*/ 	.word	0x000007f0
        /*09b0*/ 	.word	0x000000ff
        /*09b4*/ 	.word	0x000168b8
        /*09b8*/ 	.short	0x0100
        /*09ba*/ 	.byte	0x08
	.zero		1


	//   ....[21]....
        /*09bc*/ 	.word	0x00000800
        /*09c0*/ 	.word	0x000000ff
        /*09c4*/ 	.word	0x000168c8
        /*09c8*/ 	.short	0x0100
        /*09ca*/ 	.byte	0x08
	.zero		1


	//   ....[22]....
        /*09cc*/ 	.word	0x000018b0
        /*09d0*/ 	.word	0x000000ff
        /*09d4*/ 	.word	0x00016800
        /*09d8*/ 	.short	0x010a
        /*09da*/ 	.byte	0x2d
	.zero		1


	//   ....[23]....
        /*09dc*/ 	.word	0x00001930
        /*09e0*/ 	.word	0x00000003
        /*09e4*/ 	.word	0x00016830
        /*09e8*/ 	.short	0x010a
        /*09ea*/ 	.byte	0x3f
	.zero		1


	//   ....[24]....
        /*09ec*/ 	.word	0x00001970
        /*09f0*/ 	.word	0x00000003
        /*09f4*/ 	.word	0x00016830
        /*09f8*/ 	.short	0x010a
        /*09fa*/ 	.byte	0x3f
	.zero		1


	//   ....[25]....
        /*09fc*/ 	.word	0x00001d50
        /*0a00*/ 	.word	0x000000ff
        /*0a04*/ 	.word	0x00000000
        /*0a08*/ 	.short	0x0101
        /*0a0a*/ 	.byte	0x06
	.zero		1


	//   ....[26]....
        /*0a0c*/ 	.word	0x00004be0
        /*0a10*/ 	.word	0x000000ff
        /*0a14*/ 	.word	0x00016830
        /*0a18*/ 	.short	0x010a
        /*0a1a*/ 	.byte	0x06
	.zero		1


	//   ....[27]....
        /*0a1c*/ 	.word	0x00004c20
        /*0a20*/ 	.word	0x000000ff
        /*0a24*/ 	.word	0x00016830
        /*0a28*/ 	.short	0x010a
        /*0a2a*/ 	.byte	0x06
	.zero		1


	//   ....[28]....
        /*0a2c*/ 	.word	0x00004e30
        /*0a30*/ 	.word	0x000000ff
        /*0a34*/ 	.word	0x00016850
        /*0a38*/ 	.short	0x010a
        /*0a3a*/ 	.byte	0x06
	.zero		1


	//   ....[29]....
        /*0a3c*/ 	.word	0x00004e70
        /*0a40*/ 	.word	0x000000ff
        /*0a44*/ 	.word	0x00016850
        /*0a48*/ 	.short	0x010a
        /*0a4a*/ 	.byte	0x06
	.zero		1


	//   ....[30]....
        /*0a4c*/ 	.word	0x000052a0
        /*0a50*/ 	.word	0x000000ff
        /*0a54*/ 	.word	0x00000000
        /*0a58*/ 	.short	0x0101
        /*0a5a*/ 	.byte	0x06
	.zero		1


	//   ....[31]....
        /*0a5c*/ 	.word	0x00007570
        /*0a60*/ 	.word	0x000000ff
        /*0a64*/ 	.word	0x00000000
        /*0a68*/ 	.short	0x0101
        /*0a6a*/ 	.byte	0x06
	.zero		1


	//   ....[32]....
        /*0a6c*/ 	.word	0x00007c70
        /*0a70*/ 	.word	0x000000ff
        /*0a74*/ 	.word	0x00016830
        /*0a78*/ 	.short	0x010a
        /*0a7a*/ 	.byte	0x06
	.zero		1


	//   ....[33]....
        /*0a7c*/ 	.word	0x00007cb0
        /*0a80*/ 	.word	0x000000ff
        /*0a84*/ 	.word	0x00016830
        /*0a88*/ 	.short	0x010a
        /*0a8a*/ 	.byte	0x06
	.zero		1


	//   ....[34]....
        /*0a8c*/ 	.word	0x00007ec0
        /*0a90*/ 	.word	0x000000ff
        /*0a94*/ 	.word	0x00016850
        /*0a98*/ 	.short	0x010a
        /*0a9a*/ 	.byte	0x06
	.zero		1


	//   ....[35]....
        /*0a9c*/ 	.word	0x00007f00
        /*0aa0*/ 	.word	0x000000ff
        /*0aa4*/ 	.word	0x00016850
        /*0aa8*/ 	.short	0x010a
        /*0aaa*/ 	.byte	0x06
	.zero		1


	//   ....[36]....
        /*0aac*/ 	.word	0x00008320
        /*0ab0*/ 	.word	0x000000ff
        /*0ab4*/ 	.word	0x00000000
        /*0ab8*/ 	.short	0x0101
        /*0aba*/ 	.byte	0x06
	.zero		1


	//   ....[37]....
        /*0abc*/ 	.word	0x000094d0
        /*0ac0*/ 	.word	0x000000ff
        /*0ac4*/ 	.word	0x00000000
        /*0ac8*/ 	.short	0x0101
        /*0aca*/ 	.byte	0x06
	.zero		1


	//   ....[38]....
        /*0acc*/ 	.word	0x000099d0
        /*0ad0*/ 	.word	0x000000ff
        /*0ad4*/ 	.word	0x00016830
        /*0ad8*/ 	.short	0x010a
        /*0ada*/ 	.byte	0x06
	.zero		1


	//   ....[39]....
        /*0adc*/ 	.word	0x00009a10
        /*0ae0*/ 	.word	0x000000ff
        /*0ae4*/ 	.word	0x00016830
        /*0ae8*/ 	.short	0x010a
        /*0aea*/ 	.byte	0x06
	.zero		1


	//   ....[40]....
        /*0aec*/ 	.word	0x00009bf0
        /*0af0*/ 	.word	0x000000ff
        /*0af4*/ 	.word	0x00016850
        /*0af8*/ 	.short	0x010a
        /*0afa*/ 	.byte	0x06
	.zero		1


	//   ....[41]....
        /*0afc*/ 	.word	0x00009c30
        /*0b00*/ 	.word	0x000000ff
        /*0b04*/ 	.word	0x00016850
        /*0b08*/ 	.short	0x010a
        /*0b0a*/ 	.byte	0x06
	.zero		1


	//   ....[42]....
        /*0b0c*/ 	.word	0x0000a050
        /*0b10*/ 	.word	0x000000ff
        /*0b14*/ 	.word	0x00000000
        /*0b18*/ 	.short	0x0101
        /*0b1a*/ 	.byte	0x06
	.zero		1


	//   ....[43]....
        /*0b1c*/ 	.word	0x0000c320
        /*0b20*/ 	.word	0x000000ff
        /*0b24*/ 	.word	0x00000000
        /*0b28*/ 	.short	0x0101
        /*0b2a*/ 	.byte	0x06
	.zero		1


	//   ....[44]....
        /*0b2c*/ 	.word	0x0000c720
        /*0b30*/ 	.word	0x000000ff
        /*0b34*/ 	.word	0x00016850
        /*0b38*/ 	.short	0x010a
        /*0b3a*/ 	.byte	0x05
	.zero		1


	//   ....[45]....
        /*0b3c*/ 	.word	0x0000c760
        /*0b40*/ 	.word	0x000000ff
        /*0b44*/ 	.word	0x00016850
        /*0b48*/ 	.short	0x010a
        /*0b4a*/ 	.byte	0x05
	.zero		1


	//   ....[46]....
        /*0b4c*/ 	.word	0x0000ccb0
        /*0b50*/ 	.word	0x000000ff
        /*0b54*/ 	.word	0x00000000
        /*0b58*/ 	.short	0x0101
        /*0b5a*/ 	.byte	0x04
	.zero		1


	//   ....[47]....
        /*0b5c*/ 	.word	0x0000d8e0
        /*0b60*/ 	.word	0x00000000
        /*0b64*/ 	.word	0x00000000
        /*0b68*/ 	.short	0x0101
        /*0b6a*/ 	.byte	0x3f
	.zero		1


	//   ....[48]....
        /*0b6c*/ 	.word	0x0000f940
        /*0b70*/ 	.word	0x00000000
        /*0b74*/ 	.word	0x00016840
        /*0b78*/ 	.short	0x010a
        /*0b7a*/ 	.byte	0x3f
	.zero		1


	//   ....[49]....
        /*0b7c*/ 	.word	0x000100a0
        /*0b80*/ 	.word	0x00000000
        /*0b84*/ 	.word	0x00016830
        /*0b88*/ 	.short	0x0107
        /*0b8a*/ 	.byte	0x3f
	.zero		1


	//   ....[50]....
        /*0b8c*/ 	.word	0x00010160
        /*0b90*/ 	.word	0x00000000
        /*0b94*/ 	.word	0x00016830
        /*0b98*/ 	.short	0x0101
        /*0b9a*/ 	.byte	0x3f
	.zero		1


	//   ....[51]....
        /*0b9c*/ 	.word	0x00010eb0
        /*0ba0*/ 	.word	0x00000010
        /*0ba4*/ 	.word	0x00016800
        /*0ba8*/ 	.short	0x0107
        /*0baa*/ 	.byte	0x3f
	.zero		1


	//   ....[52]....
        /*0bac*/ 	.word	0x00010fa0
        /*0bb0*/ 	.word	0x00000010
        /*0bb4*/ 	.word	0x00016800
        /*0bb8*/ 	.short	0x0101
        /*0bba*/ 	.byte	0x3f
	.zero		1


	//   ....[53]....
        /*0bbc*/ 	.word	0x00010fc0
        /*0bc0*/ 	.word	0x00000010
        /*0bc4*/ 	.word	0x00016820
        /*0bc8*/ 	.short	0x010a
        /*0bca*/ 	.byte	0x3f
	.zero		1


	//   ....[54]....
        /*0bcc*/ 	.word	0x00011340
        /*0bd0*/ 	.word	0x00000005
        /*0bd4*/ 	.word	0x00016840
        /*0bd8*/ 	.short	0x010a
        /*0bda*/ 	.byte	0x3f
	.zero		1


	//   ....[55]....
        /*0bdc*/ 	.word	0x00011860
        /*0be0*/ 	.word	0x00000005
        /*0be4*/ 	.word	0x00016830
        /*0be8*/ 	.short	0x0107
        /*0bea*/ 	.byte	0x3f
	.zero		1


	//   ....[56]....
        /*0bec*/ 	.word	0x00011920
        /*0bf0*/ 	.word	0x00000005
        /*0bf4*/ 	.word	0x00016830
        /*0bf8*/ 	.short	0x0101
        /*0bfa*/ 	.byte	0x3f
	.zero		1


	//   ....[57]....
        /*0bfc*/ 	.word	0x00011980
        /*0c00*/ 	.word	0x00000005
        /*0c04*/ 	.word	0x00016860
        /*0c08*/ 	.short	0x010a
        /*0c0a*/ 	.byte	0x3f
	.zero		1


	//   ....[58]....
        /*0c0c*/ 	.word	0x00011e40
        /*0c10*/ 	.word	0x00000005
        /*0c14*/ 	.word	0x00016850
        /*0c18*/ 	.short	0x0107
        /*0c1a*/ 	.byte	0x3f
	.zero		1


	//   ....[59]....
        /*0c1c*/ 	.word	0x00011ff0
        /*0c20*/ 	.word	0x00000005
        /*0c24*/ 	.word	0x00016850
        /*0c28*/ 	.short	0x0101
        /*0c2a*/ 	.byte	0x3f
	.zero		1


	//   ....[60]....
        /*0c2c*/ 	.word	0x00012200
        /*0c30*/ 	.word	0x00000004
        /*0c34*/ 	.word	0x00016860
        /*0c38*/ 	.short	0x010a
        /*0c3a*/ 	.byte	0x3f
	.zero		1


	//   ....[61]....
        /*0c3c*/ 	.word	0x000126b0
        /*0c40*/ 	.word	0x00000004
        /*0c44*/ 	.word	0x00016850
        /*0c48*/ 	.short	0x0107
        /*0c4a*/ 	.byte	0x3f
	.zero		1


	//   ....[62]....
        /*0c4c*/ 	.word	0x00012770
        /*0c50*/ 	.word	0x00000004
        /*0c54*/ 	.word	0x00016850
        /*0c58*/ 	.short	0x0101
        /*0c5a*/ 	.byte	0x3f
	.zero		1


	//   ....[63]....
        /*0c5c*/ 	.word	0x00012a40
        /*0c60*/ 	.word	0x00000004
        /*0c64*/ 	.word	0x00016820
        /*0c68*/ 	.short	0x010a
        /*0c6a*/ 	.byte	0x3f
	.zero		1


	//   ....[64]....
        /*0c6c*/ 	.word	0x00012bc0
        /*0c70*/ 	.word	0x00000005
        /*0c74*/ 	.word	0x00016840
        /*0c78*/ 	.short	0x010a
        /*0c7a*/ 	.byte	0x3f
	.zero		1


	//   ....[65]....
        /*0c7c*/ 	.word	0x00012c60
        /*0c80*/ 	.word	0x00000017
        /*0c84*/ 	.word	0x00016840
        /*0c88*/ 	.short	0x010a
        /*0c8a*/ 	.byte	0x3f
	.zero		1


	//   ....[66]....
        /*0c8c*/ 	.word	0x00012ca0
        /*0c90*/ 	.word	0x00000005
        /*0c94*/ 	.word	0x00016860
        /*0c98*/ 	.short	0x010a
        /*0c9a*/ 	.byte	0x3f
	.zero		1


	//   ....[67]....
        /*0c9c*/ 	.word	0x00012ce0
        /*0ca0*/ 	.word	0x00000017
        /*0ca4*/ 	.word	0x00016860
        /*0ca8*/ 	.short	0x010a
        /*0caa*/ 	.byte	0x3f
	.zero		1


	//   ....[68]....
        /*0cac*/ 	.word	0x00012d50
        /*0cb0*/ 	.word	0x00000003
        /*0cb4*/ 	.word	0x00016800
        /*0cb8*/ 	.short	0x010a
        /*0cba*/ 	.byte	0x3f
	.zero		1


	//   ....[69]....
        /*0cbc*/ 	.word	0x00012da0
        /*0cc0*/ 	.word	0x00000003
        /*0cc4*/ 	.word	0x00016830
        /*0cc8*/ 	.short	0x010a
        /*0cca*/ 	.byte	0x3f
	.zero		1


	//   ....[70]....
        /*0ccc*/ 	.word	0x00012e00
        /*0cd0*/ 	.word	0x00000005
        /*0cd4*/ 	.word	0x00016830
        /*0cd8*/ 	.short	0x010a
        /*0cda*/ 	.byte	0x3f
	.zero		1


	//   ....[71]....
        /*0cdc*/ 	.word	0x00012e60
        /*0ce0*/ 	.word	0x00000005
        /*0ce4*/ 	.word	0x00016850
        /*0ce8*/ 	.short	0x010a
        /*0cea*/ 	.byte	0x3f
	.zero		1


	//   ....[72]....
        /*0cec*/ 	.word	0x00012ec0
        /*0cf0*/ 	.word	0x0000000b
        /*0cf4*/ 	.word	0x00016830
        /*0cf8*/ 	.short	0x010a
        /*0cfa*/ 	.byte	0x3f
	.zero		1


	//   ....[73]....
        /*0cfc*/ 	.word	0x00012f20
        /*0d00*/ 	.word	0x0000000b
        /*0d04*/ 	.word	0x00016850
        /*0d08*/ 	.short	0x010a
        /*0d0a*/ 	.byte	0x3f
	.zero		1


	//   ....[74]....
        /*0d0c*/ 	.word	0x00012f80
        /*0d10*/ 	.word	0x00000007
        /*0d14*/ 	.word	0x00016830
        /*0d18*/ 	.short	0x010a
        /*0d1a*/ 	.byte	0x3f
	.zero		1


	//   ....[75]....
        /*0d1c*/ 	.word	0x00012fe0
        /*0d20*/ 	.word	0x00000007
        /*0d24*/ 	.word	0x00016850
        /*0d28*/ 	.short	0x010a
        /*0d2a*/ 	.byte	0x3f
	.zero		1


	//   ....[76]....
        /*0d2c*/ 	.word	0x00013040
        /*0d30*/ 	.word	0x00000006
        /*0d34*/ 	.word	0x00016850
        /*0d38*/ 	.short	0x010a
        /*0d3a*/ 	.byte	0x3f
	.zero		1


	//   ....[77]....
        /*0d3c*/ 	.word	0x00013140
        /*0d40*/ 	.word	0x00000000
        /*0d44*/ 	.word	0x00016840
        /*0d48*/ 	.short	0x010a
        /*0d4a*/ 	.byte	0x3f
	.zero		1


	//   ....[78]....
        /*0d4c*/ 	.word	0x00014b60
        /*0d50*/ 	.word	0x00000010
        /*0d54*/ 	.word	0x00016820
        /*0d58*/ 	.short	0x010a
        /*0d5a*/ 	.byte	0x3f
	.zero		1


	//   ....[79]....
        /*0d5c*/ 	.word	0x00014bb0
        /*0d60*/ 	.word	0x00000005
        /*0d64*/ 	.word	0x00016840
        /*0d68*/ 	.short	0x010a
        /*0d6a*/ 	.byte	0x3f
	.zero		1


	//   ....[80]....
        /*0d6c*/ 	.word	0x000154f0
        /*0d70*/ 	.word	0x00000005
        /*0d74*/ 	.word	0x00016860
        /*0d78*/ 	.short	0x010a
        /*0d7a*/ 	.byte	0x3f
	.zero		1


	//   ....[81]....
        /*0d7c*/ 	.word	0x00015e60
        /*0d80*/ 	.word	0x00000004
        /*0d84*/ 	.word	0x00016860
        /*0d88*/ 	.short	0x010a
        /*0d8a*/ 	.byte	0x3f
	.zero		1


	//   ....[82]....
        /*0d8c*/ 	.word	0x00016860
        /*0d90*/ 	.word	0x00000004
        /*0d94*/ 	.word	0x00016820
        /*0d98*/ 	.short	0x010a
        /*0d9a*/ 	.byte	0x3f
	.zero		1


	//   ....[83]....
        /*0d9c*/ 	.word	0x00016a00
        /*0da0*/ 	.word	0x00000005
        /*0da4*/ 	.word	0x00016840
        /*0da8*/ 	.short	0x010a
        /*0daa*/ 	.byte	0x3f
	.zero		1


	//   ....[84]....
        /*0dac*/ 	.word	0x00016a50
        /*0db0*/ 	.word	0x00000017
        /*0db4*/ 	.word	0x00016840
        /*0db8*/ 	.short	0x010a
        /*0dba*/ 	.byte	0x3f
	.zero		1


	//   ....[85]....
        /*0dbc*/ 	.word	0x00016aa0
        /*0dc0*/ 	.word	0x00000005
        /*0dc4*/ 	.word	0x00016860
        /*0dc8*/ 	.short	0x010a
        /*0dca*/ 	.byte	0x3f
	.zero		1


	//----- nvinfo : EIATTR_NUM_MBARRIERS
	.align		4
.L_177:
        /*0dcc*/ 	.byte	0x03, 0x38
        /*0dce*/ 	.short	0x0016


	//----- nvinfo : EIATTR_EXIT_INSTR_OFFSETS
	.align		4
        /*0dd0*/ 	.byte	0x04, 0x1c
        /*0dd2*/ 	.short	(.L_179 - .L_178)


	//   ....[0]....
.L_178:
        /*0dd4*/ 	.word	0x00000970


	//   ....[1]....
        /*0dd8*/ 	.word	0x0000e330


	//   ....[2]....
        /*0ddc*/ 	.word	0x00012d30


	//----- nvinfo : EIATTR_MAX_THREADS
	.align		4
.L_179:
        /*0de0*/ 	.byte	0x04, 0x05
        /*0de2*/ 	.short	(.L_181 - .L_180)
.L_180:
        /*0de4*/ 	.word	0x00000200
        /*0de8*/ 	.word	0x00000001
        /*0dec*/ 	.word	0x00000001


	//----- nvinfo : EIATTR_CRS_STACK_SIZE
	.align		4
.L_181:
        /*0df0*/ 	.byte	0x04, 0x1e
        /*0df2*/ 	.short	(.L_183 - .L_182)
.L_182:
        /*0df4*/ 	.word	0x00000000


	//----- nvinfo : EIATTR_CBANK_PARAM_SIZE
	.align		4
.L_183:
        /*0df8*/ 	.byte	0x03, 0x19
        /*0dfa*/ 	.short	0x0af0


	//----- nvinfo : EIATTR_PARAM_CBANK
	.align		4
        /*0dfc*/ 	.byte	0x04, 0x0a
        /*0dfe*/ 	.short	(.L_185 - .L_184)
	.align		4
.L_184:
        /*0e00*/ 	.word	index@(.nv.constant0._ZN7cutlass13device_kernelIN5flash11enable_sm90INS1_16FlashAttnFwdSm90INS1_25CollectiveMainloopFwdSm90ILi2EN4cute5tupleIJNS5_1CILi1EEES8_S8_EEENS6_IJNS7_ILi192EEENS7_ILi128EEENS7_ILi64EEEEEELi64ENS_10bfloat16_tEfNS_4arch4Sm90ELb0ELb1ELb0ELb0ELb1ELb0ELb0ELb1ELb1ELb1ELb0ELb0EEENS1_21CollectiveEpilogueFwdINS6_IJSA_SC_SB_EEES9_SE_SG_Li384ELb0ELb1ELb0ELb0EEENS1_30DynamicPersistentTileSchedulerILi384ELi128ELb0ELb1ELb1EEEEEEEEEvNT_6ParamsE)
        /*0e04*/ 	.short	0x0210
        /*0e06*/ 	.short	0x0af0


	//----- nvinfo : EIATTR_SW_WAR
	.align		4
.L_185:
        /*0e08*/ 	.byte	0x04, 0x36
        /*0e0a*/ 	.short	(.L_187 - .L_186)
.L_186:
        /*0e0c*/ 	.word	0x00000008
.L_187:


//--------------------- .nv.info._ZN7cutlass13device_kernelIN5flash11enable_sm90INS1_16FlashAttnFwdSm90INS1_25CollectiveMainloopFwdSm90ILi2EN4cute5tupleIJNS5_1CILi1EEES8_S8_EEENS6_IJNS7_ILi192EEENS7_ILi128EEENS7_ILi64EEEEEELi64ENS_10bfloat16_tEfNS_4arch4Sm90ELb0ELb1ELb0ELb1ELb1ELb0ELb0ELb1ELb1ELb1ELb0ELb0EEENS1_21CollectiveEpilogueFwdINS6_IJSA_SC_SB_EEES9_SE_SG_Li384ELb1ELb1ELb0ELb0EEENS1_36VarlenDynamicPersistentTileSchedulerILi192ELi128ELi384ELi128ELb0ELb1ELb1ELb1ELb0ELb1EEEEEEEEEvNT_6ParamsE --------------------------
	.section	.nv.info._ZN7cutlass13device_kernelIN5flash11enable_sm90INS1_16FlashAttnFwdSm90INS1_25CollectiveMainloopFwdSm90ILi2EN4cute5tupleIJNS5_1CILi1EEES8_S8_EEENS6_IJNS7_ILi192EEENS7_ILi128EEENS7_ILi64EEEEEELi64ENS_10bfloat16_tEfNS_4arch4Sm90ELb0ELb1ELb0ELb1ELb1ELb0ELb0ELb1ELb1ELb1ELb0ELb0EEENS1_21CollectiveEpilogueFwdINS6_IJSA_SC_SB_EEES9_SE_SG_Li384ELb1ELb1ELb0ELb0EEENS1_36VarlenDynamicPersistentTileSchedulerILi192ELi128ELi384ELi128ELb0ELb1ELb1ELb1ELb0ELb1EEEEEEEEEvNT_6ParamsE,"",@"SHT_CUDA_INFO"
	.sectionflags	@""
	.align	4


	//----- nvinfo : EIATTR_CUDA_API_VERSION
	.align		4
        /*0000*/ 	.byte	0x04, 0x37
        /*0002*/ 	.short	(.L_189 - .L_188)
.L_188:
        /*0004*/ 	.word	0x00000082


	//----- nvinfo : EIATTR_KPARAM_INFO
	.align		4
.L_189:
        /*0008*/ 	.byte	0x04, 0x17
        /*000a*/ 	.short	(.L_191 - .L_190)
.L_190:
        /*000c*/ 	.word	0x00000000
        /*0010*/ 	.short	0x0000
        /*0012*/ 	.short	0x0070
        /*0014*/ 	.byte	0x00, 0xf0, 0x01, 0x2a


	//----- nvinfo : EIATTR_SPARSE_MMA_MASK
	.align		4
.L_191:
        /*0018*/ 	.byte	0x03, 0x50
        /*001a*/ 	.short	0x0000


	//----- nvinfo : EIATTR_MAXREG_COUNT
	.align		4
        /*001c*/ 	.byte	0x03, 0x1b
        /*001e*/ 	.short	0x0080


	//----- nvinfo : EIATTR_NUM_BARRIERS
	.align		4
        /*0020*/ 	.byte	0x02, 0x4c
        /*0022*/ 	.byte	0x10
	.zero		1


	//----- nvinfo : EIATTR_EXTERNS
	.align		4
        /*0024*/ 	.byte	0x04, 0x0f
        /*0026*/ 	.short	(.L_193 - .L_192)


	//   ....[0]....
	.align		4
.L_192:
        /*0028*/ 	.word	index@(__assertfail)


	//----- nvinfo : EIATTR_ANNOTATIONS
	.align		4
.L_193:
        /*002c*/ 	.byte	0x04, 0x55
        /*002e*/ 	.short	(.L_195 - .L_194)


	//   ....[0]....
.L_194:
        /* <DEDUP_REMOVED lines=25> */


	//----- nvinfo : EIATTR_MERCURY_ISA_VERSION
	.align		4
.L_195:
        /*01b0*/ 	.byte	0x03, 0x5f
        /*01b2*/ 	.short	0x0101


	//----- nvinfo : EIATTR_UNUSED_LOAD_BYTE_OFFSET
	.align		4
        /*01b4*/ 	.byte	0x04, 0x44
        /*01b6*/ 	.short	(.L_197 - .L_196)


	//   ....[0]....
.L_196:
        /*01b8*/ 	.word	0x00000970
        /*01bc*/ 	.word	0x0000fff0


	//   ....[1]....
        /*01c0*/ 	.word	0x0000d030
        /*01c4*/ 	.word	0x0000fff0


	//----- nvinfo : EIATTR_INT_WARP_WIDE_INSTR_OFFSETS
	.align		4
.L_197:
        /*01c8*/ 	.byte	0x04, 0x31
        /*01ca*/ 	.short	(.L_199 - .L_198)


	//   ....[0]....
.L_198:
        /*01cc*/ 	.word	0x000000c0


	//   ....[1]....
        /*01d0*/ 	.word	0x000000d0


	//   ....[2]....
        /*01d4*/ 	.word	0x00000170


	//   ....[3]....
        /*01d8*/ 	.word	0x0000ff40


	//   ....[4]....
        /*01dc*/ 	.word	0x0000ffd0


	//   ....[5]....
        /*01e0*/ 	.word	0x000131b0


	//   ....[6]....
        /*01e4*/ 	.word	0x00013240


	//----- nvinfo : EIATTR_COOP_GROUP_MASK_REGIDS
	.align		4
.L_199:
        /*01e8*/ 	.byte	0x04, 0x29
        /*01ea*/ 	.short	(.L_201 - .L_200)


	//   ....[0]....
.L_200:
        /*01ec*/ 	.word	0xffffffff


	//   ....[1]....
        /*01f0*/ 	.word	0xffffffff


	//   ....[2]....
        /*01f4*/ 	.word	0xffffffff


	//   ....[3]....
        /*01f8*/ 	.word	0xffffffff


	//   ....[4]....
        /*01fc*/ 	.word	0xffffffff


	//   ....[5]....
        /*0200*/ 	.word	0xffffffff


	//   ....[6]....
        /*0204*/ 	.word	0xffffffff


	//   ....[7]....
        /*0208*/ 	.word	0xffffffff


	//   ....[8]....
        /*020c*/ 	.word	0xffffffff


	//   ....[9]....
        /*0210*/ 	.word	0xffffffff


	//   ....[10]....
        /*0214*/ 	.word	0xffffffff


	//   ....[11]....
        /*0218*/ 	.word	0xffffffff


	//   ....[12]....
        /*021c*/ 	.word	0xffffffff


	//   ....[13]....
        /*0220*/ 	.word	0xffffffff


	//   ....[14]....
        /*0224*/ 	.word	0xffffffff


	//   ....[15]....
        /*0228*/ 	.word	0xffffffff


	//   ....[16]....
        /*022c*/ 	.word	0xffffffff


	//   ....[17]....
        /*0230*/ 	.word	0xffffffff


	//   ....[18]....
        /*0234*/ 	.word	0xffffffff


	//   ....[19]....
        /*0238*/ 	.word	0xffffffff


	//   ....[20]....
        /*023c*/ 	.word	0xffffffff


	//   ....[21]....
        /*0240*/ 	.word	0xffffffff


	//   ....[22]....
        /*0244*/ 	.word	0xffffffff


	//   ....[23]....
        /*0248*/ 	.word	0xffffffff


	//   ....[24]....
        /*024c*/ 	.word	0xffffffff


	//   ....[25]....
        /*0250*/ 	.word	0xffffffff


	//   ....[26]....
        /*0254*/ 	.word	0xffffffff


	//   ....[27]....
        /*0258*/ 	.word	0xffffffff


	//   ....[28]....
        /*025c*/ 	.word	0xffffffff


	//   ....[29]....
        /*0260*/ 	.word	0xffffffff


	//   ....[30]....
        /*0264*/ 	.word	0xffffffff


	//   ....[31]....
        /*0268*/ 	.word	0xffffffff


	//   ....[32]....
        /*026c*/ 	.word	0xffffffff


	//   ....[33]....
        /*0270*/ 	.word	0xffffffff


	//   ....[34]....
        /*0274*/ 	.word	0xffffffff


	//   ....[35]....
        /*0278*/ 	.word	0xffffffff


	//   ....[36]....
        /*027c*/ 	.word	0xffffffff


	//   ....[37]....
        /*0280*/ 	.word	0xffffffff


	//   ....[38]....
        /*0284*/ 	.word	0xffffffff


	//   ....[39]....
        /*0288*/ 	.word	0xffffffff


	//   ....[40]....
        /*028c*/ 	.word	0xffffffff


	//   ....[41]....
        /*0290*/ 	.word	0xffffffff


	//   ....[42]....
        /*0294*/ 	.word	0xffffffff


	//   ....[43]....
        /*0298*/ 	.word	0xffffffff


	//   ....[44]....
        /*029c*/ 	.word	0xffffffff


	//   ....[45]....
        /*02a0*/ 	.word	0xffffffff


	//   ....[46]....
        /*02a4*/ 	.word	0xffffffff


	//   ....[47]....
        /*02a8*/ 	.word	0xffffffff


	//   ....[48]....
        /*02ac*/ 	.word	0xffffffff


	//   ....[49]....
        /*02b0*/ 	.word	0xffffffff


	//   ....[50]....
        /*02b4*/ 	.word	0xffffffff


	//   ....[51]....
        /*02b8*/ 	.word	0xffffffff


	//   ....[52]....
        /*02bc*/ 	.word	0xffffffff


	//   ....[53]....
        /*02c0*/ 	.word	0xffffffff


	//   ....[54]....
        /*02c4*/ 	.word	0xffffffff


	//   ....[55]....
        /*02c8*/ 	.word	0xffffffff


	//   ....[56]....
        /*02cc*/ 	.word	0xffffffff


	//   ....[57]....
        /*02d0*/ 	.word	0xffffffff


	//   ....[58]....
        /*02d4*/ 	.word	0xffffffff


	//   ....[59]....
        /*02d8*/ 	.word	0xffffffff


	//   ....[60]....
        /*02dc*/ 	.word	0xffffffff


	//   ....[61]....
        /*02e0*/ 	.word	0xffffffff


	//   ....[62]....
        /*02e4*/ 	.word	0xffffffff


	//   ....[63]....
        /*02e8*/ 	.word	0xffffffff


	//   ....[64]....
        /*02ec*/ 	.word	0xffffffff


	//   ....[65]....
        /*02f0*/ 	.word	0xffffffff


	//   ....[66]....
        /*02f4*/ 	.word	0xffffffff


	//   ....[67]....
        /*02f8*/ 	.word	0xffffffff


	//   ....[68]....
        /*02fc*/ 	.word	0xffffffff


	//   ....[69]....
        /*0300*/ 	.word	0xffffffff


	//   ....[70]....
        /*0304*/ 	.word	0xffffffff


	//   ....[71]....
        /*0308*/ 	.word	0xffffffff


	//   ....[72]....
        /*030c*/ 	.word	0xffffffff


	//   ....[73]....
        /*0310*/ 	.word	0xffffffff


	//   ....[74]....
        /*0314*/ 	.word	0xffffffff


	//   ....[75]....
        /*0318*/ 	.word	0xffffffff


	//   ....[76]....
        /*031c*/ 	.word	0xffffffff


	//   ....[77]....
        /*0320*/ 	.word	0xffffffff


	//   ....[78]....
        /*0324*/ 	.word	0xffffffff


	//   ....[79]....
        /*0328*/ 	.word	0xffffffff


	//   ....[80]....
        /*032c*/ 	.word	0xffffffff


	//   ....[81]....
        /*0330*/ 	.word	0xffffffff


	//   ....[82]....
        /*0334*/ 	.word	0xffffffff


	//   ....[83]....
        /*0338*/ 	.word	0xffffffff


	//   ....[84]....
        /*033c*/ 	.word	0xffffffff


	//   ....[85]....
        /*0340*/ 	.word	0xffffffff


	//   ....[86]....
        /*0344*/ 	.word	0xffffffff


	//   ....[87]....
        /*0348*/ 	.word	0xffffffff


	//   ....[88]....
        /*034c*/ 	.word	0xffffffff


	//   ....[89]....
        /*0350*/ 	.word	0xffffffff


	//   ....[90]....
        /*0354*/ 	.word	0xffffffff


	//   ....[91]....
        /*0358*/ 	.word	0xffffffff


	//   ....[92]....
        /*035c*/ 	.word	0xffffffff


	//   ....[93]....
        /*0360*/ 	.word	0xffffffff


	//   ....[94]....
        /*0364*/ 	.word	0xffffffff


	//   ....[95]....
        /*0368*/ 	.word	0xffffffff


	//   ....[96]....
        /*036c*/ 	.word	0xffffffff


	//   ....[97]....
        /*0370*/ 	.word	0xffffffff


	//   ....[98]....
        /*0374*/ 	.word	0xffffffff


	//   ....[99]....
        /*0378*/ 	.word	0xffffffff


	//   ....[100]....
        /*037c*/ 	.word	0xffffffff


	//   ....[101]....
        /*0380*/ 	.word	0xffffffff


	//   ....[102]....
        /*0384*/ 	.word	0xffffffff


	//   ....[103]....
        /*0388*/ 	.word	0xffffffff


	//   ....[104]....
        /*038c*/ 	.word	0xffffffff


	//   ....[105]....
        /*0390*/ 	.word	0xffffffff


	//   ....[106]....
        /*0394*/ 	.word	0xffffffff


	//   ....[107]....
        /*0398*/ 	.word	0xffffffff


	//   ....[108]....
        /*039c*/ 	.word	0xffffffff


	//   ....[109]....
        /*03a0*/ 	.word	0xffffffff


	//   ....[110]....
        /*03a4*/ 	.word	0xffffffff


	//   ....[111]....
        /*03a8*/ 	.word	0xffffffff


	//   ....[112]....
        /*03ac*/ 	.word	0xffffffff


	//   ....[113]....
        /*03b0*/ 	.word	0xffffffff


	//   ....[114]....
        /*03b4*/ 	.word	0xffffffff


	//   ....[115]....
        /*03b8*/ 	.word	0xffffffff


	//   ....[116]....
        /*03bc*/ 	.word	0xffffffff


	//   ....[117]....
        /*03c0*/ 	.word	0xffffffff


	//   ....[118]....
        /*03c4*/ 	.word	0xffffffff


	//   ....[119]....
        /*03c8*/ 	.word	0xffffffff


	//   ....[120]....
        /*03cc*/ 	.word	0xffffffff


	//   ....[121]....
        /*03d0*/ 	.word	0xffffffff


	//   ....[122]....
        /*03d4*/ 	.word	0xffffffff


	//   ....[123]....
        /*03d8*/ 	.word	0xffffffff


	//   ....[124]....
        /*03dc*/ 	.word	0xffffffff


	//   ....[125]....
        /*03e0*/ 	.word	0xffffffff


	//   ....[126]....
        /*03e4*/ 	.word	0xffffffff


	//   ....[127]....
        /*03e8*/ 	.word	0xffffffff


	//   ....[128]....
        /*03ec*/ 	.word	0xffffffff


	//   ....[129]....
        /*03f0*/ 	.word	0xffffffff


	//   ....[130]....
        /*03f4*/ 	.word	0xffffffff


	//   ....[131]....
        /*03f8*/ 	.word	0xffffffff


	//   ....[132]....
        /*03fc*/ 	.word	0xffffffff


	//   ....[133]....
        /*0400*/ 	.word	0xffffffff


	//   ....[134]....
        /*0404*/ 	.word	0xffffffff


	//   ....[135]....
        /*0408*/ 	.word	0xffffffff


	//   ....[136]....
        /*040c*/ 	.word	0xffffffff


	//   ....[137]....
        /*0410*/ 	.word	0xffffffff


	//   ....[138]....
        /*0414*/ 	.word	0xffffffff


	//   ....[139]....
        /*0418*/ 	.word	0xffffffff


	//   ....[140]....
        /*041c*/ 	.word	0xffffffff


	//   ....[141]....
        /*0420*/ 	.word	0xffffffff


	//   ....[142]....
        /*0424*/ 	.word	0xffffffff


	//   ....[143]....
        /*0428*/ 	.word	0xffffffff


	//   ....[144]....
        /*042c*/ 	.word	0xffffffff


	//   ....[145]....
        /*0430*/ 	.word	0xffffffff


	//   ....[146]....
        /*0434*/ 	.word	0xffffffff


	//   ....[147]....
        /*0438*/ 	.word	0xffffffff


	//   ....[148]....
        /*043c*/ 	.word	0xffffffff


	//   ....[149]....
        /*0440*/ 	.word	0xffffffff


	//   ....[150]....
        /*0444*/ 	.word	0xffffffff


	//   ....[151]....
        /*0448*/ 	.word	0xffffffff


	//   ....[152]....
        /*044c*/ 	.word	0xffffffff


	//   ....[153]....
        /*0450*/ 	.word	0xffffffff


	//   ....[154]....
        /*0454*/ 	.word	0xffffffff


	//   ....[155]....
        /*0458*/ 	.word	0xffffffff


	//   ....[156]....
        /*045c*/ 	.word	0xffffffff


	//   ....[157]....
        /*0460*/ 	.word	0xffffffff


	//   ....[158]....
        /*0464*/ 	.word	0xffffffff


	//   ....[159]....
        /*0468*/ 	.word	0xffffffff


	//   ....[160]....
        /*046c*/ 	.word	0xffffffff


	//   ....[161]....
        /*0470*/ 	.word	0xffffffff


	//   ....[162]....
        /*0474*/ 	.word	0xffffffff


	//   ....[163]....
        /*0478*/ 	.word	0xffffffff


	//   ....[164]....
        /*047c*/ 	.word	0xffffffff


	//   ....[165]....
        /*0480*/ 	.word	0xffffffff


	//   ....[166]....
        /*0484*/ 	.word	0xffffffff


	//   ....[167]....
        /*0488*/ 	.word	0xffffffff


	//   ....[168]....
        /*048c*/ 	.word	0xffffffff


	//   ....[169]....
        /*0490*/ 	.word	0xffffffff


	//   ....[170]....
        /*0494*/ 	.word	0xffffffff


	//   ....[171]....
        /*0498*/ 	.word	0xffffffff


	//   ....[172]....
        /*049c*/ 	.word	0xffffffff


	//   ....[173]....
        /*04a0*/ 	.word	0xffffffff


	//   ....[174]....
        /*04a4*/ 	.word	0xffffffff


	//   ....[175]....
        /*04a8*/ 	.word	0x0500000f


	//   ....[176]....
        /*04ac*/ 	.word	0x0500000f


	//   ....[177]....
        /*04b0*/ 	.word	0x0500000f


	//   ....[178]....
        /*04b4*/ 	.word	0x0500000f


	//   ....[179]....
        /*04b8*/ 	.word	0x0500000f


	//   ....[180]....
        /*04bc*/ 	.word	0x0500000f


	//   ....[181]....
        /*04c0*/ 	.word	0x0500000f


	//   ....[182]....
        /*04c4*/ 	.word	0x0500000f


	//   ....[183]....
        /*04c8*/ 	.word	0x0500000f


	//   ....[184]....
        /*04cc*/ 	.word	0x0500000f


	//   ....[185]....
        /*04d0*/ 	.word	0x0500000f


	//   ....[186]....
        /*04d4*/ 	.word	0x0500000f


	//   ....[187]....
        /*04d8*/ 	.word	0x0500000f


	//   ....[188]....
        /*04dc*/ 	.word	0x0500000f


	//   ....[189]....
        /*04e0*/ 	.word	0x0500000f


	//   ....[190]....
        /*04e4*/ 	.word	0x0500000f


	//   ....[191]....
        /*04e8*/ 	.word	0x0500000f


	//   ....[192]....
        /*04ec*/ 	.word	0x0500000f


	//   ....[193]....
        /*04f0*/ 	.word	0x0500000f


	//   ....[194]....
        /*04f4*/ 	.word	0x0500000f


	//   ....[195]....
        /*04f8*/ 	.word	0x0500000f


	//   ....[196]....
        /*04fc*/ 	.word	0x0500000f


	//   ....[197]....
        /*0500*/ 	.word	0x0500000f


	//   ....[198]....
        /*0504*/ 	.word	0x0500000f


	//   ....[199]....
        /*0508*/ 	.word	0x0500000f


	//   ....[200]....
        /*050c*/ 	.word	0x0500000f


	//   ....[201]....
        /*0510*/ 	.word	0x0500000f


	//   ....[202]....
        /*0514*/ 	.word	0x0500000f


	//   ....[203]....
        /*0518*/ 	.word	0x0500000f


	//   ....[204]....
        /*051c*/ 	.word	0x0500000f


	//   ....[205]....
        /*0520*/ 	.word	0x0500000f


	//   ....[206]....
        /*0524*/ 	.word	0x0500000f


	//   ....[207]....
        /*0528*/ 	.word	0x0500000f


	//   ....[208]....
        /*052c*/ 	.word	0x0500000f


	//   ....[209]....
        /*0530*/ 	.word	0x0500000f


	//   ....[210]....
        /*0534*/ 	.word	0x0500000f


	//   ....[211]....
        /*0538*/ 	.word	0x0500000f


	//   ....[212]....
        /*053c*/ 	.word	0x0500000f


	//   ....[213]....
        /*0540*/ 	.word	0x0500000f


	//   ....[214]....
        /*0544*/ 	.word	0x0500000f


	//   ....[215]....
        /*0548*/ 	.word	0x0500000f


	//   ....[216]....
        /*054c*/ 	.word	0x0500000f


	//   ....[217]....
        /*0550*/ 	.word	0x0500000f


	//   ....[218]....
        /*0554*/ 	.word	0x0500000f


	//   ....[219]....
        /*0558*/ 	.word	0x0500000f


	//   ....[220]....
        /*055c*/ 	.word	0x0500000f


	//   ....[221]....
        /*0560*/ 	.word	0x0500000f


	//   ....[222]....
        /*0564*/ 	.word	0x0500000f


	//   ....[223]....
        /*0568*/ 	.word	0x0500000f


	//   ....[224]....
        /*056c*/ 	.word	0x0500000f


	//   ....[225]....
        /*0570*/ 	.word	0x0500000f


	//   ....[226]....
        /*0574*/ 	.word	0x0500000f


	//   ....[227]....
        /*0578*/ 	.word	0x0500000f


	//   ....[228]....
        /*057c*/ 	.word	0x0500000f


	//   ....[229]....
        /*0580*/ 	.word	0x0500000f


	//   ....[230]....
        /*0584*/ 	.word	0x0500000f


	//   ....[231]....
        /*0588*/ 	.word	0x0500000f


	//   ....[232]....
        /*058c*/ 	.word	0x0500000f


	//   ....[233]....
        /*0590*/ 	.word	0x0500000f


	//   ....[234]....
        /*0594*/ 	.word	0x0500000f


	//   ....[235]....
        /*0598*/ 	.word	0x0500000f


	//   ....[236]....
        /*059c*/ 	.word	0x0500000f


	//   ....[237]....
        /*05a0*/ 	.word	0x0500000f


	//   ....[238]....
        /*05a4*/ 	.word	0x0500000f


	//   ....[239]....
        /*05a8*/ 	.word	0x0500000f


	//   ....[240]....
        /*05ac*/ 	.word	0x0500000f


	//   ....[241]....
        /*05b0*/ 	.word	0x0500000f


	//   ....[242]....
        /*05b4*/ 	.word	0x0500000f


	//   ....[243]....
        /*05b8*/ 	.word	0x0500000f


	//   ....[244]....
        /*05bc*/ 	.word	0x0500000f


	//   ....[245]....
        /*05c0*/ 	.word	0x0500000f


	//   ....[246]....
        /*05c4*/ 	.word	0x0500000f


	//   ....[247]....
        /*05c8*/ 	.word	0x0500000f


	//   ....[248]....
        /*05cc*/ 	.word	0x0500000f


	//   ....[249]....
        /*05d0*/ 	.word	0x0500000f


	//   ....[250]....
        /*05d4*/ 	.word	0x0500000f


	//   ....[251]....
        /*05d8*/ 	.word	0x0500000f


	//   ....[252]....
        /*05dc*/ 	.word	0x0500000f


	//   ....[253]....
        /*05e0*/ 	.word	0x0500000f


	//   ....[254]....
        /*05e4*/ 	.word	0x0500000f


	//   ....[255]....
        /*05e8*/ 	.word	0x0500000f


	//   ....[0]....
        /*05ec*/ 	.word	0x0500000f


	//   ....[1]....
        /*05f0*/ 	.word	0x0500000f


	//   ....[2]....
        /*05f4*/ 	.word	0x0500000f


	//   ....[3]....
        /*05f8*/ 	.word	0x0500000f


	//   ....[4]....
        /*05fc*/ 	.word	0x0500000f


	//   ....[5]....
        /*0600*/ 	.word	0x0500000f


	//   ....[6]....
        /*0604*/ 	.word	0x0500000f


	//   ....[7]....
        /*0608*/ 	.word	0x0500000f


	//   ....[8]....
        /*060c*/ 	.word	0x0500000f


	//   ....[9]....
        /*0610*/ 	.word	0x0500000f


	//   ....[10]....
        /*0614*/ 	.word	0x0500000f


	//   ....[11]....
        /*0618*/ 	.word	0x0500000f


	//   ....[12]....
        /*061c*/ 	.word	0x0500000f


	//   ....[13]....
        /*0620*/ 	.word	0x0500000f


	//   ....[14]....
        /*0624*/ 	.word	0x0500000f


	//   ....[15]....
        /*0628*/ 	.word	0x0500000f


	//   ....[16]....
        /*062c*/ 	.word	0x0500000f


	//   ....[17]....
        /*0630*/ 	.word	0x0500000f


	//   ....[18]....
        /*0634*/ 	.word	0x0500000f


	//   ....[19]....
        /*0638*/ 	.word	0x0500000f


	//   ....[20]....
        /*063c*/ 	.word	0x0500000f


	//   ....[21]....
        /*0640*/ 	.word	0x0500000f


	//   ....[22]....
        /*0644*/ 	.word	0x0500000f


	//   ....[23]....
        /*0648*/ 	.word	0x0500000f


	//   ....[24]....
        /*064c*/ 	.word	0x0500000f


	//   ....[25]....
        /*0650*/ 	.word	0x0500000f


	//----- nvinfo : EIATTR_COOP_GROUP_INSTR_OFFSETS
	.align		4
.L_201:
        /*0654*/ 	.byte	0x04, 0x28
        /*0656*/ 	.short	(.L_203 - .L_202)


	//   ....[0]....
.L_202:
        /*0658*/ 	.word	0x00000080


	//   ....[1]....
        /*065c*/ 	.word	0x00000090


	//   ....[2]....
        /*0660*/ 	.word	0x000002d0


	//   ....[3]....
        /*0664*/ 	.word	0x00000430


	//   ....[4]....
        /*0668*/ 	.word	0x00000550


	//   ....[5]....
        /*066c*/ 	.word	0x000006b0


	//   ....[6]....
        /*0670*/ 	.word	0x000017c0


	//   ....[7]....
        /*0674*/ 	.word	0x00001e90


	//   ....[8]....
        /*0678*/ 	.word	0x00002100


	//   ....[9]....
        /*067c*/ 	.word	0x00003430


	//   ....[10]....
        /*0680*/ 	.word	0x00003580


	//   ....[11]....
        /*0684*/ 	.word	0x00003dd0


	//   ....[12]....
        /*0688*/ 	.word	0x00003e30


	//   ....[13]....
        /*068c*/ 	.word	0x00005440


	//   ....[14]....
        /*0690*/ 	.word	0x00005650


	//   ....[15]....
        /*0694*/ 	.word	0x00006230


	//   ....[16]....
        /*0698*/ 	.word	0x00006330


	//   ....[17]....
        /*069c*/ 	.word	0x00006b80


	//   ....[18]....
        /*06a0*/ 	.word	0x00006bf0


	//   ....[19]....
        /*06a4*/ 	.word	0x00008810


	//   ....[20]....
        /*06a8*/ 	.word	0x00008820


	//   ....[21]....
        /*06ac*/ 	.word	0x00008850


	//   ....[22]....
        /*06b0*/ 	.word	0x00008860


	//   ....[23]....
        /*06b4*/ 	.word	0x0000a1f0


	//   ....[24]....
        /*06b8*/ 	.word	0x0000a400


	//   ....[25]....
        /*06bc*/ 	.word	0x0000afe0


	//   ....[26]....
        /*06c0*/ 	.word	0x0000b0e0


	//   ....[27]....
        /*06c4*/ 	.word	0x0000b930


	//   ....[28]....
        /*06c8*/ 	.word	0x0000b9a0


	//   ....[29]....
        /*06cc*/ 	.word	0x0000c900


	//   ....[30]....
        /*06d0*/ 	.word	0x0000c930


	//   ....[31]....
        /*06d4*/ 	.word	0x0000c9e0


	//   ....[32]....
        /*06d8*/ 	.word	0x0000c9f0


	//   ....[33]....
        /*06dc*/ 	.word	0x0000d7b0


	//   ....[34]....
        /*06e0*/ 	.word	0x0000d7f0


	//   ....[35]....
        /*06e4*/ 	.word	0x0000d830


	//   ....[36]....
        /*06e8*/ 	.word	0x0000d860


	//   ....[37]....
        /*06ec*/ 	.word	0x0000dd40


	//   ....[38]....
        /*06f0*/ 	.word	0x0000dd80


	//   ....[39]....
        /*06f4*/ 	.word	0x0000ddb0


	//   ....[40]....
        /*06f8*/ 	.word	0x0000dde0


	//   ....[41]....
        /*06fc*/ 	.word	0x0000de00


	//   ....[42]....
        /*0700*/ 	.word	0x0000de10


	//   ....[43]....
        /*0704*/ 	.word	0x0000de30


	//   ....[44]....
        /*0708*/ 	.word	0x0000de50


	//   ....[45]....
        /*070c*/ 	.word	0x0000e6f0


	//   ....[46]....
        /*0710*/ 	.word	0x0000e720


	//   ....[47]....
        /*0714*/ 	.word	0x0000e760


	//   ....[48]....
        /*0718*/ 	.word	0x0000e790


	//   ....[49]....
        /*071c*/ 	.word	0x0000e7a0


	//   ....[50]....
        /*0720*/ 	.word	0x0000e7b0


	//   ....[51]....
        /*0724*/ 	.word	0x0000e7c0


	//   ....[52]....
        /*0728*/ 	.word	0x0000e7e0


	//   ....[53]....
        /*072c*/ 	.word	0x0000e940


	//   ....[54]....
        /*0730*/ 	.word	0x0000eb30


	//   ....[55]....
        /*0734*/ 	.word	0x0000eb60


	//   ....[56]....
        /*0738*/ 	.word	0x0000eb90


	//   ....[57]....
        /*073c*/ 	.word	0x0000ebc0


	//   ....[58]....
        /*0740*/ 	.word	0x0000ebf0


	//   ....[59]....
        /*0744*/ 	.word	0x0000ec20


	//   ....[60]....
        /*0748*/ 	.word	0x0000ed70


	//   ....[61]....
        /*074c*/ 	.word	0x0000eda0


	//   ....[62]....
        /*0750*/ 	.word	0x0000edd0


	//   ....[63]....
        /*0754*/ 	.word	0x0000ee00


	//   ....[64]....
        /*0758*/ 	.word	0x0000ee30


	//   ....[65]....
        /*075c*/ 	.word	0x0000ee60


	//   ....[66]....
        /*0760*/ 	.word	0x0000eef0


	//   ....[67]....
        /*0764*/ 	.word	0x0000ef50


	//   ....[68]....
        /*0768*/ 	.word	0x0000efe0


	//   ....[69]....
        /*076c*/ 	.word	0x00010b40


	//   ....[70]....
        /*0770*/ 	.word	0x00010b60


	//   ....[71]....
        /*0774*/ 	.word	0x00010bf0


	//   ....[72]....
        /*0778*/ 	.word	0x00010c10


	//   ....[73]....
        /*077c*/ 	.word	0x00010c90


	//   ....[74]....
        /*0780*/ 	.word	0x00010cb0


	//   ....[75]....
        /*0784*/ 	.word	0x00010d30


	//   ....[76]....
        /*0788*/ 	.word	0x00010d50


	//   ....[77]....
        /*078c*/ 	.word	0x00010dd0


	//   ....[78]....
        /*0790*/ 	.word	0x00010df0


	//   ....[79]....
        /*0794*/ 	.word	0x00010e70


	//   ....[80]....
        /*0798*/ 	.word	0x00010e90


	//   ....[81]....
        /*079c*/ 	.word	0x00010f10


	//   ....[82]....
        /*07a0*/ 	.word	0x00010f30


	//   ....[83]....
        /*07a4*/ 	.word	0x00010f40


	//   ....[84]....
        /*07a8*/ 	.word	0x00010f50


	//   ....[85]....
        /*07ac*/ 	.word	0x00011830


	//   ....[86]....
        /*07b0*/ 	.word	0x00011860


	//   ....[87]....
        /*07b4*/ 	.word	0x00011900


	//   ....[88]....
        /*07b8*/ 	.word	0x00011920


	//   ....[89]....
        /*07bc*/ 	.word	0x000119a0


	//   ....[90]....
        /*07c0*/ 	.word	0x000119c0


	//   ....[91]....
        /*07c4*/ 	.word	0x00011a40


	//   ....[92]....
        /*07c8*/ 	.word	0x00011a60


	//   ....[93]....
        /*07cc*/ 	.word	0x00011ae0


	//   ....[94]....
        /*07d0*/ 	.word	0x00011b00


	//   ....[95]....
        /*07d4*/ 	.word	0x00011b80


	//   ....[96]....
        /*07d8*/ 	.word	0x00011ba0


	//   ....[97]....
        /*07dc*/ 	.word	0x00011c20


	//   ....[98]....
        /*07e0*/ 	.word	0x00011c40


	//   ....[99]....
        /*07e4*/ 	.word	0x00011c50


	//   ....[100]....
        /*07e8*/ 	.word	0x00011cc0


	//   ....[101]....
        /*07ec*/ 	.word	0x00011d10


	//   ....[102]....
        /*07f0*/ 	.word	0x00011d40


	//   ....[103]....
        /*07f4*/ 	.word	0x00011dd0


	//   ....[104]....
        /*07f8*/ 	.word	0x00011de0


	//   ....[105]....
        /*07fc*/ 	.word	0x00011e50


	//   ....[106]....
        /*0800*/ 	.word	0x00011e60


	//   ....[107]....
        /*0804*/ 	.word	0x00011ea0


	//   ....[108]....
        /*0808*/ 	.word	0x00011ec0


	//   ....[109]....
        /*080c*/ 	.word	0x00012640


	//   ....[110]....
        /*0810*/ 	.word	0x00012670


	//   ....[111]....
        /*0814*/ 	.word	0x000126c0


	//   ....[112]....
        /*0818*/ 	.word	0x000126d0


	//   ....[113]....
        /*081c*/ 	.word	0x00012710


	//   ....[114]....
        /*0820*/ 	.word	0x00012720


	//   ....[115]....
        /*0824*/ 	.word	0x00012760


	//   ....[116]....
        /*0828*/ 	.word	0x00012770


	//   ....[117]....
        /*082c*/ 	.word	0x000127b0


	//   ....[118]....
        /*0830*/ 	.word	0x000127c0


	//   ....[119]....
        /*0834*/ 	.word	0x00012800


	//   ....[120]....
        /*0838*/ 	.word	0x00012810


	//   ....[121]....
        /*083c*/ 	.word	0x00012850


	//   ....[122]....
        /*0840*/ 	.word	0x00012860


	//   ....[123]....
        /*0844*/ 	.word	0x00012870


	//   ....[124]....
        /*0848*/ 	.word	0x000128b0


	//   ....[125]....
        /*084c*/ 	.word	0x00012b60


	//   ....[126]....
        /*0850*/ 	.word	0x00012b90


	//   ....[127]....
        /*0854*/ 	.word	0x00012bf0


	//   ....[128]....
        /*0858*/ 	.word	0x00012c00


	//   ....[129]....
        /*085c*/ 	.word	0x00012c50


	//   ....[130]....
        /*0860*/ 	.word	0x00012c60


	//   ....[131]....
        /*0864*/ 	.word	0x00012cb0


	//   ....[132]....
        /*0868*/ 	.word	0x00012cc0


	//   ....[133]....
        /*086c*/ 	.word	0x00012d10


	//   ....[134]....
        /*0870*/ 	.word	0x00012d20


	//   ....[135]....
        /*0874*/ 	.word	0x00012d70


	//   ....[136]....
        /*0878*/ 	.word	0x00012d80


	//   ....[137]....
        /*087c*/ 	.word	0x00012dd0


	//   ....[138]....
        /*0880*/ 	.word	0x00012de0


	//   ....[139]....
        /*0884*/ 	.word	0x00012df0


	//   ....[140]....
        /*0888*/ 	.word	0x00012e30


	//   ....[141]....
        /*088c*/ 	.word	0x00013410


	//   ....[142]....
        /*0890*/ 	.word	0x00013450


	//   ....[143]....
        /*0894*/ 	.word	0x00013460


	//   ....[144]....
        /*0898*/ 	.word	0x00013470


	//   ....[145]....
        /*089c*/ 	.word	0x00013480


	//   ....[146]....
        /*08a0*/ 	.word	0x00013490


	//   ....[147]....
        /*08a4*/ 	.word	0x000134b0


	//   ....[148]....
        /*08a8*/ 	.word	0x00013500


	//   ....[149]....
        /*08ac*/ 	.word	0x00013520


	//   ....[150]....
        /*08b0*/ 	.word	0x00013560


	//   ....[151]....
        /*08b4*/ 	.word	0x00013580


	//   ....[152]....
        /*08b8*/ 	.word	0x000135c0


	//   ....[153]....
        /*08bc*/ 	.word	0x000135e0


	//   ....[154]....
        /*08c0*/ 	.word	0x00013630


	//   ....[155]....
        /*08c4*/ 	.word	0x00013660


	//   ....[156]....
        /*08c8*/ 	.word	0x000136c0


	//   ....[157]....
        /*08cc*/ 	.word	0x00013a40


	//   ....[158]....
        /*08d0*/ 	.word	0x00013a90


	//   ....[159]....
        /*08d4*/ 	.word	0x00013ac0


	//   ....[160]....
        /*08d8*/ 	.word	0x00013af0


	//   ....[161]....
        /*08dc*/ 	.word	0x00013b00


	//   ....[162]....
        /*08e0*/ 	.word	0x00013b30


	//   ....[163]....
        /*08e4*/ 	.word	0x00013b60


	//   ....[164]....
        /*08e8*/ 	.word	0x00013b90


	//   ....[165]....
        /*08ec*/ 	.word	0x00013d10


	//   ....[166]....
        /*08f0*/ 	.word	0x00013d40


	//   ....[167]....
        /*08f4*/ 	.word	0x00013d70


	//   ....[168]....
        /*08f8*/ 	.word	0x00013da0


	//   ....[169]....
        /*08fc*/ 	.word	0x00013dd0


	//   ....[170]....
        /*0900*/ 	.word	0x00013e00


	//   ....[171]....
        /*0904*/ 	.word	0x00013ec0


	//   ....[172]....
        /*0908*/ 	.word	0x00013ee0


	//   ....[173]....
        /*090c*/ 	.word	0x00013f50


	//   ....[174]....
        /*0910*/ 	.word	0x000145f0


	//   ....[175]....
        /*0914*/ 	.word	0x00014c50


	//   ....[176]....
        /*0918*/ 	.word	0x00014d40


	//   ....[177]....
        /*091c*/ 	.word	0x00014de0


	//   ....[178]....
        /*0920*/ 	.word	0x00014e40


	//   ....[179]....
        /*0924*/ 	.word	0x00014f30


	//   ....[180]....
        /*0928*/ 	.word	0x00014fa0


	//   ....[181]....
        /*092c*/ 	.word	0x00015090


	//   ....[182]....
        /*0930*/ 	.word	0x00015100


	//   ....[183]....
        /*0934*/ 	.word	0x000151f0


	//   ....[184]....
        /*0938*/ 	.word	0x00015260


	//   ....[185]....
        /*093c*/ 	.word	0x00015350


	//   ....[186]....
        /*0940*/ 	.word	0x000153c0


	//   ....[187]....
        /*0944*/ 	.word	0x000154b0


	//   ....[188]....
        /*0948*/ 	.word	0x00015520


	//   ....[189]....
        /*094c*/ 	.word	0x00015610


	//   ....[190]....
        /*0950*/ 	.word	0x00015680


	//   ....[191]....
        /*0954*/ 	.word	0x00015720


	//   ....[192]....
        /*0958*/ 	.word	0x00015810


	//   ....[193]....
        /*095c*/ 	.word	0x00015880


	//   ....[194]....
        /*0960*/ 	.word	0x000158e0


	//   ....[195]....
        /*0964*/ 	.word	0x000159d0


	//   ....[196]....
        /*0968*/ 	.word	0x00015a30


	//   ....[197]....
        /*096c*/ 	.word	0x00015b30


	//   ....[198]....
        /*0970*/ 	.word	0x00015b90


	//   ....[199]....
        /*0974*/ 	.word	0x00015c90


	//   ....[200]....
        /*0978*/ 	.word	0x00015cf0


	//   ....[201]....
        /*097c*/ 	.word	0x00015df0


	//   ....[202]....
        /*0980*/ 	.word	0x00015e50


	//   ....[203]....
        /*0984*/ 	.word	0x00015f50


	//   ....[204]....
        /*0988*/ 	.word	0x00015fb0


	//   ....[205]....
        /*098c*/ 	.word	0x000160b0


	//   ....[206]....
        /*0990*/ 	.word	0x00016110


	//   ....[207]....
        /*0994*/ 	.word	0x000161c0


	//   ....[208]....
        /*0998*/ 	.word	0x00016270


	//   ....[209]....
        /*099c*/ 	.word	0x00016340


	//   ....[210]....
        /*09a0*/ 	.word	0x000163a0


	//   ....[211]....
        /*09a4*/ 	.word	0x000164a0


	//   ....[212]....
        /*09a8*/ 	.word	0x00016500


	//   ....[213]....
        /*09ac*/ 	.word	0x000165d0


	//   ....[214]....
        /*09b0*/ 	.word	0x00016630


	//   ....[215]....
        /*09b4*/ 	.word	0x000166f0


	//   ....[216]....
        /*09b8*/ 	.word	0x00016830


	//   ....[217]....
        /*09bc*/ 	.word	0x000168d0


	//   ....[218]....
        /*09c0*/ 	.word	0x00016940


	//   ....[219]....
        /*09c4*/ 	.word	0x000169f0


	//   ....[220]....
        /*09c8*/ 	.word	0x00016a50


	//   ....[221]....
        /*09cc*/ 	.word	0x00016b00


	//   ....[222]....
        /*09d0*/ 	.word	0x00016b60


	//   ....[223]....
        /*09d4*/ 	.word	0x00016c10


	//   ....[224]....
        /*09d8*/ 	.word	0x00016c70


	//   ....[225]....
        /*09dc*/ 	.word	0x00016d20


	//   ....[226]....
        /*09e0*/ 	.word	0x00016d80


	//   ....[227]....
        /*09e4*/ 	.word	0x00016e30


	//   ....[228]....
        /*09e8*/ 	.word	0x00016e90


	//   ....[229]....
        /*09ec*/ 	.word	0x00016f40


	//   ....[230]....
        /*09f0*/ 	.word	0x00016fa0


	//   ....[231]....
        /*09f4*/ 	.word	0x00017050


	//   ....[232]....
        /*09f8*/ 	.word	0x00017140


	//   ....[233]....
        /*09fc*/ 	.word	0x000171f0


	//   ....[234]....
        /*0a00*/ 	.word	0x00017250


	//   ....[235]....
        /*0a04*/ 	.word	0x00017310


	//   ....[236]....
        /*0a08*/ 	.word	0x00017370


	//   ....[237]....
        /*0a0c*/ 	.word	0x00017430


	//   ....[238]....
        /*0a10*/ 	.word	0x00017490


	//   ....[239]....
        /*0a14*/ 	.word	0x00017550


	//   ....[240]....
        /*0a18*/ 	.word	0x000175b0


	//   ....[241]....
        /*0a1c*/ 	.word	0x00017670


	//   ....[242]....
        /*0a20*/ 	.word	0x000176d0


	//   ....[243]....
        /*0a24*/ 	.word	0x00017790


	//   ....[244]....
        /*0a28*/ 	.word	0x000177f0


	//   ....[245]....
        /*0a2c*/ 	.word	0x000178b0


	//   ....[246]....
        /*0a30*/ 	.word	0x00017910


	//   ....[247]....
        /*0a34*/ 	.word	0x000179c0


	//   ....[248]....
        /*0a38*/ 	.word	0x00017ab0


	//   ....[249]....
        /*0a3c*/ 	.word	0x00017b60


	//   ....[250]....
        /*0a40*/ 	.word	0x00017bd0


	//   ....[251]....
        /*0a44*/ 	.word	0x00017c80


	//   ....[252]....
        /*0a48*/ 	.word	0x00017ce0


	//   ....[253]....
        /*0a4c*/ 	.word	0x00017da0


	//   ....[254]....
        /*0a50*/ 	.word	0x00017e00


	//   ....[255]....
        /*0a54*/ 	.word	0x00017ec0


	//   ....[0]....
        /*0a58*/ 	.word	0x00017f20


	//   ....[1]....
        /*0a5c*/ 	.word	0x00017fe0


	//   ....[2]....
        /*0a60*/ 	.word	0x00018040


	//   ....[3]....
        /*0a64*/ 	.word	0x00018100


	//   ....[4]....
        /*0a68*/ 	.word	0x00018160


	//   ....[5]....
        /*0a6c*/ 	.word	0x00018220


	//   ....[6]....
        /*0a70*/ 	.word	0x00018280


	//   ....[7]....
        /*0a74*/ 	.word	0x00018320


	//   ....[8]....
        /*0a78*/ 	.word	0x000183b0


	//   ....[9]....
        /*0a7c*/ 	.word	0x00018450


	//   ....[10]....
        /*0a80*/ 	.word	0x00018570


	//   ....[11]....
        /*0a84*/ 	.word	0x000185e0


	//   ....[12]....
        /*0a88*/ 	.word	0x00018650


	//   ....[13]....
        /*0a8c*/ 	.word	0x000186c0


	//   ....[14]....
        /*0a90*/ 	.word	0x00018730


	//   ....[15]....
        /*0a94*/ 	.word	0x000187b0


	//   ....[16]....
        /*0a98*/ 	.word	0x00018840


	//   ....[17]....
        /*0a9c*/ 	.word	0x000188d0


	//   ....[18]....
        /*0aa0*/ 	.word	0x00018940


	//   ....[19]....
        /*0aa4*/ 	.word	0x000189b0


	//   ....[20]....
        /*0aa8*/ 	.word	0x00018a20


	//   ....[21]....
        /*0aac*/ 	.word	0x00018aa0


	//   ....[22]....
        /*0ab0*/ 	.word	0x00018b10


	//   ....[23]....
        /*0ab4*/ 	.word	0x00018bb0


	//   ....[24]....
        /*0ab8*/ 	.word	0x00018c40


	//   ....[25]....
        /*0abc*/ 	.word	0x00018d60


	//----- nvinfo : EIATTR_REG_RECONFIG
	.align		4
.L_203:
        /*0ac0*/ 	.byte	0x01, 0x54
	.zero		2


	//----- nvinfo : EIATTR_SYSCALL_OFFSETS
	.align		4
        /*0ac4*/ 	.byte	0x04, 0x46
        /*0ac6*/ 	.short	(.L_205 - .L_204)


	//   ....[0]....
.L_204:
        /*0ac8*/ 	.word	0x000019a0


	//   ....[1]....
        /*0acc*/ 	.word	0x00010130


	//   ....[2]....
        /*0ad0*/ 	.word	0x00010280


	//   ....[3]....
        /*0ad4*/ 	.word	0x00010370


	//   ....[4]....
        /*0ad8*/ 	.word	0x00011300


	//----- nvinfo : EIATTR_MBARRIER_INSTR_OFFSETS
	.align		4
.L_205:
        /*0adc*/ 	.byte	0x04, 0x39
        /*0ade*/ 	.short	(.L_207 - .L_206)


	//   ....[0]....
.L_206:
        /*0ae0*/ 	.word	0x00000180
        /*0ae4*/ 	.word	0x000000ff
        /*0ae8*/ 	.word	0x00016800
        /*0aec*/ 	.short	0x0100
        /*0aee*/ 	.byte	0x08
	.zero		1


	//   ....[1]....
        /*0af0*/ 	.word	0x00000190
        /*0af4*/ 	.word	0x000000ff
        /*0af8*/ 	.word	0x00016820
        /*0afc*/ 	.short	0x0100
        /*0afe*/ 	.byte	0x08
	.zero		1


	//   ....[2]....
        /*0b00*/ 	.word	0x00000280
        /*0b04*/ 	.word	0x000000ff
        /*0b08*/ 	.word	0x00016830
        /*0b0c*/ 	.short	0x0100
        /*0b0e*/ 	.byte	0x08
	.zero		1


	//   ....[3]....
        /*0b10*/ 	.word	0x00000290
        /*0b14*/ 	.word	0x000000ff
        /*0b18*/ 	.word	0x00016840
        /*0b1c*/ 	.short	0x0100
        /*0b1e*/ 	.byte	0x08
	.zero		1


	//   ....[4]....
        /*0b20*/ 	.word	0x000002a0
        /*0b24*/ 	.word	0x000000ff
        /*0b28*/ 	.word	0x00016838
        /*0b2c*/ 	.short	0x0100
        /*0b2e*/ 	.byte	0x08
	.zero		1


	//   ....[5]....
        /*0b30*/ 	.word	0x000002b0
        /*0b34*/ 	.word	0x000000ff
        /*0b38*/ 	.word	0x00016848
        /*0b3c*/ 	.short	0x0100
        /*0b3e*/ 	.byte	0x08
	.zero		1


	//   ....[6]....
        /*0b40*/ 	.word	0x000003e0
        /*0b44*/ 	.word	0x000000ff
        /*0b48*/ 	.word	0x00016850
        /*0b4c*/ 	.short	0x0100
        /*0b4e*/ 	.byte	0x08
	.zero		1


	//   ....[7]....
        /*0b50*/ 	.word	0x000003f0
        /*0b54*/ 	.word	0x000000ff
        /*0b58*/ 	.word	0x00016860
        /*0b5c*/ 	.short	0x0100
        /*0b5e*/ 	.byte	0x08
	.zero		1


	//   ....[8]....
        /*0b60*/ 	.word	0x00000400
        /*0b64*/ 	.word	0x000000ff
        /*0b68*/ 	.word	0x00016858
        /*0b6c*/ 	.short	0x0100
        /*0b6e*/ 	.byte	0x08
	.zero		1


	//   ....[9]....
        /*0b70*/ 	.word	0x00000410
        /*0b74*/ 	.word	0x000000ff
        /*0b78*/ 	.word	0x00016868
        /*0b7c*/ 	.short	0x0100
        /*0b7e*/ 	.byte	0x08
	.zero		1


	//   ....[10]....
        /*0b80*/ 	.word	0x00000500
        /*0b84*/ 	.word	0x000000ff
        /*0b88*/ 	.word	0x00016870
        /*0b8c*/ 	.short	0x0100
        /*0b8e*/ 	.byte	0x06
	.zero		1


	//   ....[11]....
        /*0b90*/ 	.word	0x00000510
        /*0b94*/ 	.word	0x000000ff
        /*0b98*/ 	.word	0x00016880
        /*0b9c*/ 	.short	0x0100
        /*0b9e*/ 	.byte	0x06
	.zero		1


	//   ....[12]....
        /*0ba0*/ 	.word	0x00000520
        /*0ba4*/ 	.word	0x000000ff
        /*0ba8*/ 	.word	0x00016878
        /*0bac*/ 	.short	0x0100
        /*0bae*/ 	.byte	0x06
	.zero		1


	//   ....[13]....
        /*0bb0*/ 	.word	0x00000530
        /*0bb4*/ 	.word	0x000000ff
        /*0bb8*/ 	.word	0x00016888
        /*0bbc*/ 	.short	0x0100
        /*0bbe*/ 	.byte	0x06
	.zero		1


	//   ....[14]....
        /*0bc0*/ 	.word	0x00000660
        /*0bc4*/ 	.word	0x000000ff
        /*0bc8*/ 	.word	0x00016890
        /*0bcc*/ 	.short	0x0100
        /*0bce*/ 	.byte	0x08
	.zero		1


	//   ....[15]....
        /*0bd0*/ 	.word	0x00000670
        /*0bd4*/ 	.word	0x000000ff
        /*0bd8*/ 	.word	0x000168a0
        /*0bdc*/ 	.short	0x0100
        /*0bde*/ 	.byte	0x08
	.zero		1


	//   ....[16]....
        /*0be0*/ 	.word	0x00000680
        /*0be4*/ 	.word	0x000000ff
        /*0be8*/ 	.word	0x00016898
        /*0bec*/ 	.short	0x0100
        /*0bee*/ 	.byte	0x08
	.zero		1


	//   ....[17]....
        /*0bf0*/ 	.word	0x00000690
        /*0bf4*/ 	.word	0x000000ff
        /*0bf8*/ 	.word	0x000168a8
        /*0bfc*/ 	.short	0x0100
        /*0bfe*/ 	.byte	0x08
	.zero		1


	//   ....[18]....
        /*0c00*/ 	.word	0x000007d0
        /*0c04*/ 	.word	0x000000ff
        /*0c08*/ 	.word	0x000168b0
        /*0c0c*/ 	.short	0x0100
        /*0c0e*/ 	.byte	0x08
	.zero		1


	//   ....[19]....
        /*0c10*/ 	.word	0x000007e0
        /*0c14*/ 	.word	0x000000ff
        /*0c18*/ 	.word	0x000168c0
        /*0c1c*/ 	.short	0x0100
        /*0c1e*/ 	.byte	0x08
	.zero		1


	//   ....[20]....
        /*0c20*/ 	.word	0x000007f0
        /*0c24*/ 	.word	0x000000ff
        /*0c28*/ 	.word	0x000168b8
        /*0c2c*/ 	.short	0x0100
        /*0c2e*/ 	.byte	0x08
	.zero		1


	//   ....[21]....
        /*0c30*/ 	.word	0x00000800
        /*0c34*/ 	.word	0x000000ff
        /*0c38*/ 	.word	0x000168c8
        /*0c3c*/ 	.short	0x0100
        /*0c3e*/ 	.byte	0x08
	.zero		1


	//   ....[22]....
        /*0c40*/ 	.word	0x00001a20
        /*0c44*/ 	.word	0x000000ff
        /*0c48*/ 	.word	0x00016800
        /*0c4c*/ 	.short	0x010a
        /*0c4e*/ 	.byte	0x2d
	.zero		1


	//   ....[23]....
        /*0c50*/ 	.word	0x00001aa0
        /*0c54*/ 	.word	0x00000003
        /*0c58*/ 	.word	0x00016830
        /*0c5c*/ 	.short	0x010a
        /*0c5e*/ 	.byte	0x3f
	.zero		1


	//   ....[24]....
        /*0c60*/ 	.word	0x00001ae0
        /*0c64*/ 	.word	0x00000003
        /*0c68*/ 	.word	0x00016830
        /*0c6c*/ 	.short	0x010a
        /*0c6e*/ 	.byte	0x3f
	.zero		1


	//   ....[25]....
        /*0c70*/ 	.word	0x00001ea0
        /*0c74*/ 	.word	0x000000ff
        /*0c78*/ 	.word	0x00000000
        /*0c7c*/ 	.short	0x0101
        /*0c7e*/ 	.byte	0x06
	.zero		1


	//   ....[26]....
        /*0c80*/ 	.word	0x00004d50
        /*0c84*/ 	.word	0x000000ff
        /*0c88*/ 	.word	0x00016830
        /*0c8c*/ 	.short	0x010a
        /*0c8e*/ 	.byte	0x06
	.zero		1


	//   ....[27]....
        /*0c90*/ 	.word	0x00004d90
        /*0c94*/ 	.word	0x000000ff
        /*0c98*/ 	.word	0x00016830
        /*0c9c*/ 	.short	0x010a
        /*0c9e*/ 	.byte	0x06
	.zero		1


	//   ....[28]....
        /*0ca0*/ 	.word	0x00004fa0
        /*0ca4*/ 	.word	0x000000ff
        /*0ca8*/ 	.word	0x00016850
        /*0cac*/ 	.short	0x010a
        /*0cae*/ 	.byte	0x06
	.zero		1


	//   ....[29]....
        /*0cb0*/ 	.word	0x00004fe0
        /*0cb4*/ 	.word	0x000000ff
        /*0cb8*/ 	.word	0x00016850
        /*0cbc*/ 	.short	0x010a
        /*0cbe*/ 	.byte	0x06
	.zero		1


	//   ....[30]....
        /*0cc0*/ 	.word	0x00005400
        /*0cc4*/ 	.word	0x000000ff
        /*0cc8*/ 	.word	0x00000000
        /*0ccc*/ 	.short	0x0101
        /*0cce*/ 	.byte	0x06
	.zero		1


	//   ....[31]....
        /*0cd0*/ 	.word	0x000076c0
        /*0cd4*/ 	.word	0x000000ff
        /*0cd8*/ 	.word	0x00000000
        /*0cdc*/ 	.short	0x0101
        /*0cde*/ 	.byte	0x06
	.zero		1


	//   ....[32]....
        /*0ce0*/ 	.word	0x00007de0
        /*0ce4*/ 	.word	0x000000ff
        /*0ce8*/ 	.word	0x00016830
        /*0cec*/ 	.short	0x010a
        /*0cee*/ 	.byte	0x06
	.zero		1


	//   ....[33]....
        /*0cf0*/ 	.word	0x00007e20
        /*0cf4*/ 	.word	0x000000ff
        /*0cf8*/ 	.word	0x00016830
        /*0cfc*/ 	.short	0x010a
        /*0cfe*/ 	.byte	0x06
	.zero		1


	//   ....[34]....
        /*0d00*/ 	.word	0x00008030
        /*0d04*/ 	.word	0x000000ff
        /*0d08*/ 	.word	0x00016850
        /*0d0c*/ 	.short	0x010a
        /*0d0e*/ 	.byte	0x06
	.zero		1


	//   ....[35]....
        /*0d10*/ 	.word	0x00008070
        /*0d14*/ 	.word	0x000000ff
        /*0d18*/ 	.word	0x00016850
        /*0d1c*/ 	.short	0x010a
        /*0d1e*/ 	.byte	0x06
	.zero		1


	//   ....[36]....
        /*0d20*/ 	.word	0x00008490
        /*0d24*/ 	.word	0x000000ff
        /*0d28*/ 	.word	0x00000000
        /*0d2c*/ 	.short	0x0101
        /*0d2e*/ 	.byte	0x06
	.zero		1


	//   ....[37]....
        /*0d30*/ 	.word	0x00009640
        /*0d34*/ 	.word	0x000000ff
        /*0d38*/ 	.word	0x00000000
        /*0d3c*/ 	.short	0x0101
        /*0d3e*/ 	.byte	0x06
	.zero		1


	//   ....[38]....
        /*0d40*/ 	.word	0x00009b30
        /*0d44*/ 	.word	0x000000ff
        /*0d48*/ 	.word	0x00016830
        /*0d4c*/ 	.short	0x010a
        /*0d4e*/ 	.byte	0x06
	.zero		1


	//   ....[39]....
        /*0d50*/ 	.word	0x00009b70
        /*0d54*/ 	.word	0x000000ff
        /*0d58*/ 	.word	0x00016830
        /*0d5c*/ 	.short	0x010a
        /*0d5e*/ 	.byte	0x06
	.zero		1


	//   ....[40]....
        /*0d60*/ 	.word	0x00009d50
        /*0d64*/ 	.word	0x000000ff
        /*0d68*/ 	.word	0x00016850
        /*0d6c*/ 	.short	0x010a
        /*0d6e*/ 	.byte	0x06
	.zero		1


	//   ....[41]....
        /*0d70*/ 	.word	0x00009d90
        /*0d74*/ 	.word	0x000000ff
        /*0d78*/ 	.word	0x00016850
        /*0d7c*/ 	.short	0x010a
        /*0d7e*/ 	.byte	0x06
	.zero		1


	//   ....[42]....
        /*0d80*/ 	.word	0x0000a1b0
        /*0d84*/ 	.word	0x000000ff
        /*0d88*/ 	.word	0x00000000
        /*0d8c*/ 	.short	0x0101
        /*0d8e*/ 	.byte	0x06
	.zero		1


	//   ....[43]....
        /*0d90*/ 	.word	0x0000c470
        /*0d94*/ 	.word	0x000000ff
        /*0d98*/ 	.word	0x00000000
        /*0d9c*/ 	.short	0x0101
        /*0d9e*/ 	.byte	0x06
	.zero		1


	//   ....[44]....
        /*0da0*/ 	.word	0x0000c870
        /*0da4*/ 	.word	0x000000ff
        /*0da8*/ 	.word	0x00016850
        /*0dac*/ 	.short	0x010a
        /*0dae*/ 	.byte	0x05
	.zero		1


	//   ....[45]....
        /*0db0*/ 	.word	0x0000c8b0
        /*0db4*/ 	.word	0x000000ff
        /*0db8*/ 	.word	0x00016850
        /*0dbc*/ 	.short	0x010a
        /*0dbe*/ 	.byte	0x05
	.zero		1


	//   ....[46]....
        /*0dc0*/ 	.word	0x0000ce10
        /*0dc4*/ 	.word	0x000000ff
        /*0dc8*/ 	.word	0x00000000
        /*0dcc*/ 	.short	0x0101
        /*0dce*/ 	.byte	0x04
	.zero		1


	//   ....[47]....
        /*0dd0*/ 	.word	0x0000dcb0
        /*0dd4*/ 	.word	0x00000000
        /*0dd8*/ 	.word	0x00000000
        /*0ddc*/ 	.short	0x0101
        /*0dde*/ 	.byte	0x3f
	.zero		1


	//   ....[48]....
        /*0de0*/ 	.word	0x00010890
        /*0de4*/ 	.word	0x00000003
        /*0de8*/ 	.word	0x00016840
        /*0dec*/ 	.short	0x010a
        /*0dee*/ 	.byte	0x3f
	.zero		1


	//   ....[49]....
        /*0df0*/ 	.word	0x00011050
        /*0df4*/ 	.word	0x00000003
        /*0df8*/ 	.word	0x00016830
        /*0dfc*/ 	.short	0x0107
        /*0dfe*/ 	.byte	0x3f
	.zero		1


	//   ....[50]....
        /*0e00*/ 	.word	0x00011120
        /*0e04*/ 	.word	0x00000003
        /*0e08*/ 	.word	0x00016830
        /*0e0c*/ 	.short	0x0101
        /*0e0e*/ 	.byte	0x3f
	.zero		1


	//   ....[51]....
        /*0e10*/ 	.word	0x00011f60
        /*0e14*/ 	.word	0x00000016
        /*0e18*/ 	.word	0x00016800
        /*0e1c*/ 	.short	0x0107
        /*0e1e*/ 	.byte	0x3f
	.zero		1


	//   ....[52]....
        /*0e20*/ 	.word	0x00012050
        /*0e24*/ 	.word	0x00000016
        /*0e28*/ 	.word	0x00016800
        /*0e2c*/ 	.short	0x0101
        /*0e2e*/ 	.byte	0x3f
	.zero		1


	//   ....[53]....
        /*0e30*/ 	.word	0x00012070
        /*0e34*/ 	.word	0x00000016
        /*0e38*/ 	.word	0x00016820
        /*0e3c*/ 	.short	0x010a
        /*0e3e*/ 	.byte	0x3f
	.zero		1


	//   ....[54]....
        /*0e40*/ 	.word	0x00012420
        /*0e44*/ 	.word	0x00000005
        /*0e48*/ 	.word	0x00016840
        /*0e4c*/ 	.short	0x010a
        /*0e4e*/ 	.byte	0x3f
	.zero		1


	//   ....[55]....
        /*0e50*/ 	.word	0x00012930
        /*0e54*/ 	.word	0x00000005
        /*0e58*/ 	.word	0x00016830
        /*0e5c*/ 	.short	0x0107
        /*0e5e*/ 	.byte	0x3f
	.zero		1


	//   ....[56]....
        /*0e60*/ 	.word	0x000129f0
        /*0e64*/ 	.word	0x00000005
        /*0e68*/ 	.word	0x00016830
        /*0e6c*/ 	.short	0x0101
        /*0e6e*/ 	.byte	0x3f
	.zero		1


	//   ....[57]....
        /*0e70*/ 	.word	0x00012a50
        /*0e74*/ 	.word	0x00000005
        /*0e78*/ 	.word	0x00016860
        /*0e7c*/ 	.short	0x010a
        /*0e7e*/ 	.byte	0x3f
	.zero		1


	//   ....[58]....
        /*0e80*/ 	.word	0x00012f20
        /*0e84*/ 	.word	0x00000005
        /*0e88*/ 	.word	0x00016850
        /*0e8c*/ 	.short	0x0107
        /*0e8e*/ 	.byte	0x3f
	.zero		1


	//   ....[59]....
        /*0e90*/ 	.word	0x000130d0
        /*0e94*/ 	.word	0x00000005
        /*0e98*/ 	.word	0x00016850
        /*0e9c*/ 	.short	0x0101
        /*0e9e*/ 	.byte	0x3f
	.zero		1


	//   ....[60]....
        /*0ea0*/ 	.word	0x000132f0
        /*0ea4*/ 	.word	0x00000000
        /*0ea8*/ 	.word	0x00016860
        /*0eac*/ 	.short	0x010a
        /*0eae*/ 	.byte	0x3f
	.zero		1


	//   ....[61]....
        /*0eb0*/ 	.word	0x00013770
        /*0eb4*/ 	.word	0x00000000
        /*0eb8*/ 	.word	0x00016850
        /*0ebc*/ 	.short	0x0107
        /*0ebe*/ 	.byte	0x3f
	.zero		1


	//   ....[62]....
        /*0ec0*/ 	.word	0x00013840
        /*0ec4*/ 	.word	0x00000000
        /*0ec8*/ 	.word	0x00016850
        /*0ecc*/ 	.short	0x0101
        /*0ece*/ 	.byte	0x3f
	.zero		1


	//   ....[63]....
        /*0ed0*/ 	.word	0x00014570
        /*0ed4*/ 	.word	0x00000005
        /*0ed8*/ 	.word	0x00016820
        /*0edc*/ 	.short	0x010a
        /*0ede*/ 	.byte	0x3f
	.zero		1


	//   ....[64]....
        /*0ee0*/ 	.word	0x000146f0
        /*0ee4*/ 	.word	0x00000003
        /*0ee8*/ 	.word	0x00016840
        /*0eec*/ 	.short	0x010a
        /*0eee*/ 	.byte	0x3f
	.zero		1


	//   ....[65]....
        /*0ef0*/ 	.word	0x00014790
        /*0ef4*/ 	.word	0x00000005
        /*0ef8*/ 	.word	0x00016840
        /*0efc*/ 	.short	0x010a
        /*0efe*/ 	.byte	0x3f
	.zero		1


	//   ....[66]....
        /*0f00*/ 	.word	0x000147d0
        /*0f04*/ 	.word	0x00000003
        /*0f08*/ 	.word	0x00016860
        /*0f0c*/ 	.short	0x010a
        /*0f0e*/ 	.byte	0x3f
	.zero		1


	//   ....[67]....
        /*0f10*/ 	.word	0x00014810
        /*0f14*/ 	.word	0x00000005
        /*0f18*/ 	.word	0x00016860
        /*0f1c*/ 	.short	0x010a
        /*0f1e*/ 	.byte	0x3f
	.zero		1


	//   ....[68]....
        /*0f20*/ 	.word	0x00014880
        /*0f24*/ 	.word	0x00000003
        /*0f28*/ 	.word	0x00016800
        /*0f2c*/ 	.short	0x010a
        /*0f2e*/ 	.byte	0x3f
	.zero		1


	//   ....[69]....
        /*0f30*/ 	.word	0x000148d0
        /*0f34*/ 	.word	0x00000003
        /*0f38*/ 	.word	0x00016830
        /*0f3c*/ 	.short	0x010a
        /*0f3e*/ 	.byte	0x3f
	.zero		1


	//   ....[70]....
        /*0f40*/ 	.word	0x00014930
        /*0f44*/ 	.word	0x00000009
        /*0f48*/ 	.word	0x00016830
        /*0f4c*/ 	.short	0x010a
        /*0f4e*/ 	.byte	0x3f
	.zero		1


	//   ....[71]....
        /*0f50*/ 	.word	0x00014990
        /*0f54*/ 	.word	0x00000009
        /*0f58*/ 	.word	0x00016850
        /*0f5c*/ 	.short	0x010a
        /*0f5e*/ 	.byte	0x3f
	.zero		1


	//   ....[72]....
        /*0f60*/ 	.word	0x000149f0
        /*0f64*/ 	.word	0x00000009
        /*0f68*/ 	.word	0x00016830
        /*0f6c*/ 	.short	0x010a
        /*0f6e*/ 	.byte	0x3f
	.zero		1


	//   ....[73]....
        /*0f70*/ 	.word	0x00014a50
        /*0f74*/ 	.word	0x00000009
        /*0f78*/ 	.word	0x00016850
        /*0f7c*/ 	.short	0x010a
        /*0f7e*/ 	.byte	0x3f
	.zero		1


	//   ....[74]....
        /*0f80*/ 	.word	0x00014ab0
        /*0f84*/ 	.word	0x00000009
        /*0f88*/ 	.word	0x00016830
        /*0f8c*/ 	.short	0x010a
        /*0f8e*/ 	.byte	0x3f
	.zero		1


	//   ....[75]....
        /*0f90*/ 	.word	0x00014b10
        /*0f94*/ 	.word	0x00000009
        /*0f98*/ 	.word	0x00016850
        /*0f9c*/ 	.short	0x010a
        /*0f9e*/ 	.byte	0x3f
	.zero		1


	//   ....[76]....
        /*0fa0*/ 	.word	0x00014b70
        /*0fa4*/ 	.word	0x00000006
        /*0fa8*/ 	.word	0x00016850
        /*0fac*/ 	.short	0x010a
        /*0fae*/ 	.byte	0x3f
	.zero		1


	//   ....[77]....
        /*0fb0*/ 	.word	0x00014c90
        /*0fb4*/ 	.word	0x00000003
        /*0fb8*/ 	.word	0x00016840
        /*0fbc*/ 	.short	0x010a
        /*0fbe*/ 	.byte	0x3f
	.zero		1


	//   ....[78]....
        /*0fc0*/ 	.word	0x00016730
        /*0fc4*/ 	.word	0x00000016
        /*0fc8*/ 	.word	0x00016820
        /*0fcc*/ 	.short	0x010a
        /*0fce*/ 	.byte	0x3f
	.zero		1


	//   ....[79]....
        /*0fd0*/ 	.word	0x00016780
        /*0fd4*/ 	.word	0x00000005
        /*0fd8*/ 	.word	0x00016840
        /*0fdc*/ 	.short	0x010a
        /*0fde*/ 	.byte	0x3f
	.zero		1


	//   ....[80]....
        /*0fe0*/ 	.word	0x00017090
        /*0fe4*/ 	.word	0x00000005
        /*0fe8*/ 	.word	0x00016860
        /*0fec*/ 	.short	0x010a
        /*0fee*/ 	.byte	0x3f
	.zero		1


	//   ....[81]....
        /*0ff0*/ 	.word	0x00017a00
        /*0ff4*/ 	.word	0x00000000
        /*0ff8*/ 	.word	0x00016860
        /*0ffc*/ 	.short	0x010a
        /*0ffe*/ 	.byte	0x3f
	.zero		1


	//   ....[82]....
        /*1000*/ 	.word	0x00018c80
        /*1004*/ 	.word	0x00000005
        /*1008*/ 	.word	0x00016820
        /*100c*/ 	.short	0x010a
        /*100e*/ 	.byte	0x3f
	.zero		1


	//   ....[83]....
        /*1010*/ 	.word	0x00018e20
        /*1014*/ 	.word	0x00000003
        /*1018*/ 	.word	0x00016840
        /*101c*/ 	.short	0x010a
        /*101e*/ 	.byte	0x3f
	.zero		1


	//   ....[84]....
        /*1020*/ 	.word	0x00018e70
        /*1024*/ 	.word	0x00000005
        /*1028*/ 	.word	0x00016840
        /*102c*/ 	.short	0x010a
        /*102e*/ 	.byte	0x3f
	.zero		1


	//   ....[85]....
        /*1030*/ 	.word	0x00018ec0
        /*1034*/ 	.word	0x00000003
        /*1038*/ 	.word	0x00016860
        /*103c*/ 	.short	0x010a
        /*103e*/ 	.byte	0x3f
	.zero		1


	//----- nvinfo : EIATTR_NUM_MBARRIERS
	.align		4
.L_207:
        /*1040*/ 	.byte	0x03, 0x38
        /*1042*/ 	.short	0x0016


	//----- nvinfo : EIATTR_EXIT_INSTR_OFFSETS
	.align		4
        /*1044*/ 	.byte	0x04, 0x1c
        /*1046*/ 	.short	(.L_209 - .L_208)


	//   ....[0]....
.L_208:
        /*1048*/ 	.word	0x000009b0


	//   ....[1]....
        /*104c*/ 	.word	0x0000e8f0


	//   ....[2]....
        /*1050*/ 	.word	0x00014860


	//----- nvinfo : EIATTR_MAX_THREADS
	.align		4
.L_209:
        /*1054*/ 	.byte	0x04, 0x05
        /*1056*/ 	.short	(.L_211 - .L_210)
.L_210:
        /*1058*/ 	.word	0x00000200
        /*105c*/ 	.word	0x00000001
        /*1060*/ 	.word	0x00000001


	//----- nvinfo : EIATTR_CRS_STACK_SIZE
	.align		4
.L_211:
        /*1064*/ 	.byte	0x04, 0x1e
        /*1066*/ 	.short	(.L_213 - .L_212)
.L_212:
        /*1068*/ 	.word	0x00000000


	//----- nvinfo : EIATTR_CBANK_PARAM_SIZE
	.align		4
.L_213:
        /*106c*/ 	.byte	0x03, 0x19
        /*106e*/ 	.short	0x0af0


	//----- nvinfo : EIATTR_PARAM_CBANK
	.align		4
        /*1070*/ 	.byte	0x04, 0x0a
        /*1072*/ 	.short	(.L_215 - .L_214)
	.align		4
.L_214:
        /*1074*/ 	.word	index@(.nv.constant0._ZN7cutlass13device_kernelIN5flash11enable_sm90INS1_16FlashAttnFwdSm90INS1_25CollectiveMainloopFwdSm90ILi2EN4cute5tupleIJNS5_1CILi1EEES8_S8_EEENS6_IJNS7_ILi192EEENS7_ILi128EEENS7_ILi64EEEEEELi64ENS_10bfloat16_tEfNS_4arch4Sm90ELb0ELb1ELb0ELb1ELb1ELb0ELb0ELb1ELb1ELb1ELb0ELb0EEENS1_21CollectiveEpilogueFwdINS6_IJSA_SC_SB_EEES9_SE_SG_Li384ELb1ELb1ELb0ELb0EEENS1_36VarlenDynamicPersistentTileSchedulerILi192ELi128ELi384ELi128ELb0ELb1ELb1ELb1ELb0ELb1EEEEEEEEEvNT_6ParamsE)
        /*1078*/ 	.short	0x0210
        /*107a*/ 	.short	0x0af0


	//----- nvinfo : EIATTR_SW_WAR
	.align		4
.L_215:
        /*107c*/ 	.byte	0x04, 0x36
        /*107e*/ 	.short	(.L_217 - .L_216)
.L_216:
        /*1080*/ 	.word	0x00000008
.L_217:


//--------------------- .nv.info._ZN7cutlass13device_kernelIN5flash11enable_sm90INS1_16FlashAttnFwdSm90INS1_25CollectiveMainloopFwdSm90ILi2EN4cute5tupleIJNS5_1CILi1EEES8_S8_EEENS6_IJNS7_ILi192EEENS7_ILi128EEENS7_ILi64EEEEEELi64ENS_10bfloat16_tEfNS_4arch4Sm90ELb0ELb1ELb0ELb1ELb1ELb1ELb0ELb1ELb1ELb1ELb0ELb0EEENS1_21CollectiveEpilogueFwdINS6_IJSA_SC_SB_EEES9_SE_SG_Li384ELb1ELb1ELb0ELb0EEENS1_36VarlenDynamicPersistentTileSchedulerILi192ELi128ELi384ELi128ELb0ELb1ELb1ELb1ELb0ELb1EEEEEEEEEvNT_6ParamsE --------------------------
	.section	.nv.info._ZN7cutlass13device_kernelIN5flash11enable_sm90INS1_16FlashAttnFwdSm90INS1_25CollectiveMainloopFwdSm90ILi2EN4cute5tupleIJNS5_1CILi1EEES8_S8_EEENS6_IJNS7_ILi192EEENS7_ILi128EEENS7_ILi64EEEEEELi64ENS_10bfloat16_tEfNS_4arch4Sm90ELb0ELb1ELb0ELb1ELb1ELb1ELb0ELb1ELb1ELb1ELb0ELb0EEENS1_21CollectiveEpilogueFwdINS6_IJSA_SC_SB_EEES9_SE_SG_Li384ELb1ELb1ELb0ELb0EEENS1_36VarlenDynamicPersistentTileSchedulerILi192ELi128ELi384ELi128ELb0ELb1ELb1ELb1ELb0ELb1EEEEEEEEEvNT_6ParamsE,"",@"SHT_CUDA_INFO"
	.sectionflags	@""
	.align	4


	//----- nvinfo : EIATTR_CUDA_API_VERSION
	.align		4
        /*0000*/ 	.byte	0x04, 0x37
        /*0002*/ 	.short	(.L_219 - .L_218)
.L_218:
        /*0004*/ 	.word	0x00000082


	//----- nvinfo : EIATTR_KPARAM_INFO
	.align		4
.L_219:
        /*0008*/ 	.byte	0x04, 0x17
        /*000a*/ 	.short	(.L_221 - .L_220)
.L_220:
        /*000c*/ 	.word	0x00000000
        /*0010*/ 	.short	0x0000
        /*0012*/ 	.short	0x0070
        /*0014*/ 	.byte	0x00, 0xf0, 0x01, 0x2a


	//----- nvinfo : EIATTR_SPARSE_MMA_MASK
	.align		4
.L_221:
        /*0018*/ 	.byte	0x03, 0x50
        /*001a*/ 	.short	0x0000


	//----- nvinfo : EIATTR_MAXREG_COUNT
	.align		4
        /*001c*/ 	.byte	0x03, 0x1b
        /*001e*/ 	.short	0x0080


	//----- nvinfo : EIATTR_NUM_BARRIERS
	.align		4
        /*0020*/ 	.byte	0x02, 0x4c
        /*0022*/ 	.byte	0x10
	.zero		1


	//----- nvinfo : EIATTR_EXTERNS
	.align		4
        /*0024*/ 	.byte	0x04, 0x0f
        /*0026*/ 	.short	(.L_223 - .L_222)


	//   ....[0]....
	.align		4
.L_222:
        /*0028*/ 	.word	index@(__assertfail)


	//----- nvinfo : EIATTR_ANNOTATIONS
	.align		4
.L_223:
        /*002c*/ 	.byte	0x04, 0x55
        /*002e*/ 	.short	(.L_225 - .L_224)


	//   ....[0]....
.L_224:
        /* <DEDUP_REMOVED lines=78> */


	//----- nvinfo : EIATTR_MERCURY_ISA_VERSION
	.align		4
.L_225:
        /*0500*/ 	.byte	0x03, 0x5f
        /*0502*/ 	.short	0x0101


	//----- nvinfo : EIATTR_UNUSED_LOAD_BYTE_OFFSET
	.align		4
        /*0504*/ 	.byte	0x04, 0x44
        /*0506*/ 	.short	(.L_227 - .L_226)


	//   ....[0]....
.L_226:
        /*0508*/ 	.word	0x00000a90
        /*050c*/ 	.word	0x0000fff0


	//   ....[1]....
        /*0510*/ 	.word	0x00015990
        /*0514*/ 	.word	0x0000fff0


	//----- nvinfo : EIATTR_INT_WARP_WIDE_INSTR_OFFSETS
	.align		4
.L_227:
        /*0518*/ 	.byte	0x04, 0x31
        /*051a*/ 	.short	(.L_229 - .L_228)


	//   ....[0]....
.L_228:
        /*051c*/ 	.word	0x00000130


	//   ....[1]....
        /*0520*/ 	.word	0x00000170


	//   ....[2]....
        /*0524*/ 	.word	0x000001e0


	//   ....[3]....
        /*0528*/ 	.word	0x00019c00


	//   ....[4]....
        /*052c*/ 	.word	0x00019c90


	//   ....[5]....
        /*0530*/ 	.word	0x0001ced0


	//   ....[6]....
        /*0534*/ 	.word	0x0001cf60


	//----- nvinfo : EIATTR_COOP_GROUP_MASK_REGIDS
	.align		4
.L_229:
        /*0538*/ 	.byte	0x04, 0x29
        /*053a*/ 	.short	(.L_231 - .L_230)


	//   ....[0]....
.L_230:
        /*053c*/ 	.word	0xffffffff


	//   ....[1]....
        /*0540*/ 	.word	0xffffffff


	//   ....[2]....
        /*0544*/ 	.word	0xffffffff


	//   ....[3]....
        /*0548*/ 	.word	0xffffffff


	//   ....[4]....
        /*054c*/ 	.word	0xffffffff


	//   ....[5]....
        /*0550*/ 	.word	0xffffffff


	//   ....[6]....
        /*0554*/ 	.word	0xffffffff


	//   ....[7]....
        /*0558*/ 	.word	0xffffffff


	//   ....[8]....
        /*055c*/ 	.word	0xffffffff


	//   ....[9]....
        /*0560*/ 	.word	0xffffffff


	//   ....[10]....
        /*0564*/ 	.word	0xffffffff


	//   ....[11]....
        /*0568*/ 	.word	0xffffffff


	//   ....[12]....
        /*056c*/ 	.word	0xffffffff


	//   ....[13]....
        /*0570*/ 	.word	0xffffffff


	//   ....[14]....
        /*0574*/ 	.word	0xffffffff


	//   ....[15]....
        /*0578*/ 	.word	0xffffffff


	//   ....[16]....
        /*057c*/ 	.word	0xffffffff


	//   ....[17]....
        /*0580*/ 	.word	0xffffffff


	//   ....[18]....
        /*0584*/ 	.word	0xffffffff


	//   ....[19]....
        /*0588*/ 	.word	0xffffffff


	//   ....[20]....
        /*058c*/ 	.word	0xffffffff


	//   ....[21]....
        /*0590*/ 	.word	0xffffffff


	//   ....[22]....
        /*0594*/ 	.word	0xffffffff


	//   ....[23]....
        /*0598*/ 	.word	0xffffffff


	//   ....[24]....
        /*059c*/ 	.word	0xffffffff


	//   ....[25]....
        /*05a0*/ 	.word	0xffffffff


	//   ....[26]....
        /*05a4*/ 	.word	0xffffffff


	//   ....[27]....
        /*05a8*/ 	.word	0xffffffff


	//   ....[28]....
        /*05ac*/ 	.word	0xffffffff


	//   ....[29]....
        /*05b0*/ 	.word	0xffffffff


	//   ....[30]....
        /*05b4*/ 	.word	0xffffffff


	//   ....[31]....
        /*05b8*/ 	.word	0xffffffff


	//   ....[32]....
        /*05bc*/ 	.word	0xffffffff


	//   ....[33]....
        /*05c0*/ 	.word	0xffffffff


	//   ....[34]....
        /*05c4*/ 	.word	0xffffffff


	//   ....[35]....
        /*05c8*/ 	.word	0xffffffff


	//   ....[36]....
        /*05cc*/ 	.word	0xffffffff


	//   ....[37]....
        /*05d0*/ 	.word	0xffffffff


	//   ....[38]....
        /*05d4*/ 	.word	0xffffffff


	//   ....[39]....
        /*05d8*/ 	.word	0xffffffff


	//   ....[40]....
        /*05dc*/ 	.word	0xffffffff


	//   ....[41]....
        /*05e0*/ 	.word	0xffffffff


	//   ....[42]....
        /*05e4*/ 	.word	0xffffffff


	//   ....[43]....
        /*05e8*/ 	.word	0xffffffff


	//   ....[44]....
        /*05ec*/ 	.word	0xffffffff


	//   ....[45]....
        /*05f0*/ 	.word	0xffffffff


	//   ....[46]....
        /*05f4*/ 	.word	0xffffffff


	//   ....[47]....
        /*05f8*/ 	.word	0xffffffff


	//   ....[48]....
        /*05fc*/ 	.word	0xffffffff


	//   ....[49]....
        /*0600*/ 	.word	0xffffffff


	//   ....[50]....
        /*0604*/ 	.word	0xffffffff


	//   ....[51]....
        /*0608*/ 	.word	0xffffffff


	//   ....[52]....
        /*060c*/ 	.word	0xffffffff


	//   ....[53]....
        /*0610*/ 	.word	0xffffffff


	//   ....[54]....
        /*0614*/ 	.word	0xffffffff


	//   ....[55]....
        /*0618*/ 	.word	0xffffffff


	//   ....[56]....
        /*061c*/ 	.word	0xffffffff


	//   ....[57]....
        /*0620*/ 	.word	0xffffffff


	//   ....[58]....
        /*0624*/ 	.word	0xffffffff


	//   ....[59]....
        /*0628*/ 	.word	0xffffffff


	//   ....[60]....
        /*062c*/ 	.word	0xffffffff


	//   ....[61]....
        /*0630*/ 	.word	0xffffffff


	//   ....[62]....
        /*0634*/ 	.word	0xffffffff


	//   ....[63]....
        /*0638*/ 	.word	0xffffffff


	//   ....[64]....
        /*063c*/ 	.word	0xffffffff


	//   ....[65]....
        /*0640*/ 	.word	0xffffffff


	//   ....[66]....
        /*0644*/ 	.word	0xffffffff


	//   ....[67]....
        /*0648*/ 	.word	0xffffffff


	//   ....[68]....
        /*064c*/ 	.word	0xffffffff


	//   ....[69]....
        /*0650*/ 	.word	0xffffffff


	//   ....[70]....
        /*0654*/ 	.word	0xffffffff


	//   ....[71]....
        /*0658*/ 	.word	0xffffffff


	//   ....[72]....
        /*065c*/ 	.word	0xffffffff


	//   ....[73]....
        /*0660*/ 	.word	0xffffffff


	//   ....[74]....
        /*0664*/ 	.word	0xffffffff


	//   ....[75]....
        /*0668*/ 	.word	0xffffffff


	//   ....[76]....
        /*066c*/ 	.word	0xffffffff


	//   ....[77]....
        /*0670*/ 	.word	0xffffffff


	//   ....[78]....
        /*0674*/ 	.word	0xffffffff


	//   ....[79]....
        /*0678*/ 	.word	0xffffffff


	//   ....[80]....
        /*067c*/ 	.word	0xffffffff


	//   ....[81]....
        /*0680*/ 	.word	0xffffffff


	//   ....[82]....
        /*0684*/ 	.word	0xffffffff


	//   ....[83]....
        /*0688*/ 	.word	0xffffffff


	//   ....[84]....
        /*068c*/ 	.word	0xffffffff


	//   ....[85]....
        /*0690*/ 	.word	0xffffffff


	//   ....[86]....
        /*0694*/ 	.word	0xffffffff


	//   ....[87]....
        /*0698*/ 	.word	0xffffffff


	//   ....[88]....
        /*069c*/ 	.word	0xffffffff


	//   ....[89]....
        /*06a0*/ 	.word	0xffffffff


	//   ....[90]....
        /*06a4*/ 	.word	0xffffffff


	//   ....[91]....
        /*06a8*/ 	.word	0xffffffff


	//   ....[92]....
        /*06ac*/ 	.word	0xffffffff


	//   ....[93]....
        /*06b0*/ 	.word	0xffffffff


	//   ....[94]....
        /*06b4*/ 	.word	0xffffffff


	//   ....[95]....
        /*06b8*/ 	.word	0xffffffff


	//   ....[96]....
        /*06bc*/ 	.word	0xffffffff


	//   ....[97]....
        /*06c0*/ 	.word	0xffffffff


	//   ....[98]....
        /*06c4*/ 	.word	0xffffffff


	//   ....[99]....
        /*06c8*/ 	.word	0xffffffff


	//   ....[100]....
        /*06cc*/ 	.word	0xffffffff


	//   ....[101]....
        /*06d0*/ 	.word	0xffffffff


	//   ....[102]....
        /*06d4*/ 	.word	0xffffffff


	//   ....[103]....
        /*06d8*/ 	.word	0xffffffff


	//   ....[104]....
        /*06dc*/ 	.word	0xffffffff


	//   ....[105]....
        /*06e0*/ 	.word	0xffffffff


	//   ....[106]....
        /*06e4*/ 	.word	0xffffffff


	//   ....[107]....
        /*06e8*/ 	.word	0xffffffff


	//   ....[108]....
        /*06ec*/ 	.word	0xffffffff


	//   ....[109]....
        /*06f0*/ 	.word	0xffffffff


	//   ....[110]....
        /*06f4*/ 	.word	0xffffffff


	//   ....[111]....
        /*06f8*/ 	.word	0xffffffff


	//   ....[112]....
        /*06fc*/ 	.word	0xffffffff


	//   ....[113]....
        /*0700*/ 	.word	0xffffffff


	//   ....[114]....
        /*0704*/ 	.word	0xffffffff


	//   ....[115]....
        /*0708*/ 	.word	0xffffffff


	//   ....[116]....
        /*070c*/ 	.word	0xffffffff


	//   ....[117]....
        /*0710*/ 	.word	0xffffffff


	//   ....[118]....
        /*0714*/ 	.word	0xffffffff


	//   ....[119]....
        /*0718*/ 	.word	0xffffffff


	//   ....[120]....
        /*071c*/ 	.word	0xffffffff


	//   ....[121]....
        /*0720*/ 	.word	0xffffffff


	//   ....[122]....
        /*0724*/ 	.word	0xffffffff


	//   ....[123]....
        /*0728*/ 	.word	0xffffffff


	//   ....[124]....
        /*072c*/ 	.word	0xffffffff


	//   ....[125]....
        /*0730*/ 	.word	0xffffffff


	//   ....[126]....
        /*0734*/ 	.word	0xffffffff


	//   ....[127]....
        /*0738*/ 	.word	0xffffffff


	//   ....[128]....
        /*073c*/ 	.word	0xffffffff


	//   ....[129]....
        /*0740*/ 	.word	0xffffffff


	//   ....[130]....
        /*0744*/ 	.word	0xffffffff


	//   ....[131]....
        /*0748*/ 	.word	0xffffffff


	//   ....[132]....
        /*074c*/ 	.word	0xffffffff


	//   ....[133]....
        /*0750*/ 	.word	0xffffffff


	//   ....[134]....
        /*0754*/ 	.word	0xffffffff


	//   ....[135]....
        /*0758*/ 	.word	0xffffffff


	//   ....[136]....
        /*075c*/ 	.word	0xffffffff


	//   ....[137]....
        /*0760*/ 	.word	0xffffffff


	//   ....[138]....
        /*0764*/ 	.word	0xffffffff


	//   ....[139]....
        /*0768*/ 	.word	0xffffffff


	//   ....[140]....
        /*076c*/ 	.word	0xffffffff


	//   ....[141]....
        /*0770*/ 	.word	0xffffffff


	//   ....[142]....
        /*0774*/ 	.word	0xffffffff


	//   ....[143]....
        /*0778*/ 	.word	0xffffffff


	//   ....[144]....
        /*077c*/ 	.word	0xffffffff


	//   ....[145]....
        /*0780*/ 	.word	0xffffffff


	//   ....[146]....
        /*0784*/ 	.word	0xffffffff


	//   ....[147]....
        /*0788*/ 	.word	0xffffffff


	//   ....[148]....
        /*078c*/ 	.word	0xffffffff


	//   ....[149]....
        /*0790*/ 	.word	0xffffffff


	//   ....[150]....
        /*0794*/ 	.word	0xffffffff


	//   ....[151]....
        /*0798*/ 	.word	0xffffffff


	//   ....[152]....
        /*079c*/ 	.word	0xffffffff


	//   ....[153]....
        /*07a0*/ 	.word	0xffffffff


	//   ....[154]....
        /*07a4*/ 	.word	0xffffffff


	//   ....[155]....
        /*07a8*/ 	.word	0xffffffff


	//   ....[156]....
        /*07ac*/ 	.word	0xffffffff


	//   ....[157]....
        /*07b0*/ 	.word	0xffffffff


	//   ....[158]....
        /*07b4*/ 	.word	0xffffffff


	//   ....[159]....
        /*07b8*/ 	.word	0xffffffff


	//   ....[160]....
        /*07bc*/ 	.word	0xffffffff


	//   ....[161]....
        /*07c0*/ 	.word	0xffffffff


	//   ....[162]....
        /*07c4*/ 	.word	0xffffffff


	//   ....[163]....
        /*07c8*/ 	.word	0xffffffff


	//   ....[164]....
        /*07cc*/ 	.word	0xffffffff


	//   ....[165]....
        /*07d0*/ 	.word	0xffffffff


	//   ....[166]....
        /*07d4*/ 	.word	0xffffffff


	//   ....[167]....
        /*07d8*/ 	.word	0xffffffff


	//   ....[168]....
        /*07dc*/ 	.word	0xffffffff


	//   ....[169]....
        /*07e0*/ 	.word	0xffffffff


	//   ....[170]....
        /*07e4*/ 	.word	0xffffffff


	//   ....[171]....
        /*07e8*/ 	.word	0xffffffff


	//   ....[172]....
        /*07ec*/ 	.word	0xffffffff


	//   ....[173]....
        /*07f0*/ 	.word	0xffffffff


	//   ....[174]....
        /*07f4*/ 	.word	0xffffffff


	//   ....[175]....
        /*07f8*/ 	.word	0xffffffff


	//   ....[176]....
        /*07fc*/ 	.word	0xffffffff


	//   ....[177]....
        /*0800*/ 	.word	0xffffffff


	//   ....[178]....
        /*0804*/ 	.word	0xffffffff


	//   ....[179]....
        /*0808*/ 	.word	0xffffffff


	//   ....[180]....
        /*080c*/ 	.word	0xffffffff


	//   ....[181]....
        /*0810*/ 	.word	0xffffffff


	//   ....[182]....
        /*0814*/ 	.word	0xffffffff


	//   ....[183]....
        /*0818*/ 	.word	0xffffffff


	//   ....[184]....
        /*081c*/ 	.word	0xffffffff


	//   ....[185]....
        /*0820*/ 	.word	0xffffffff


	//   ....[186]....
        /*0824*/ 	.word	0xffffffff


	//   ....[187]....
        /*0828*/ 	.word	0xffffffff


	//   ....[188]....
        /*082c*/ 	.word	0xffffffff


	//   ....[189]....
        /*0830*/ 	.word	0xffffffff


	//   ....[190]....
        /*0834*/ 	.word	0xffffffff


	//   ....[191]....
        /*0838*/ 	.word	0xffffffff


	//   ....[192]....
        /*083c*/ 	.word	0xffffffff


	//   ....[193]....
        /*0840*/ 	.word	0xffffffff


	//   ....[194]....
        /*0844*/ 	.word	0xffffffff


	//   ....[195]....
        /*0848*/ 	.word	0xffffffff


	//   ....[196]....
        /*084c*/ 	.word	0xffffffff


	//   ....[197]....
        /*0850*/ 	.word	0xffffffff


	//   ....[198]....
        /*0854*/ 	.word	0xffffffff


	//   ....[199]....
        /*0858*/ 	.word	0xffffffff


	//   ....[200]....
        /*085c*/ 	.word	0xffffffff


	//   ....[201]....
        /*0860*/ 	.word	0xffffffff


	//   ....[202]....
        /*0864*/ 	.word	0xffffffff


	//   ....[203]....
        /*0868*/ 	.word	0xffffffff


	//   ....[204]....
        /*086c*/ 	.word	0xffffffff


	//   ....[205]....
        /*0870*/ 	.word	0xffffffff


	//   ....[206]....
        /*0874*/ 	.word	0xffffffff


	//   ....[207]....
        /*0878*/ 	.word	0xffffffff


	//   ....[208]....
        /*087c*/ 	.word	0xffffffff


	//   ....[209]....
        /*0880*/ 	.word	0x0500000f


	//   ....[210]....
        /*0884*/ 	.word	0x0500000f


	//   ....[211]....
        /*0888*/ 	.word	0x0500000f


	//   ....[212]....
        /*088c*/ 	.word	0x0500000f


	//   ....[213]....
        /*0890*/ 	.word	0x0500000f


	//   ....[214]....
        /*0894*/ 	.word	0x0500000f


	//   ....[215]....
        /*0898*/ 	.word	0x0500000f


	//   ....[216]....
        /*089c*/ 	.word	0x0500000f


	//   ....[217]....
        /*08a0*/ 	.word	0x0500000f


	//   ....[218]....
        /*08a4*/ 	.word	0x0500000f


	//   ....[219]....
        /*08a8*/ 	.word	0x0500000f


	//   ....[220]....
        /*08ac*/ 	.word	0x0500000f


	//   ....[221]....
        /*08b0*/ 	.word	0x0500000f


	//   ....[222]....
        /*08b4*/ 	.word	0x0500000f


	//   ....[223]....
        /*08b8*/ 	.word	0x0500000f


	//   ....[224]....
        /*08bc*/ 	.word	0x0500000f


	//   ....[225]....
        /*08c0*/ 	.word	0x0500000f


	//   ....[226]....
        /*08c4*/ 	.word	0x0500000f


	//   ....[227]....
        /*08c8*/ 	.word	0x0500000f


	//   ....[228]....
        /*08cc*/ 	.word	0x0500000f


	//   ....[229]....
        /*08d0*/ 	.word	0x0500000f


	//   ....[230]....
        /*08d4*/ 	.word	0x0500000f


	//   ....[231]....
        /*08d8*/ 	.word	0x0500000f


	//   ....[232]....
        /*08dc*/ 	.word	0x0500000f


	//   ....[233]....
        /*08e0*/ 	.word	0x0500000f


	//   ....[234]....
        /*08e4*/ 	.word	0x0500000f


	//   ....[235]....
        /*08e8*/ 	.word	0x0500000f


	//   ....[236]....
        /*08ec*/ 	.word	0x0500000f


	//   ....[237]....
        /*08f0*/ 	.word	0x0500000f


	//   ....[238]....
        /*08f4*/ 	.word	0x0500000f


	//   ....[239]....
        /*08f8*/ 	.word	0x0500000f


	//   ....[240]....
        /*08fc*/ 	.word	0x0500000f


	//   ....[241]....
        /*0900*/ 	.word	0x0500000f


	//   ....[242]....
        /*0904*/ 	.word	0x0500000f


	//   ....[243]....
        /*0908*/ 	.word	0x0500000f


	//   ....[244]....
        /*090c*/ 	.word	0x0500000f


	//   ....[245]....
        /*0910*/ 	.word	0x0500000f


	//   ....[246]....
        /*0914*/ 	.word	0x0500000f


	//   ....[247]....
        /*0918*/ 	.word	0x0500000f


	//   ....[248]....
        /*091c*/ 	.word	0x0500000f


	//   ....[249]....
        /*0920*/ 	.word	0x0500000f


	//   ....[250]....
        /*0924*/ 	.word	0x0500000f


	//   ....[251]....
        /*0928*/ 	.word	0x0500000f


	//   ....[252]....
        /*092c*/ 	.word	0x0500000f


	//   ....[253]....
        /*0930*/ 	.word	0x0500000f


	//   ....[254]....
        /*0934*/ 	.word	0x0500000f


	//   ....[255]....
        /*0938*/ 	.word	0x0500000f


	//   ....[0]....
        /*093c*/ 	.word	0x0500000f


	//   ....[1]....
        /*0940*/ 	.word	0x0500000f


	//   ....[2]....
        /*0944*/ 	.word	0x0500000f


	//   ....[3]....
        /*0948*/ 	.word	0x0500000f


	//   ....[4]....
        /*094c*/ 	.word	0x0500000f


	//   ....[5]....
        /*0950*/ 	.word	0x0500000f


	//   ....[6]....
        /*0954*/ 	.word	0x0500000f


	//   ....[7]....
        /*0958*/ 	.word	0x0500000f


	//   ....[8]....
        /*095c*/ 	.word	0x0500000f


	//   ....[9]....
        /*0960*/ 	.word	0x0500000f


	//   ....[10]....
        /*0964*/ 	.word	0x0500000f


	//   ....[11]....
        /*0968*/ 	.word	0x0500000f


	//   ....[12]....
        /*096c*/ 	.word	0x0500000f


	//   ....[13]....
        /*0970*/ 	.word	0x0500000f


	//   ....[14]....
        /*0974*/ 	.word	0x0500000f


	//   ....[15]....
        /*0978*/ 	.word	0x0500000f


	//   ....[16]....
        /*097c*/ 	.word	0x0500000f


	//   ....[17]....
        /*0980*/ 	.word	0x0500000f


	//   ....[18]....
        /*0984*/ 	.word	0x0500000f


	//   ....[19]....
        /*0988*/ 	.word	0x0500000f


	//   ....[20]....
        /*098c*/ 	.word	0x0500000f


	//   ....[21]....
        /*0990*/ 	.word	0x0500000f


	//   ....[22]....
        /*0994*/ 	.word	0x0500000f


	//   ....[23]....
        /*0998*/ 	.word	0x0500000f


	//   ....[24]....
        /*099c*/ 	.word	0x0500000f


	//   ....[25]....
        /*09a0*/ 	.word	0x0500000f


	//   ....[26]....
        /*09a4*/ 	.word	0x0500000f


	//   ....[27]....
        /*09a8*/ 	.word	0x0500000f


	//   ....[28]....
        /*09ac*/ 	.word	0x0500000f


	//   ....[29]....
        /*09b0*/ 	.word	0x0500000f


	//   ....[30]....
        /*09b4*/ 	.word	0x0500000f


	//   ....[31]....
        /*09b8*/ 	.word	0x0500000f


	//   ....[32]....
        /*09bc*/ 	.word	0x0500000f


	//   ....[33]....
        /*09c0*/ 	.word	0x0500000f


	//   ....[34]....
        /*09c4*/ 	.word	0x0500000f


	//   ....[35]....
        /*09c8*/ 	.word	0x0500000f


	//   ....[36]....
        /*09cc*/ 	.word	0x0500000f


	//   ....[37]....
        /*09d0*/ 	.word	0x0500000f


	//   ....[38]....
        /*09d4*/ 	.word	0x0500000f


	//   ....[39]....
        /*09d8*/ 	.word	0x0500000f


	//   ....[40]....
        /*09dc*/ 	.word	0x0500000f


	//   ....[41]....
        /*09e0*/ 	.word	0x0500000f


	//   ....[42]....
        /*09e4*/ 	.word	0x0500000f


	//   ....[43]....
        /*09e8*/ 	.word	0x0500000f


	//   ....[44]....
        /*09ec*/ 	.word	0x0500000f


	//   ....[45]....
        /*09f0*/ 	.word	0x0500000f


	//   ....[46]....
        /*09f4*/ 	.word	0x0500000f


	//   ....[47]....
        /*09f8*/ 	.word	0x0500000f


	//   ....[48]....
        /*09fc*/ 	.word	0x0500000f


	//   ....[49]....
        /*0a00*/ 	.word	0x0500000f


	//   ....[50]....
        /*0a04*/ 	.word	0x0500000f


	//   ....[51]....
        /*0a08*/ 	.word	0x0500000f


	//   ....[52]....
        /*0a0c*/ 	.word	0x0500000f


	//   ....[53]....
        /*0a10*/ 	.word	0x0500000f


	//   ....[54]....
        /*0a14*/ 	.word	0x0500000f


	//   ....[55]....
        /*0a18*/ 	.word	0x0500000f


	//   ....[56]....
        /*0a1c*/ 	.word	0x0500000f


	//   ....[57]....
        /*0a20*/ 	.word	0x0500000f


	//   ....[58]....
        /*0a24*/ 	.word	0x0500000f


	//   ....[59]....
        /*0a28*/ 	.word	0x0500000f


	//   ....[60]....
        /*0a2c*/ 	.word	0x0500000f


	//   ....[61]....
        /*0a30*/ 	.word	0x0500000f


	//   ....[62]....
        /*0a34*/ 	.word	0x0500000f


	//   ....[63]....
        /*0a38*/ 	.word	0x0500000f


	//   ....[64]....
        /*0a3c*/ 	.word	0x0500000f


	//   ....[65]....
        /*0a40*/ 	.word	0x0500000f


	//   ....[66]....
        /*0a44*/ 	.word	0x0500000f


	//   ....[67]....
        /*0a48*/ 	.word	0x0500000f


	//   ....[68]....
        /*0a4c*/ 	.word	0x0500000f


	//   ....[69]....
        /*0a50*/ 	.word	0x0500000f


	//   ....[70]....
        /*0a54*/ 	.word	0x0500000f


	//   ....[71]....
        /*0a58*/ 	.word	0x0500000f


	//   ....[72]....
        /*0a5c*/ 	.word	0x0500000f


	//   ....[73]....
        /*0a60*/ 	.word	0x0500000f


	//   ....[74]....
        /*0a64*/ 	.word	0x0500000f


	//   ....[75]....
        /*0a68*/ 	.word	0x0500000f


	//   ....[76]....
        /*0a6c*/ 	.word	0x0500000f


	//   ....[77]....
        /*0a70*/ 	.word	0x0500000f


	//   ....[78]....
        /*0a74*/ 	.word	0x0500000f


	//   ....[79]....
        /*0a78*/ 	.word	0x0500000f


	//   ....[80]....
        /*0a7c*/ 	.word	0x0500000f


	//   ....[81]....
        /*0a80*/ 	.word	0x0500000f


	//   ....[82]....
        /*0a84*/ 	.word	0x0500000f


	//   ....[83]....
        /*0a88*/ 	.word	0x0500000f


	//   ....[84]....
        /*0a8c*/ 	.word	0x0500000f


	//   ....[85]....
        /*0a90*/ 	.word	0x0500000f


	//   ....[86]....
        /*0a94*/ 	.word	0x0500000f


	//   ....[87]....
        /*0a98*/ 	.word	0x0500000f


	//   ....[88]....
        /*0a9c*/ 	.word	0x0500000f


	//   ....[89]....
        /*0aa0*/ 	.word	0x0500000f


	//   ....[90]....
        /*0aa4*/ 	.word	0x0500000f


	//   ....[91]....
        /*0aa8*/ 	.word	0x0500000f


	//   ....[92]....
        /*0aac*/ 	.word	0x0500000f


	//   ....[93]....
        /*0ab0*/ 	.word	0x0500000f


	//   ....[94]....
        /*0ab4*/ 	.word	0x0500000f


	//   ....[95]....
        /*0ab8*/ 	.word	0x0500000f


	//   ....[96]....
        /*0abc*/ 	.word	0x0500000f


	//   ....[97]....
        /*0ac0*/ 	.word	0x0500000f


	//----- nvinfo : EIATTR_COOP_GROUP_INSTR_OFFSETS
	.align		4
.L_231:
        /*0ac4*/ 	.byte	0x04, 0x28
        /*0ac6*/ 	.short	(.L_233 - .L_232)


	//   ....[0]....
.L_232:
        /*0ac8*/ 	.word	0x00000070


	//   ....[1]....
        /*0acc*/ 	.word	0x00000140


	//   ....[2]....
        /*0ad0*/ 	.word	0x00000190


	//   ....[3]....
        /*0ad4*/ 	.word	0x000003c0


	//   ....[4]....
        /*0ad8*/ 	.word	0x00000520


	//   ....[5]....
        /*0adc*/ 	.word	0x00000640


	//   ....[6]....
        /*0ae0*/ 	.word	0x000007a0


	//   ....[7]....
        /*0ae4*/ 	.word	0x00002eb0


	//   ....[8]....
        /*0ae8*/ 	.word	0x00002ec0


	//   ....[9]....
        /*0aec*/ 	.word	0x00003630


	//   ....[10]....
        /*0af0*/ 	.word	0x00003640


	//   ....[11]....
        /*0af4*/ 	.word	0x00004390


	//   ....[12]....
        /*0af8*/ 	.word	0x000043a0


	//   ....[13]....
        /*0afc*/ 	.word	0x00004b70


	//   ....[14]....
        /*0b00*/ 	.word	0x00004b80


	//   ....[15]....
        /*0b04*/ 	.word	0x000055e0


	//   ....[16]....
        /*0b08*/ 	.word	0x000055f0


	//   ....[17]....
        /*0b0c*/ 	.word	0x00005710


	//   ....[18]....
        /*0b10*/ 	.word	0x00005720


	//   ....[19]....
        /*0b14*/ 	.word	0x00005ad0


	//   ....[20]....
        /*0b18*/ 	.word	0x00005af0


	//   ....[21]....
        /*0b1c*/ 	.word	0x00005bd0


	//   ....[22]....
        /*0b20*/ 	.word	0x00005bf0


	//   ....[23]....
        /*0b24*/ 	.word	0x000064a0


	//   ....[24]....
        /*0b28*/ 	.word	0x00006c50


	//   ....[25]....
        /*0b2c*/ 	.word	0x00006c60


	//   ....[26]....
        /*0b30*/ 	.word	0x00006c70


	//   ....[27]....
        /*0b34*/ 	.word	0x00006c80


	//   ....[28]....
        /*0b38*/ 	.word	0x00006fd0


	//   ....[29]....
        /*0b3c*/ 	.word	0x00006fe0


	//   ....[30]....
        /*0b40*/ 	.word	0x00006ff0


	//   ....[31]....
        /*0b44*/ 	.word	0x00007000


	//   ....[32]....
        /*0b48*/ 	.word	0x00008420


	//   ....[33]....
        /*0b4c*/ 	.word	0x00008440


	//   ....[34]....
        /*0b50*/ 	.word	0x00008450


	//   ....[35]....
        /*0b54*/ 	.word	0x00008460


	//   ....[36]....
        /*0b58*/ 	.word	0x00008550


	//   ....[37]....
        /*0b5c*/ 	.word	0x00008570


	//   ....[38]....
        /*0b60*/ 	.word	0x00008600


	//   ....[39]....
        /*0b64*/ 	.word	0x00008630


	//   ....[40]....
        /*0b68*/ 	.word	0x00009e20


	//   ....[41]....
        /*0b6c*/ 	.word	0x0000ab90


	//   ....[42]....
        /*0b70*/ 	.word	0x0000b300


	//   ....[43]....
        /*0b74*/ 	.word	0x0000b400


	//   ....[44]....
        /*0b78*/ 	.word	0x0000bbf0


	//   ....[45]....
        /*0b7c*/ 	.word	0x0000bc60


	//   ....[46]....
        /*0b80*/ 	.word	0x0000d590


	//   ....[47]....
        /*0b84*/ 	.word	0x0000d7b0


	//   ....[48]....
        /*0b88*/ 	.word	0x0000e7a0


	//   ....[49]....
        /*0b8c*/ 	.word	0x0000e7c0


	//   ....[50]....
        /*0b90*/ 	.word	0x0000ed60


	//   ....[51]....
        /*0b94*/ 	.word	0x0000edc0


	//   ....[52]....
        /*0b98*/ 	.word	0x00010b00


	//   ....[53]....
        /*0b9c*/ 	.word	0x00010b20


	//   ....[54]....
        /*0ba0*/ 	.word	0x00011080


	//   ....[55]....
        /*0ba4*/ 	.word	0x000110e0


	//   ....[56]....
        /*0ba8*/ 	.word	0x000129b0


	//   ....[57]....
        /*0bac*/ 	.word	0x00012be0


	//   ....[58]....
        /*0bb0*/ 	.word	0x00013ad0


	//   ....[59]....
        /*0bb4*/ 	.word	0x00013bd0


	//   ....[60]....
        /*0bb8*/ 	.word	0x00014190


	//   ....[61]....
        /*0bbc*/ 	.word	0x000141f0


	//   ....[62]....
        /*0bc0*/ 	.word	0x00015190


	//   ....[63]....
        /*0bc4*/ 	.word	0x000151d0


	//   ....[64]....
        /*0bc8*/ 	.word	0x00015280


	//   ....[65]....
        /*0bcc*/ 	.word	0x00015520


	//   ....[66]....
        /*0bd0*/ 	.word	0x000161b0


	//   ....[67]....
        /*0bd4*/ 	.word	0x000161e0


	//   ....[68]....
        /*0bd8*/ 	.word	0x000161f0


	//   ....[69]....
        /*0bdc*/ 	.word	0x00016200


	//   ....[70]....
        /*0be0*/ 	.word	0x000166a0


	//   ....[71]....
        /*0be4*/ 	.word	0x000166c0


	//   ....[72]....
        /*0be8*/ 	.word	0x000166d0


	//   ....[73]....
        /*0bec*/ 	.word	0x000166e0


	//   ....[74]....
        /*0bf0*/ 	.word	0x00016700


	//   ....[75]....
        /*0bf4*/ 	.word	0x00016730


	//   ....[76]....
        /*0bf8*/ 	.word	0x000167f0


	//   ....[77]....
        /*0bfc*/ 	.word	0x00016800


	//   ....[78]....
        /*0c00*/ 	.word	0x000170d0


	//   ....[79]....
        /*0c04*/ 	.word	0x00017100


	//   ....[80]....
        /*0c08*/ 	.word	0x00017120


	//   ....[81]....
        /*0c0c*/ 	.word	0x00017150


	//   ....[82]....
        /*0c10*/ 	.word	0x00017180


	//   ....[83]....
        /*0c14*/ 	.word	0x00017190


	//   ....[84]....
        /*0c18*/ 	.word	0x000171c0


	//   ....[85]....
        /*0c1c*/ 	.word	0x00017230


	//   ....[86]....
        /*0c20*/ 	.word	0x00017350


	//   ....[87]....
        /*0c24*/ 	.word	0x00017520


	//   ....[88]....
        /*0c28*/ 	.word	0x00017550


	//   ....[89]....
        /*0c2c*/ 	.word	0x00017580


	//   ....[90]....
        /*0c30*/ 	.word	0x000175b0


	//   ....[91]....
        /*0c34*/ 	.word	0x000175e0


	//   ....[92]....
        /*0c38*/ 	.word	0x00017610


	//   ....[93]....
        /*0c3c*/ 	.word	0x00017780


	//   ....[94]....
        /*0c40*/ 	.word	0x000177b0


	//   ....[95]....
        /*0c44*/ 	.word	0x000177e0


	//   ....[96]....
        /*0c48*/ 	.word	0x00017810


	//   ....[97]....
        /*0c4c*/ 	.word	0x00017840


	//   ....[98]....
        /*0c50*/ 	.word	0x00017870


	//   ....[99]....
        /*0c54*/ 	.word	0x00017910


	//   ....[100]....
        /*0c58*/ 	.word	0x00017970


	//   ....[101]....
        /*0c5c*/ 	.word	0x00017a10


	//   ....[102]....
        /*0c60*/ 	.word	0x00018ac0


	//   ....[103]....
        /*0c64*/ 	.word	0x0001a7c0


	//   ....[104]....
        /*0c68*/ 	.word	0x0001a7e0


	//   ....[105]....
        /*0c6c*/ 	.word	0x0001a870


	//   ....[106]....
        /*0c70*/ 	.word	0x0001a890


	//   ....[107]....
        /*0c74*/ 	.word	0x0001a910


	//   ....[108]....
        /*0c78*/ 	.word	0x0001a930


	//   ....[109]....
        /*0c7c*/ 	.word	0x0001a9b0


	//   ....[110]....
        /*0c80*/ 	.word	0x0001a9d0


	//   ....[111]....
        /*0c84*/ 	.word	0x0001aa50


	//   ....[112]....
        /*0c88*/ 	.word	0x0001aa70


	//   ....[113]....
        /*0c8c*/ 	.word	0x0001aaf0


	//   ....[114]....
        /*0c90*/ 	.word	0x0001ab10


	//   ....[115]....
        /*0c94*/ 	.word	0x0001ab90


	//   ....[116]....
        /*0c98*/ 	.word	0x0001abb0


	//   ....[117]....
        /*0c9c*/ 	.word	0x0001abc0


	//   ....[118]....
        /*0ca0*/ 	.word	0x0001abd0


	//   ....[119]....
        /*0ca4*/ 	.word	0x0001b530


	//   ....[120]....
        /*0ca8*/ 	.word	0x0001b540


	//   ....[121]....
        /*0cac*/ 	.word	0x0001b560


	//   ....[122]....
        /*0cb0*/ 	.word	0x0001b5c0


	//   ....[123]....
        /*0cb4*/ 	.word	0x0001b5e0


	//   ....[124]....
        /*0cb8*/ 	.word	0x0001b660


	//   ....[125]....
        /*0cbc*/ 	.word	0x0001b680


	//   ....[126]....
        /*0cc0*/ 	.word	0x0001b700


	//   ....[127]....
        /*0cc4*/ 	.word	0x0001b720


	//   ....[128]....
        /*0cc8*/ 	.word	0x0001b7a0


	//   ....[129]....
        /*0ccc*/ 	.word	0x0001b7c0


	//   ....[130]....
        /*0cd0*/ 	.word	0x0001b840


	//   ....[131]....
        /*0cd4*/ 	.word	0x0001b860


	//   ....[132]....
        /*0cd8*/ 	.word	0x0001b8e0


	//   ....[133]....
        /*0cdc*/ 	.word	0x0001b900


	//   ....[134]....
        /*0ce0*/ 	.word	0x0001b910


	//   ....[135]....
        /*0ce4*/ 	.word	0x0001b980


	//   ....[136]....
        /*0ce8*/ 	.word	0x0001b9d0


	//   ....[137]....
        /*0cec*/ 	.word	0x0001ba70


	//   ....[138]....
        /*0cf0*/ 	.word	0x0001baa0


	//   ....[139]....
        /*0cf4*/ 	.word	0x0001bab0


	//   ....[140]....
        /*0cf8*/ 	.word	0x0001bb20


	//   ....[141]....
        /*0cfc*/ 	.word	0x0001bb30


	//   ....[142]....
        /*0d00*/ 	.word	0x0001bb40


	//   ....[143]....
        /*0d04*/ 	.word	0x0001c340


	//   ....[144]....
        /*0d08*/ 	.word	0x0001c360


	//   ....[145]....
        /*0d0c*/ 	.word	0x0001c3d0


	//   ....[146]....
        /*0d10*/ 	.word	0x0001c3e0


	//   ....[147]....
        /*0d14*/ 	.word	0x0001c420


	//   ....[148]....
        /*0d18*/ 	.word	0x0001c430


	//   ....[149]....
        /*0d1c*/ 	.word	0x0001c470


	//   ....[150]....
        /*0d20*/ 	.word	0x0001c480


	//   ....[151]....
        /*0d24*/ 	.word	0x0001c4c0


	//   ....[152]....
        /*0d28*/ 	.word	0x0001c4d0


	//   ....[153]....
        /*0d2c*/ 	.word	0x0001c510


	//   ....[154]....
        /*0d30*/ 	.word	0x0001c520


	//   ....[155]....
        /*0d34*/ 	.word	0x0001c560


	//   ....[156]....
        /*0d38*/ 	.word	0x0001c570


	//   ....[157]....
        /*0d3c*/ 	.word	0x0001c580


	//   ....[158]....
        /*0d40*/ 	.word	0x0001c5c0


	//   ....[159]....
        /*0d44*/ 	.word	0x0001c880


	//   ....[160]....
        /*0d48*/ 	.word	0x0001c8b0


	//   ....[161]....
        /*0d4c*/ 	.word	0x0001c910


	//   ....[162]....
        /*0d50*/ 	.word	0x0001c920


	//   ....[163]....
        /*0d54*/ 	.word	0x0001c970


	//   ....[164]....
        /*0d58*/ 	.word	0x0001c980


	//   ....[165]....
        /*0d5c*/ 	.word	0x0001c9d0


	//   ....[166]....
        /*0d60*/ 	.word	0x0001c9e0


	//   ....[167]....
        /*0d64*/ 	.word	0x0001ca30


	//   ....[168]....
        /*0d68*/ 	.word	0x0001ca40


	//   ....[169]....
        /*0d6c*/ 	.word	0x0001ca90


	//   ....[170]....
        /*0d70*/ 	.word	0x0001caa0


	//   ....[171]....
        /*0d74*/ 	.word	0x0001caf0


	//   ....[172]....
        /*0d78*/ 	.word	0x0001cb00


	//   ....[173]....
        /*0d7c*/ 	.word	0x0001cb10


	//   ....[174]....
        /*0d80*/ 	.word	0x0001cb50


	//   ....[175]....
        /*0d84*/ 	.word	0x0001d150


	//   ....[176]....
        /*0d88*/ 	.word	0x0001d190


	//   ....[177]....
        /*0d8c*/ 	.word	0x0001d1b0


	//   ....[178]....
        /*0d90*/ 	.word	0x0001d1f0


	//   ....[179]....
        /*0d94*/ 	.word	0x0001d210


	//   ....[180]....
        /*0d98*/ 	.word	0x0001d250


	//   ....[181]....
        /*0d9c*/ 	.word	0x0001d270


	//   ....[182]....
        /*0da0*/ 	.word	0x0001d2b0


	//   ....[183]....
        /*0da4*/ 	.word	0x0001d2d0


	//   ....[184]....
        /*0da8*/ 	.word	0x0001d310


	//   ....[185]....
        /*0dac*/ 	.word	0x0001d330


	//   ....[186]....
        /*0db0*/ 	.word	0x0001d370


	//   ....[187]....
        /*0db4*/ 	.word	0x0001d390


	//   ....[188]....
        /*0db8*/ 	.word	0x0001d3d0


	//   ....[189]....
        /*0dbc*/ 	.word	0x0001d3f0


	//   ....[190]....
        /*0dc0*/ 	.word	0x0001d400


	//   ....[191]....
        /*0dc4*/ 	.word	0x0001d760


	//   ....[192]....
        /*0dc8*/ 	.word	0x0001d790


	//   ....[193]....
        /*0dcc*/ 	.word	0x0001d7d0


	//   ....[194]....
        /*0dd0*/ 	.word	0x0001d800


	//   ....[195]....
        /*0dd4*/ 	.word	0x0001d830


	//   ....[196]....
        /*0dd8*/ 	.word	0x0001d860


	//   ....[197]....
        /*0ddc*/ 	.word	0x0001d890


	//   ....[198]....
        /*0de0*/ 	.word	0x0001d8c0


	//   ....[199]....
        /*0de4*/ 	.word	0x0001da40


	//   ....[200]....
        /*0de8*/ 	.word	0x0001da70


	//   ....[201]....
        /*0dec*/ 	.word	0x0001daa0


	//   ....[202]....
        /*0df0*/ 	.word	0x0001dad0


	//   ....[203]....
        /*0df4*/ 	.word	0x0001db00


	//   ....[204]....
        /*0df8*/ 	.word	0x0001db30


	//   ....[205]....
        /*0dfc*/ 	.word	0x0001dbf0


	//   ....[206]....
        /*0e00*/ 	.word	0x0001dc10


	//   ....[207]....
        /*0e04*/ 	.word	0x0001dc80


	//   ....[208]....
        /*0e08*/ 	.word	0x0001e320


	//   ....[209]....
        /*0e0c*/ 	.word	0x0001e640


	//   ....[210]....
        /*0e10*/ 	.word	0x0001e6d0


	//   ....[211]....
        /*0e14*/ 	.word	0x0001e760


	//   ....[212]....
        /*0e18*/ 	.word	0x0001e7f0


	//   ....[213]....
        /*0e1c*/ 	.word	0x0001e8d0


	//   ....[214]....
        /*0e20*/ 	.word	0x0001e960


	//   ....[215]....
        /*0e24*/ 	.word	0x0001ea00


	//   ....[216]....
        /*0e28*/ 	.word	0x0001ea90


	//   ....[217]....
        /*0e2c*/ 	.word	0x0001eb80


	//   ....[218]....
        /*0e30*/ 	.word	0x0001ec10


	//   ....[219]....
        /*0e34*/ 	.word	0x0001ecb0


	//   ....[220]....
        /*0e38*/ 	.word	0x0001ed40


	//   ....[221]....
        /*0e3c*/ 	.word	0x0001ee80


	//   ....[222]....
        /*0e40*/ 	.word	0x0001ef30


	//   ....[223]....
        /*0e44*/ 	.word	0x0001efc0


	//   ....[224]....
        /*0e48*/ 	.word	0x0001f010


	//   ....[225]....
        /*0e4c*/ 	.word	0x0001f060


	//   ....[226]....
        /*0e50*/ 	.word	0x0001f0f0


	//   ....[227]....
        /*0e54*/ 	.word	0x0001f180


	//   ....[228]....
        /*0e58*/ 	.word	0x0001f1d0


	//   ....[229]....
        /*0e5c*/ 	.word	0x0001f220


	//   ....[230]....
        /*0e60*/ 	.word	0x0001f310


	//   ....[231]....
        /*0e64*/ 	.word	0x0001f3c0


	//   ....[232]....
        /*0e68*/ 	.word	0x0001f440


	//   ....[233]....
        /*0e6c*/ 	.word	0x0001f4b0


	//   ....[234]....
        /*0e70*/ 	.word	0x0001f5e0


	//   ....[235]....
        /*0e74*/ 	.word	0x0001f700


	//   ....[236]....
        /*0e78*/ 	.word	0x0001f7e0


	//   ....[237]....
        /*0e7c*/ 	.word	0x0001f830


	//   ....[238]....
        /*0e80*/ 	.word	0x0001fba0


	//   ....[239]....
        /*0e84*/ 	.word	0x0001fc40


	//   ....[240]....
        /*0e88*/ 	.word	0x0001fca0


	//   ....[241]....
        /*0e8c*/ 	.word	0x0001fd10


	//   ....[242]....
        /*0e90*/ 	.word	0x0001fd70


	//   ....[243]....
        /*0e94*/ 	.word	0x0001fde0


	//   ....[244]....
        /*0e98*/ 	.word	0x0001fea0


	//   ....[245]....
        /*0e9c*/ 	.word	0x0001ff00


	//   ....[246]....
        /*0ea0*/ 	.word	0x0001ffc0


	//   ....[247]....
        /*0ea4*/ 	.word	0x000202a0


	//   ....[248]....
        /*0ea8*/ 	.word	0x00020390


	//   ....[249]....
        /*0eac*/ 	.word	0x00020430


	//   ....[250]....
        /*0eb0*/ 	.word	0x00020490


	//   ....[251]....
        /*0eb4*/ 	.word	0x00020580


	//   ....[252]....
        /*0eb8*/ 	.word	0x000205f0


	//   ....[253]....
        /*0ebc*/ 	.word	0x000206e0


	//   ....[254]....
        /*0ec0*/ 	.word	0x00020750


	//   ....[255]....
        /*0ec4*/ 	.word	0x00020840


	//   ....[0]....
        /*0ec8*/ 	.word	0x000208b0


	//   ....[1]....
        /*0ecc*/ 	.word	0x000209a0


	//   ....[2]....
        /*0ed0*/ 	.word	0x00020a10


	//   ....[3]....
        /*0ed4*/ 	.word	0x00020b00


	//   ....[4]....
        /*0ed8*/ 	.word	0x00020b70


	//   ....[5]....
        /*0edc*/ 	.word	0x00020c60


	//   ....[6]....
        /*0ee0*/ 	.word	0x00020cd0


	//   ....[7]....
        /*0ee4*/ 	.word	0x00020d70


	//   ....[8]....
        /*0ee8*/ 	.word	0x00020e90


	//   ....[9]....
        /*0eec*/ 	.word	0x00020ee0


	//   ....[10]....
        /*0ef0*/ 	.word	0x00020f40


	//   ....[11]....
        /*0ef4*/ 	.word	0x00021000


	//   ....[12]....
        /*0ef8*/ 	.word	0x00021060


	//   ....[13]....
        /*0efc*/ 	.word	0x00021160


	//   ....[14]....
        /*0f00*/ 	.word	0x000211c0


	//   ....[15]....
        /*0f04*/ 	.word	0x000212c0


	//   ....[16]....
        /*0f08*/ 	.word	0x00021320


	//   ....[17]....
        /*0f0c*/ 	.word	0x00021420


	//   ....[18]....
        /*0f10*/ 	.word	0x00021480


	//   ....[19]....
        /*0f14*/ 	.word	0x00021580


	//   ....[20]....
        /*0f18*/ 	.word	0x000215e0


	//   ....[21]....
        /*0f1c*/ 	.word	0x000216e0


	//   ....[22]....
        /*0f20*/ 	.word	0x00021740


	//   ....[23]....
        /*0f24*/ 	.word	0x000217f0


	//   ....[24]....
        /*0f28*/ 	.word	0x000218a0


	//   ....[25]....
        /*0f2c*/ 	.word	0x00021990


	//   ....[26]....
        /*0f30*/ 	.word	0x000219f0


	//   ....[27]....
        /*0f34*/ 	.word	0x00021ae0


	//   ....[28]....
        /*0f38*/ 	.word	0x00021b40


	//   ....[29]....
        /*0f3c*/ 	.word	0x00021c10


	//   ....[30]....
        /*0f40*/ 	.word	0x00021c70


	//   ....[31]....
        /*0f44*/ 	.word	0x00021d30


	//   ....[32]....
        /*0f48*/ 	.word	0x00021e70


	//   ....[33]....
        /*0f4c*/ 	.word	0x00021f20


	//   ....[34]....
        /*0f50*/ 	.word	0x00021fa0


	//   ....[35]....
        /*0f54*/ 	.word	0x00022060


	//   ....[36]....
        /*0f58*/ 	.word	0x000220c0


	//   ....[37]....
        /*0f5c*/ 	.word	0x00022170


	//   ....[38]....
        /*0f60*/ 	.word	0x000221d0


	//   ....[39]....
        /*0f64*/ 	.word	0x00022280


	//   ....[40]....
        /*0f68*/ 	.word	0x000222e0


	//   ....[41]....
        /*0f6c*/ 	.word	0x00022390


	//   ....[42]....
        /*0f70*/ 	.word	0x000223f0


	//   ....[43]....
        /*0f74*/ 	.word	0x000224a0


	//   ....[44]....
        /*0f78*/ 	.word	0x00022500


	//   ....[45]....
        /*0f7c*/ 	.word	0x000225b0


	//   ....[46]....
        /*0f80*/ 	.word	0x00022610


	//   ....[47]....
        /*0f84*/ 	.word	0x000226c0


	//   ....[48]....
        /*0f88*/ 	.word	0x000227b0


	//   ....[49]....
        /*0f8c*/ 	.word	0x00022860


	//   ....[50]....
        /*0f90*/ 	.word	0x000228c0


	//   ....[51]....
        /*0f94*/ 	.word	0x00022980


	//   ....[52]....
        /*0f98*/ 	.word	0x000229e0


	//   ....[53]....
        /*0f9c*/ 	.word	0x00022aa0


	//   ....[54]....
        /*0fa0*/ 	.word	0x00022b00


	//   ....[55]....
        /*0fa4*/ 	.word	0x00022bc0


	//   ....[56]....
        /*0fa8*/ 	.word	0x00022c20


	//   ....[57]....
        /*0fac*/ 	.word	0x00022ce0


	//   ....[58]....
        /*0fb0*/ 	.word	0x00022d40


	//   ....[59]....
        /*0fb4*/ 	.word	0x00022e00


	//   ....[60]....
        /*0fb8*/ 	.word	0x00022e60


	//   ....[61]....
        /*0fbc*/ 	.word	0x00022f20


	//   ....[62]....
        /*0fc0*/ 	.word	0x00022f80


	//   ....[63]....
        /*0fc4*/ 	.word	0x00023030


	//   ....[64]....
        /*0fc8*/ 	.word	0x00023120


	//   ....[65]....
        /*0fcc*/ 	.word	0x000231d0


	//   ....[66]....
        /*0fd0*/ 	.word	0x00023240


	//   ....[67]....
        /*0fd4*/ 	.word	0x000232f0


	//   ....[68]....
        /*0fd8*/ 	.word	0x00023350


	//   ....[69]....
        /*0fdc*/ 	.word	0x00023400


	//   ....[70]....
        /*0fe0*/ 	.word	0x00023460


	//   ....[71]....
        /*0fe4*/ 	.word	0x00023510


	//   ....[72]....
        /*0fe8*/ 	.word	0x00023570


	//   ....[73]....
        /*0fec*/ 	.word	0x00023620


	//   ....[74]....
        /*0ff0*/ 	.word	0x00023680


	//   ....[75]....
        /*0ff4*/ 	.word	0x00023730


	//   ....[76]....
        /*0ff8*/ 	.word	0x00023790


	//   ....[77]....
        /*0ffc*/ 	.word	0x00023840


	//   ....[78]....
        /*1000*/ 	.word	0x000238a0


	//   ....[79]....
        /*1004*/ 	.word	0x00023940


	//   ....[80]....
        /*1008*/ 	.word	0x000239d0


	//   ....[81]....
        /*100c*/ 	.word	0x00023a70


	//   ....[82]....
        /*1010*/ 	.word	0x00023b90


	//   ....[83]....
        /*1014*/ 	.word	0x00023c00


	//   ....[84]....
        /*1018*/ 	.word	0x00023c70


	//   ....[85]....
        /*101c*/ 	.word	0x00023ce0


	//   ....[86]....
        /*1020*/ 	.word	0x00023d50


	//   ....[87]....
        /*1024*/ 	.word	0x00023dd0


	//   ....[88]....
        /*1028*/ 	.word	0x00023e60


	//   ....[89]....
        /*102c*/ 	.word	0x00023ef0


	//   ....[90]....
        /*1030*/ 	.word	0x00023f60


	//   ....[91]....
        /*1034*/ 	.word	0x00023fd0


	//   ....[92]....
        /*1038*/ 	.word	0x00024040


	//   ....[93]....
        /*103c*/ 	.word	0x000240c0


	//   ....[94]....
        /*1040*/ 	.word	0x00024130


	//   ....[95]....
        /*1044*/ 	.word	0x000241d0


	//   ....[96]....
        /*1048*/ 	.word	0x00024260


	//   ....[97]....
        /*104c*/ 	.word	0x00024390


	//----- nvinfo : EIATTR_REG_RECONFIG
	.align		4
.L_233:
        /*1050*/ 	.byte	0x01, 0x54
	.zero		2


	//----- nvinfo : EIATTR_SYSCALL_OFFSETS
	.align		4
        /*1054*/ 	.byte	0x04, 0x46
        /*1056*/ 	.short	(.L_235 - .L_234)


	//   ....[0]....
.L_234:
        /*1058*/ 	.word	0x00001bb0


	//   ....[1]....
        /*105c*/ 	.word	0x00001d00


	//   ....[2]....
        /*1060*/ 	.word	0x00006670


	//   ....[3]....
        /*1064*/ 	.word	0x00006990


	//   ....[4]....
        /*1068*/ 	.word	0x00019df0


	//   ....[5]....
        /*106c*/ 	.word	0x00019f40


	//   ....[6]....
        /*1070*/ 	.word	0x0001a030


	//   ....[7]....
        /*1074*/ 	.word	0x0001b000


	//----- nvinfo : EIATTR_MBARRIER_INSTR_OFFSETS
	.align		4
.L_235:
        /*1078*/ 	.byte	0x04, 0x39
        /*107a*/ 	.short	(.L_237 - .L_236)


	//   ....[0]....
.L_236:
        /*107c*/ 	.word	0x00000270
        /*1080*/ 	.word	0x000000ff
        /*1084*/ 	.word	0x00016800
        /*1088*/ 	.short	0x0100
        /*108a*/ 	.byte	0x08
	.zero		1


	//   ....[1]....
        /*108c*/ 	.word	0x00000280
        /*1090*/ 	.word	0x000000ff
        /*1094*/ 	.word	0x00016820
        /*1098*/ 	.short	0x0100
        /*109a*/ 	.byte	0x08
	.zero		1


	//   ....[2]....
        /*109c*/ 	.word	0x00000370
        /*10a0*/ 	.word	0x000000ff
        /*10a4*/ 	.word	0x00016830
        /*10a8*/ 	.short	0x0100
        /*10aa*/ 	.byte	0x08
	.zero		1


	//   ....[3]....
        /*10ac*/ 	.word	0x00000380
        /*10b0*/ 	.word	0x000000ff
        /*10b4*/ 	.word	0x00016840
        /*10b8*/ 	.short	0x0100
        /*10ba*/ 	.byte	0x08
	.zero		1


	//   ....[4]....
        /*10bc*/ 	.word	0x00000390
        /*10c0*/ 	.word	0x000000ff
        /*10c4*/ 	.word	0x00016838
        /*10c8*/ 	.short	0x0100
        /*10ca*/ 	.byte	0x08
	.zero		1


	//   ....[5]....
        /*10cc*/ 	.word	0x000003a0
        /*10d0*/ 	.word	0x000000ff
        /*10d4*/ 	.word	0x00016848
        /*10d8*/ 	.short	0x0100
        /*10da*/ 	.byte	0x08
	.zero		1


	//   ....[6]....
        /*10dc*/ 	.word	0x000004d0
        /*10e0*/ 	.word	0x000000ff
        /*10e4*/ 	.word	0x00016850
        /*10e8*/ 	.short	0x0100
        /*10ea*/ 	.byte	0x08
	.zero		1


	//   ....[7]....
        /*10ec*/ 	.word	0x000004e0
        /*10f0*/ 	.word	0x000000ff
        /*10f4*/ 	.word	0x00016860
        /*10f8*/ 	.short	0x0100
        /*10fa*/ 	.byte	0x08
	.zero		1


	//   ....[8]....
        /*10fc*/ 	.word	0x000004f0
        /*1100*/ 	.word	0x000000ff
        /*1104*/ 	.word	0x00016858
        /*1108*/ 	.short	0x0100
        /*110a*/ 	.byte	0x08
	.zero		1


	//   ....[9]....
        /*110c*/ 	.word	0x00000500
        /*1110*/ 	.word	0x000000ff
        /*1114*/ 	.word	0x00016868
        /*1118*/ 	.short	0x0100
        /*111a*/ 	.byte	0x08
	.zero		1


	//   ....[10]....
        /*111c*/ 	.word	0x000005f0
        /*1120*/ 	.word	0x000000ff
        /*1124*/ 	.word	0x00016870
        /*1128*/ 	.short	0x0100
        /*112a*/ 	.byte	0x06
	.zero		1


	//   ....[11]....
        /*112c*/ 	.word	0x00000600
        /*1130*/ 	.word	0x000000ff
        /*1134*/ 	.word	0x00016880
        /*1138*/ 	.short	0x0100
        /*113a*/ 	.byte	0x06
	.zero		1


	//   ....[12]....
        /*113c*/ 	.word	0x00000610
        /*1140*/ 	.word	0x000000ff
        /*1144*/ 	.word	0x00016878
        /*1148*/ 	.short	0x0100
        /*114a*/ 	.byte	0x06
	.zero		1


	//   ....[13]....
        /*114c*/ 	.word	0x00000620
        /*1150*/ 	.word	0x000000ff
        /*1154*/ 	.word	0x00016888
        /*1158*/ 	.short	0x0100
        /*115a*/ 	.byte	0x06
	.zero		1


	//   ....[14]....
        /*115c*/ 	.word	0x00000750
        /*1160*/ 	.word	0x000000ff
        /*1164*/ 	.word	0x00016890
        /*1168*/ 	.short	0x0100
        /*116a*/ 	.byte	0x08
	.zero		1


	//   ....[15]....
        /*116c*/ 	.word	0x00000760
        /*1170*/ 	.word	0x000000ff
        /*1174*/ 	.word	0x000168a0
        /*1178*/ 	.short	0x0100
        /*117a*/ 	.byte	0x08
	.zero		1


	//   ....[16]....
        /*117c*/ 	.word	0x00000770
        /*1180*/ 	.word	0x000000ff
        /*1184*/ 	.word	0x00016898
        /*1188*/ 	.short	0x0100
        /*118a*/ 	.byte	0x08
	.zero		1


	//   ....[17]....
        /*118c*/ 	.word	0x00000780
        /*1190*/ 	.word	0x000000ff
        /*1194*/ 	.word	0x000168a8
        /*1198*/ 	.short	0x0100
        /*119a*/ 	.byte	0x08
	.zero		1


	//   ....[18]....
        /*119c*/ 	.word	0x000008b0
        /*11a0*/ 	.word	0x000000ff
        /*11a4*/ 	.word	0x000168b0
        /*11a8*/ 	.short	0x0100
        /*11aa*/ 	.byte	0x08
	.zero		1


	//   ....[19]....
        /*11ac*/ 	.word	0x000008c0
        /*11b0*/ 	.word	0x000000ff
        /*11b4*/ 	.word	0x000168c0
        /*11b8*/ 	.short	0x0100
        /*11ba*/ 	.byte	0x08
	.zero		1


	//   ....[20]....
        /*11bc*/ 	.word	0x000008d0
        /*11c0*/ 	.word	0x000000ff
        /*11c4*/ 	.word	0x000168b8
        /*11c8*/ 	.short	0x0100
        /*11ca*/ 	.byte	0x08
	.zero		1


	//   ....[21]....
        /*11cc*/ 	.word	0x000008e0
        /*11d0*/ 	.word	0x000000ff
        /*11d4*/ 	.word	0x000168c8
        /*11d8*/ 	.short	0x0100
        /*11da*/ 	.byte	0x08
	.zero		1


	//   ....[22]....
        /*11dc*/ 	.word	0x00002e60
        /*11e0*/ 	.word	0x00000046
        /*11e4*/ 	.word	0x00016890
        /*11e8*/ 	.short	0x010a
        /*11ea*/ 	.byte	0x3f
	.zero		1


	//   ....[23]....
        /*11ec*/ 	.word	0x00004330
        /*11f0*/ 	.word	0x00000046
        /*11f4*/ 	.word	0x00016890
        /*11f8*/ 	.short	0x010a
        /*11fa*/ 	.byte	0x3f
	.zero		1


	//   ....[24]....
        /*11fc*/ 	.word	0x00005420
        /*1200*/ 	.word	0x00000046
        /*1204*/ 	.word	0x00016890
        /*1208*/ 	.short	0x010a
        /*120a*/ 	.byte	0x3f
	.zero		1


	//   ....[25]....
        /*120c*/ 	.word	0x000058f0
        /*1210*/ 	.word	0x00000008
        /*1214*/ 	.word	0x00000000
        /*1218*/ 	.short	0x0101
        /*121a*/ 	.byte	0x3f
	.zero		1


	//   ....[26]....
        /*121c*/ 	.word	0x00005930
        /*1220*/ 	.word	0x00000046
        /*1224*/ 	.word	0x000168b0
        /*1228*/ 	.short	0x010a
        /*122a*/ 	.byte	0x3f
	.zero		1


	//   ....[27]....
        /*122c*/ 	.word	0x00005d80
        /*1230*/ 	.word	0x00000046
        /*1234*/ 	.word	0x00000000
        /*1238*/ 	.short	0x0101
        /*123a*/ 	.byte	0x3f
	.zero		1


	//   ....[28]....
        /*123c*/ 	.word	0x00006710
        /*1240*/ 	.word	0x00000002
        /*1244*/ 	.word	0x00016800
        /*1248*/ 	.short	0x010a
        /*124a*/ 	.byte	0x3f
	.zero		1


	//   ....[29]....
        /*124c*/ 	.word	0x00006760
        /*1250*/ 	.word	0x00000002
        /*1254*/ 	.word	0x00016800
        /*1258*/ 	.short	0x010a
        /*125a*/ 	.byte	0x3f
	.zero		1


	//   ....[30]....
        /*125c*/ 	.word	0x00007370
        /*1260*/ 	.word	0x00000002
        /*1264*/ 	.word	0x00016800
        /*1268*/ 	.short	0x010a
        /*126a*/ 	.byte	0x3f
	.zero		1


	//   ....[31]....
        /*126c*/ 	.word	0x000089d0
        /*1270*/ 	.word	0x00000002
        /*1274*/ 	.word	0x00016800
        /*1278*/ 	.short	0x010a
        /*127a*/ 	.byte	0x3f
	.zero		1


	//   ....[32]....
        /*127c*/ 	.word	0x00009900
        /*1280*/ 	.word	0x0000000e
        /*1284*/ 	.word	0x00016830
        /*1288*/ 	.short	0x010a
        /*128a*/ 	.byte	0x3f
	.zero		1


	//   ....[33]....
        /*128c*/ 	.word	0x000099b0
        /*1290*/ 	.word	0x0000000e
        /*1294*/ 	.word	0x00016830
        /*1298*/ 	.short	0x010a
        /*129a*/ 	.byte	0x3f
	.zero		1


	//   ....[34]....
        /*129c*/ 	.word	0x00009e70
        /*12a0*/ 	.word	0x00000000
        /*12a4*/ 	.word	0x00000000
        /*12a8*/ 	.short	0x0101
        /*12aa*/ 	.byte	0x3f
	.zero		1


	//   ....[35]....
        /*12ac*/ 	.word	0x0000cc60
        /*12b0*/ 	.word	0x0000000b
        /*12b4*/ 	.word	0x00016830
        /*12b8*/ 	.short	0x010a
        /*12ba*/ 	.byte	0x3f
	.zero		1


	//   ....[36]....
        /*12bc*/ 	.word	0x0000ccb0
        /*12c0*/ 	.word	0x0000000b
        /*12c4*/ 	.word	0x00016830
        /*12c8*/ 	.short	0x010a
        /*12ca*/ 	.byte	0x3f
	.zero		1


	//   ....[37]....
        /*12cc*/ 	.word	0x0000cfe0
        /*12d0*/ 	.word	0x0000000b
        /*12d4*/ 	.word	0x00016850
        /*12d8*/ 	.short	0x010a
        /*12da*/ 	.byte	0x3f
	.zero		1


	//   ....[38]....
        /*12dc*/ 	.word	0x0000d020
        /*12e0*/ 	.word	0x0000000b
        /*12e4*/ 	.word	0x00016850
        /*12e8*/ 	.short	0x010a
        /*12ea*/ 	.byte	0x3f
	.zero		1


	//   ....[39]....
        /*12ec*/ 	.word	0x0000d5a0
        /*12f0*/ 	.word	0x0000000a
        /*12f4*/ 	.word	0x00000000
        /*12f8*/ 	.short	0x0101
        /*12fa*/ 	.byte	0x3f
	.zero		1


	//   ....[40]....
        /*12fc*/ 	.word	0x0000f820
        /*1300*/ 	.word	0x0000000e
        /*1304*/ 	.word	0x00000000
        /*1308*/ 	.short	0x0101
        /*130a*/ 	.byte	0x3f
	.zero		1


	//   ....[41]....
        /*130c*/ 	.word	0x00010030
        /*1310*/ 	.word	0x00000003
        /*1314*/ 	.word	0x00016830
        /*1318*/ 	.short	0x010a
        /*131a*/ 	.byte	0x3f
	.zero		1


	//   ....[42]....
        /*131c*/ 	.word	0x00010080
        /*1320*/ 	.word	0x00000003
        /*1324*/ 	.word	0x00016830
        /*1328*/ 	.short	0x010a
        /*132a*/ 	.byte	0x3f
	.zero		1


	//   ....[43]....
        /*132c*/ 	.word	0x00010400
        /*1330*/ 	.word	0x00000003
        /*1334*/ 	.word	0x00016850
        /*1338*/ 	.short	0x010a
        /*133a*/ 	.byte	0x3f
	.zero		1


	//   ....[44]....
        /*133c*/ 	.word	0x00010440
        /*1340*/ 	.word	0x00000003
        /*1344*/ 	.word	0x00016850
        /*1348*/ 	.short	0x010a
        /*134a*/ 	.byte	0x3f
	.zero		1


	//   ....[45]....
        /*134c*/ 	.word	0x000108f0
        /*1350*/ 	.word	0x00000000
        /*1354*/ 	.word	0x00000000
        /*1358*/ 	.short	0x0101
        /*135a*/ 	.byte	0x3f
	.zero		1


	//   ....[46]....
        /*135c*/ 	.word	0x00011b00
        /*1360*/ 	.word	0x0000000f
        /*1364*/ 	.word	0x00000000
        /*1368*/ 	.short	0x0101
        /*136a*/ 	.byte	0x3f
	.zero		1


	//   ....[47]....
        /*136c*/ 	.word	0x00012040
        /*1370*/ 	.word	0x00000003
        /*1374*/ 	.word	0x00016830
        /*1378*/ 	.short	0x010a
        /*137a*/ 	.byte	0x3f
	.zero		1


	//   ....[48]....
        /*137c*/ 	.word	0x00012090
        /*1380*/ 	.word	0x00000003
        /*1384*/ 	.word	0x00016830
        /*1388*/ 	.short	0x010a
        /*138a*/ 	.byte	0x3f
	.zero		1


	//   ....[49]....
        /*138c*/ 	.word	0x00012410
        /*1390*/ 	.word	0x00000003
        /*1394*/ 	.word	0x00016850
        /*1398*/ 	.short	0x010a
        /*139a*/ 	.byte	0x3f
	.zero		1


	//   ....[50]....
        /*139c*/ 	.word	0x00012450
        /*13a0*/ 	.word	0x00000003
        /*13a4*/ 	.word	0x00016850
        /*13a8*/ 	.short	0x010a
        /*13aa*/ 	.byte	0x3f
	.zero		1


	//   ....[51]....
        /*13ac*/ 	.word	0x000129c0
        /*13b0*/ 	.word	0x00000000
        /*13b4*/ 	.word	0x00000000
        /*13b8*/ 	.short	0x0101
        /*13ba*/ 	.byte	0x3f
	.zero		1


	//   ....[52]....
        /*13bc*/ 	.word	0x00014c50
        /*13c0*/ 	.word	0x0000000b
        /*13c4*/ 	.word	0x00000000
        /*13c8*/ 	.short	0x0101
        /*13ca*/ 	.byte	0x3f
	.zero		1


	//   ....[53]....
        /*13cc*/ 	.word	0x000150a0
        /*13d0*/ 	.word	0x0000000b
        /*13d4*/ 	.word	0x00016850
        /*13d8*/ 	.short	0x010a
        /*13da*/ 	.byte	0x3f
	.zero		1


	//   ....[54]....
        /*13dc*/ 	.word	0x00015110
        /*13e0*/ 	.word	0x0000000b
        /*13e4*/ 	.word	0x00016850
        /*13e8*/ 	.short	0x010a
        /*13ea*/ 	.byte	0x3f
	.zero		1


	//   ....[55]....
        /*13ec*/ 	.word	0x00015720
        /*13f0*/ 	.word	0x00000002
        /*13f4*/ 	.word	0x00000000
        /*13f8*/ 	.short	0x0101
        /*13fa*/ 	.byte	0x3f
	.zero		1


	//   ....[56]....
        /*13fc*/ 	.word	0x000167c0
        /*1400*/ 	.word	0x00000000
        /*1404*/ 	.word	0x00000000
        /*1408*/ 	.short	0x0101
        /*140a*/ 	.byte	0x3f
	.zero		1


	//   ....[57]....
        /*140c*/ 	.word	0x00018ba0
        /*1410*/ 	.word	0x00000017
        /*1414*/ 	.word	0x00016820
        /*1418*/ 	.short	0x010a
        /*141a*/ 	.byte	0x3f
	.zero		1


	//   ....[58]....
        /*141c*/ 	.word	0x00018c60
        /*1420*/ 	.word	0x0000000a
        /*1424*/ 	.word	0x000168a0
        /*1428*/ 	.short	0x010a
        /*142a*/ 	.byte	0x3f
	.zero		1


	//   ....[59]....
        /*142c*/ 	.word	0x00018ea0
        /*1430*/ 	.word	0x0000000a
        /*1434*/ 	.word	0x000168c0
        /*1438*/ 	.short	0x010a
        /*143a*/ 	.byte	0x3f
	.zero		1


	//   ....[60]....
        /*143c*/ 	.word	0x00019230
        /*1440*/ 	.word	0x00000005
        /*1444*/ 	.word	0x000168a0
        /*1448*/ 	.short	0x010a
        /*144a*/ 	.byte	0x3f
	.zero		1


	//   ....[61]....
        /*144c*/ 	.word	0x00019450
        /*1450*/ 	.word	0x00000005
        /*1454*/ 	.word	0x000168c0
        /*1458*/ 	.short	0x010a
        /*145a*/ 	.byte	0x3f
	.zero		1


	//   ....[62]....
        /*145c*/ 	.word	0x0001a510
        /*1460*/ 	.word	0x00000003
        /*1464*/ 	.word	0x00016840
        /*1468*/ 	.short	0x010a
        /*146a*/ 	.byte	0x3f
	.zero		1


	//   ....[63]....
        /*146c*/ 	.word	0x0001acd0
        /*1470*/ 	.word	0x00000003
        /*1474*/ 	.word	0x00016830
        /*1478*/ 	.short	0x0107
        /*147a*/ 	.byte	0x3f
	.zero		1


	//   ....[64]....
        /*147c*/ 	.word	0x0001ada0
        /*1480*/ 	.word	0x00000003
        /*1484*/ 	.word	0x00016830
        /*1488*/ 	.short	0x0101
        /*148a*/ 	.byte	0x3f
	.zero		1


	//   ....[65]....
        /*148c*/ 	.word	0x0001bc20
        /*1490*/ 	.word	0x00000017
        /*1494*/ 	.word	0x00016800
        /*1498*/ 	.short	0x0107
        /*149a*/ 	.byte	0x3f
	.zero		1


	//   ....[66]....
        /*149c*/ 	.word	0x0001bd10
        /*14a0*/ 	.word	0x00000017
        /*14a4*/ 	.word	0x00016800
        /*14a8*/ 	.short	0x0101
        /*14aa*/ 	.byte	0x3f
	.zero		1


	//   ....[67]....
        /*14ac*/ 	.word	0x0001bd30
        /*14b0*/ 	.word	0x00000017
        /*14b4*/ 	.word	0x00016820
        /*14b8*/ 	.short	0x010a
        /*14ba*/ 	.byte	0x3f
	.zero		1


	//   ....[68]....
        /*14bc*/ 	.word	0x0001c100
        /*14c0*/ 	.word	0x00000005
        /*14c4*/ 	.word	0x00016840
        /*14c8*/ 	.short	0x010a
        /*14ca*/ 	.byte	0x3f
	.zero		1


	//   ....[69]....
        /*14cc*/ 	.word	0x0001c640
        /*14d0*/ 	.word	0x00000005
        /*14d4*/ 	.word	0x00016830
        /*14d8*/ 	.short	0x0107
        /*14da*/ 	.byte	0x3f
	.zero		1


	//   ....[70]....
        /*14dc*/ 	.word	0x0001c700
        /*14e0*/ 	.word	0x00000005
        /*14e4*/ 	.word	0x00016830
        /*14e8*/ 	.short	0x0101
        /*14ea*/ 	.byte	0x3f
	.zero		1


	//   ....[71]....
        /*14ec*/ 	.word	0x0001c760
        /*14f0*/ 	.word	0x00000005
        /*14f4*/ 	.word	0x00016860
        /*14f8*/ 	.short	0x010a
        /*14fa*/ 	.byte	0x3f
	.zero		1


	//   ....[72]....
        /*14fc*/ 	.word	0x0001cc40
        /*1500*/ 	.word	0x00000005
        /*1504*/ 	.word	0x00016850
        /*1508*/ 	.short	0x0107
        /*150a*/ 	.byte	0x3f
	.zero		1


	//   ....[73]....
        /*150c*/ 	.word	0x0001cdf0
        /*1510*/ 	.word	0x00000005
        /*1514*/ 	.word	0x00016850
        /*1518*/ 	.short	0x0101
        /*151a*/ 	.byte	0x3f
	.zero		1


	//   ....[74]....
        /*151c*/ 	.word	0x0001d010
        /*1520*/ 	.word	0x00000000
        /*1524*/ 	.word	0x00016860
        /*1528*/ 	.short	0x010a
        /*152a*/ 	.byte	0x3f
	.zero		1


	//   ....[75]....
        /*152c*/ 	.word	0x0001d4b0
        /*1530*/ 	.word	0x00000000
        /*1534*/ 	.word	0x00016850
        /*1538*/ 	.short	0x0107
        /*153a*/ 	.byte	0x3f
	.zero		1


	//   ....[76]....
        /*153c*/ 	.word	0x0001d580
        /*1540*/ 	.word	0x00000000
        /*1544*/ 	.word	0x00016850
        /*1548*/ 	.short	0x0101
        /*154a*/ 	.byte	0x3f
	.zero		1


	//   ....[77]....
        /*154c*/ 	.word	0x0001e2a0
        /*1550*/ 	.word	0x00000005
        /*1554*/ 	.word	0x00016820
        /*1558*/ 	.short	0x010a
        /*155a*/ 	.byte	0x3f
	.zero		1


	//   ....[78]....
        /*155c*/ 	.word	0x0001e410
        /*1560*/ 	.word	0x00000003
        /*1564*/ 	.word	0x00016840
        /*1568*/ 	.short	0x010a
        /*156a*/ 	.byte	0x3f
	.zero		1


	//   ....[79]....
        /*156c*/ 	.word	0x0001e4b0
        /*1570*/ 	.word	0x00000019
        /*1574*/ 	.word	0x00016840
        /*1578*/ 	.short	0x010a
        /*157a*/ 	.byte	0x3f
	.zero		1


	//   ....[80]....
        /*157c*/ 	.word	0x0001e4f0
        /*1580*/ 	.word	0x00000003
        /*1584*/ 	.word	0x00016860
        /*1588*/ 	.short	0x010a
        /*158a*/ 	.byte	0x3f
	.zero		1


	//   ....[81]....
        /*158c*/ 	.word	0x0001e530
        /*1590*/ 	.word	0x00000019
        /*1594*/ 	.word	0x00016860
        /*1598*/ 	.short	0x010a
        /*159a*/ 	.byte	0x3f
	.zero		1


	//   ....[82]....
        /*159c*/ 	.word	0x0001e590
        /*15a0*/ 	.word	0x00000046
        /*15a4*/ 	.word	0x00016890
        /*15a8*/ 	.short	0x010a
        /*15aa*/ 	.byte	0x3f
	.zero		1


	//   ....[83]....
        /*15ac*/ 	.word	0x0001e820
        /*15b0*/ 	.word	0x00000046
        /*15b4*/ 	.word	0x00016890
        /*15b8*/ 	.short	0x010a
        /*15ba*/ 	.byte	0x3f
	.zero		1


	//   ....[84]....
        /*15bc*/ 	.word	0x0001ead0
        /*15c0*/ 	.word	0x00000046
        /*15c4*/ 	.word	0x00016890
        /*15c8*/ 	.short	0x010a
        /*15ca*/ 	.byte	0x3f
	.zero		1


	//   ....[85]....
        /*15cc*/ 	.word	0x0001ed80
        /*15d0*/ 	.word	0x00000046
        /*15d4*/ 	.word	0x000168b0
        /*15d8*/ 	.short	0x010a
        /*15da*/ 	.byte	0x3f
	.zero		1


	//   ....[86]....
        /*15dc*/ 	.word	0x0001f250
        /*15e0*/ 	.word	0x00000002
        /*15e4*/ 	.word	0x00016800
        /*15e8*/ 	.short	0x010a
        /*15ea*/ 	.byte	0x3f
	.zero		1


	//   ....[87]....
        /*15ec*/ 	.word	0x0001f860
        /*15f0*/ 	.word	0x00000002
        /*15f4*/ 	.word	0x00016800
        /*15f8*/ 	.short	0x010a
        /*15fa*/ 	.byte	0x3f
	.zero		1


	//   ....[88]....
        /*15fc*/ 	.word	0x0001f8b0
        /*1600*/ 	.word	0x0000000e
        /*1604*/ 	.word	0x00016830
        /*1608*/ 	.short	0x010a
        /*160a*/ 	.byte	0x3f
	.zero		1


	//   ....[89]....
        /*160c*/ 	.word	0x0001f900
        /*1610*/ 	.word	0x0000000b
        /*1614*/ 	.word	0x00016830
        /*1618*/ 	.short	0x010a
        /*161a*/ 	.byte	0x3f
	.zero		1


	//   ....[90]....
        /*161c*/ 	.word	0x0001f950
        /*1620*/ 	.word	0x0000000b
        /*1624*/ 	.word	0x00016850
        /*1628*/ 	.short	0x010a
        /*162a*/ 	.byte	0x3f
	.zero		1


	//   ....[91]....
        /*162c*/ 	.word	0x0001f9a0
        /*1630*/ 	.word	0x00000003
        /*1634*/ 	.word	0x00016830
        /*1638*/ 	.short	0x010a
        /*163a*/ 	.byte	0x3f
	.zero		1


	//   ....[92]....
        /*163c*/ 	.word	0x0001f9f0
        /*1640*/ 	.word	0x00000003
        /*1644*/ 	.word	0x00016850
        /*1648*/ 	.short	0x010a
        /*164a*/ 	.byte	0x3f
	.zero		1


	//   ....[93]....
        /*164c*/ 	.word	0x0001fa40
        /*1650*/ 	.word	0x00000003
        /*1654*/ 	.word	0x00016830
        /*1658*/ 	.short	0x010a
        /*165a*/ 	.byte	0x3f
	.zero		1


	//   ....[94]....
        /*165c*/ 	.word	0x0001fa90
        /*1660*/ 	.word	0x00000003
        /*1664*/ 	.word	0x00016850
        /*1668*/ 	.short	0x010a
        /*166a*/ 	.byte	0x3f
	.zero		1


	//   ....[95]....
        /*166c*/ 	.word	0x0001fae0
        /*1670*/ 	.word	0x0000000b
        /*1674*/ 	.word	0x00016850
        /*1678*/ 	.short	0x010a
        /*167a*/ 	.byte	0x3f
	.zero		1


	//   ....[96]....
        /*167c*/ 	.word	0x00020080
        /*1680*/ 	.word	0x00000017
        /*1684*/ 	.word	0x00016820
        /*1688*/ 	.short	0x010a
        /*168a*/ 	.byte	0x3f
	.zero		1


	//   ....[97]....
        /*168c*/ 	.word	0x000200d0
        /*1690*/ 	.word	0x0000000a
        /*1694*/ 	.word	0x000168a0
        /*1698*/ 	.short	0x010a
        /*169a*/ 	.byte	0x3f
	.zero		1


	//   ....[98]....
        /*169c*/ 	.word	0x00020120
        /*16a0*/ 	.word	0x0000000a
        /*16a4*/ 	.word	0x000168c0
        /*16a8*/ 	.short	0x010a
        /*16aa*/ 	.byte	0x3f
	.zero		1


	//   ....[99]....
        /*16ac*/ 	.word	0x00020170
        /*16b0*/ 	.word	0x00000005
        /*16b4*/ 	.word	0x000168a0
        /*16b8*/ 	.short	0x010a
        /*16ba*/ 	.byte	0x3f
	.zero		1


	//   ....[100]....
        /*16bc*/ 	.word	0x000201c0
        /*16c0*/ 	.word	0x00000005
        /*16c4*/ 	.word	0x000168c0
        /*16c8*/ 	.short	0x010a
        /*16ca*/ 	.byte	0x3f
	.zero		1


	//   ....[101]....
        /*16cc*/ 	.word	0x000202e0
        /*16d0*/ 	.word	0x00000003
        /*16d4*/ 	.word	0x00016840
        /*16d8*/ 	.short	0x010a
        /*16da*/ 	.byte	0x3f
	.zero		1


	//   ....[102]....
        /*16dc*/ 	.word	0x00021d70
        /*16e0*/ 	.word	0x00000017
        /*16e4*/ 	.word	0x00016820
        /*16e8*/ 	.short	0x010a
        /*16ea*/ 	.byte	0x3f
	.zero		1


	//   ....[103]....
        /*16ec*/ 	.word	0x00021dc0
        /*16f0*/ 	.word	0x00000005
        /*16f4*/ 	.word	0x00016840
        /*16f8*/ 	.short	0x010a
        /*16fa*/ 	.byte	0x3f
	.zero		1


	//   ....[104]....
        /*16fc*/ 	.word	0x00022700
        /*1700*/ 	.word	0x00000005
        /*1704*/ 	.word	0x00016860
        /*1708*/ 	.short	0x010a
        /*170a*/ 	.byte	0x3f
	.zero		1


	//   ....[105]....
        /*170c*/ 	.word	0x00023070
        /*1710*/ 	.word	0x00000000
        /*1714*/ 	.word	0x00016860
        /*1718*/ 	.short	0x010a
        /*171a*/ 	.byte	0x3f
	.zero		1


	//   ....[106]....
        /*171c*/ 	.word	0x000242b0
        /*1720*/ 	.word	0x00000005
        /*1724*/ 	.word	0x00016820
        /*1728*/ 	.short	0x010a
        /*172a*/ 	.byte	0x3f
	.zero		1


	//   ....[107]....
        /*172c*/ 	.word	0x00024450
        /*1730*/ 	.word	0x00000003
        /*1734*/ 	.word	0x00016840
        /*1738*/ 	.short	0x010a
        /*173a*/ 	.byte	0x3f
	.zero		1


	//   ....[108]....
        /*173c*/ 	.word	0x000244a0
        /*1740*/ 	.word	0x00000019
        /*1744*/ 	.word	0x00016840
        /*1748*/ 	.short	0x010a
        /*174a*/ 	.byte	0x3f
	.zero		1


	//   ....[109]....
        /*174c*/ 	.word	0x000244f0
        /*1750*/ 	.word	0x00000003
        /*1754*/ 	.word	0x00016860
        /*1758*/ 	.short	0x010a
        /*175a*/ 	.byte	0x3f
	.zero		1


	//----- nvinfo : EIATTR_NUM_MBARRIERS
	.align		4
.L_237:
        /*175c*/ 	.byte	0x03, 0x38
        /*175e*/ 	.short	0x0016


	//----- nvinfo : EIATTR_EXIT_INSTR_OFFSETS
	.align		4
        /*1760*/ 	.byte	0x04, 0x1c
        /*1762*/ 	.short	(.L_239 - .L_238)


	//   ....[0]....
.L_238:
        /*1764*/ 	.word	0x0001e580


	//----- nvinfo : EIATTR_MAX_THREADS
	.align		4
.L_239:
        /*1768*/ 	.byte	0x04, 0x05
        /*176a*/ 	.short	(.L_241 - .L_240)
.L_240:
        /*176c*/ 	.word	0x00000200
        /*1770*/ 	.word	0x00000001
        /*1774*/ 	.word	0x00000001


	//----- nvinfo : EIATTR_CRS_STACK_SIZE
	.align		4
.L_241:
        /*1778*/ 	.byte	0x04, 0x1e
        /*177a*/ 	.short	(.L_243 - .L_242)
.L_242:
        /*177c*/ 	.word	0x00000000


	//----- nvinfo : EIATTR_CBANK_PARAM_SIZE
	.align		4
.L_243:
        /*1780*/ 	.byte	0x03, 0x19
        /*1782*/ 	.short	0x0af0


	//----- nvinfo : EIATTR_PARAM_CBANK
	.align		4
        /*1784*/ 	.byte	0x04, 0x0a
        /*1786*/ 	.short	(.L_245 - .L_244)
	.align		4
.L_244:
        /*1788*/ 	.word	index@(.nv.constant0._ZN7cutlass13device_kernelIN5flash11enable_sm90INS1_16FlashAttnFwdSm90INS1_25CollectiveMainloopFwdSm90ILi2EN4cute5tupleIJNS5_1CILi1EEES8_S8_EEENS6_IJNS7_ILi192EEENS7_ILi128EEENS7_ILi64EEEEEELi64ENS_10bfloat16_tEfNS_4arch4Sm90ELb0ELb1ELb0ELb1ELb1ELb1ELb0ELb1ELb1ELb1ELb0ELb0EEENS1_21CollectiveEpilogueFwdINS6_IJSA_SC_SB_EEES9_SE_SG_Li384ELb1ELb1ELb0ELb0EEENS1_36VarlenDynamicPersistentTileSchedulerILi192ELi128ELi384ELi128ELb0ELb1ELb1ELb1ELb0ELb1EEEEEEEEEvNT_6ParamsE)
        /*178c*/ 	.short	0x0210
        /*178e*/ 	.short	0x0af0


	//----- nvinfo : EIATTR_SW_WAR
	.align		4
.L_245:
        /*1790*/ 	.byte	0x04, 0x36
        /*1792*/ 	.short	(.L_247 - .L_246)
.L_246:
        /*1794*/ 	.word	0x00000008
.L_247:


//--------------------- .nv.info._ZN7cutlass13device_kernelIN5flash11enable_sm90INS1_16FlashAttnFwdSm90INS1_25CollectiveMainloopFwdSm90ILi2EN4cute5tupleIJNS5_1CILi1EEES8_S8_EEENS6_IJNS7_ILi192EEENS7_ILi128EEENS7_ILi64EEEEEELi64ENS_10bfloat16_tEfNS_4arch4Sm90ELb1ELb0ELb0ELb0ELb1ELb0ELb0ELb1ELb1ELb1ELb0ELb0EEENS1_21CollectiveEpilogueFwdINS6_IJSA_SC_SB_EEES9_SE_SG_Li384ELb0ELb1ELb0ELb0EEENS1_30DynamicPersistentTileSchedulerILi384ELi128ELb0ELb1ELb1EEEEEEEEEvNT_6ParamsE --------------------------
	.section	.nv.info._ZN7cutlass13device_kernelIN5flash11enable_sm90INS1_16FlashAttnFwdSm90INS1_25CollectiveMainloopFwdSm90ILi2EN4cute5tupleIJNS5_1CILi1EEES8_S8_EEENS6_IJNS7_ILi192EEENS7_ILi128EEENS7_ILi64EEEEEELi64ENS_10bfloat16_tEfNS_4arch4Sm90ELb1ELb0ELb0ELb0ELb1ELb0ELb0ELb1ELb1ELb1ELb0ELb0EEENS1_21CollectiveEpilogueFwdINS6_IJSA_SC_SB_EEES9_SE_SG_Li384ELb0ELb1ELb0ELb0EEENS1_30DynamicPersistentTileSchedulerILi384ELi128ELb0ELb1ELb1EEEEEEEEEvNT_6ParamsE,"",@"SHT_CUDA_INFO"
	.sectionflags	@""
	.align	4


	//----- nvinfo : EIATTR_CUDA_API_VERSION
	.align		4
        /*0000*/ 	.byte	0x04, 0x37
        /*0002*/ 	.short	(.L_249 - .L_248)
.L_248:
        /*0004*/ 	.word	0x00000082


	//----- nvinfo : EIATTR_KPARAM_INFO
	.align		4
.L_249:
        /*0008*/ 	.byte	0x04, 0x17
        /*000a*/ 	.short	(.L_251 - .L_250)
.L_250:
        /*000c*/ 	.word	0x00000000
        /*0010*/ 	.short	0x0000
        /*0012*/ 	.short	0x0070
        /*0014*/ 	.byte	0x00, 0xf0, 0x01, 0x2a


	//----- nvinfo : EIATTR_SPARSE_MMA_MASK
	.align		4
.L_251:
        /*0018*/ 	.byte	0x03, 0x50
        /*001a*/ 	.short	0x0000


	//----- nvinfo : EIATTR_MAXREG_COUNT
	.align		4
        /*001c*/ 	.byte	0x03, 0x1b
        /*001e*/ 	.short	0x0080


	//----- nvinfo : EIATTR_NUM_BARRIERS
	.align		4
        /*0020*/ 	.byte	0x02, 0x4c
        /*0022*/ 	.byte	0x10
	.zero		1


	//----- nvinfo : EIATTR_EXTERNS
	.align		4
        /*0024*/ 	.byte	0x04, 0x0f
        /*0026*/ 	.short	(.L_253 - .L_252)


	//   ....[0]....
	.align		4
.L_252:
        /*0028*/ 	.word	index@(__assertfail)


	//----- nvinfo : EIATTR_ANNOTATIONS
	.align		4
.L_253:
        /*002c*/ 	.byte	0x04, 0x55
        /*002e*/ 	.short	(.L_255 - .L_254)


	//   ....[0]....
.L_254:
        /* <DEDUP_REMOVED lines=11> */


	//----- nvinfo : EIATTR_MERCURY_ISA_VERSION
	.align		4
.L_255:
        /*00c8*/ 	.byte	0x03, 0x5f
        /*00ca*/ 	.short	0x0101


	//----- nvinfo : EIATTR_INT_WARP_WIDE_INSTR_OFFSETS
	.align		4
        /*00cc*/ 	.byte	0x04, 0x31
        /*00ce*/ 	.short	(.L_257 - .L_256)


	//   ....[0]....
.L_256:
        /*00d0*/ 	.word	0x000000c0


	//   ....[1]....
        /*00d4*/ 	.word	0x000000d0


	//   ....[2]....
        /*00d8*/ 	.word	0x00000170


	//   ....[3]....
        /*00dc*/ 	.word	0x0000a000


	//   ....[4]....
        /*00e0*/ 	.word	0x0000a090


	//   ....[5]....
        /*00e4*/ 	.word	0x0000d140


	//   ....[6]....
        /*00e8*/ 	.word	0x0000d1d0


	//----- nvinfo : EIATTR_COOP_GROUP_MASK_REGIDS
	.align		4
.L_257:
        /*00ec*/ 	.byte	0x04, 0x29
        /*00ee*/ 	.short	(.L_259 - .L_258)


	//   ....[0]....
.L_258:
        /*00f0*/ 	.word	0xffffffff


	//   ....[1]....
        /*00f4*/ 	.word	0xffffffff


	//   ....[2]....
        /*00f8*/ 	.word	0xffffffff


	//   ....[3]....
        /*00fc*/ 	.word	0xffffffff


	//   ....[4]....
        /*0100*/ 	.word	0xffffffff


	//   ....[5]....
        /*0104*/ 	.word	0xffffffff


	//   ....[6]....
        /*0108*/ 	.word	0xffffffff


	//   ....[7]....
        /*010c*/ 	.word	0xffffffff


	//   ....[8]....
        /*0110*/ 	.word	0xffffffff


	//   ....[9]....
        /*0114*/ 	.word	0xffffffff


	//   ....[10]....
        /*0118*/ 	.word	0xffffffff


	//   ....[11]....
        /*011c*/ 	.word	0xffffffff


	//   ....[12]....
        /*0120*/ 	.word	0xffffffff


	//   ....[13]....
        /*0124*/ 	.word	0xffffffff


	//   ....[14]....
        /*0128*/ 	.word	0xffffffff


	//   ....[15]....
        /*012c*/ 	.word	0xffffffff


	//   ....[16]....
        /*0130*/ 	.word	0xffffffff


	//   ....[17]....
        /*0134*/ 	.word	0xffffffff


	//   ....[18]....
        /*0138*/ 	.word	0xffffffff


	//   ....[19]....
        /*013c*/ 	.word	0xffffffff


	//   ....[20]....
        /*0140*/ 	.word	0xffffffff


	//   ....[21]....
        /*0144*/ 	.word	0xffffffff


	//   ....[22]....
        /*0148*/ 	.word	0xffffffff


	//   ....[23]....
        /*014c*/ 	.word	0xffffffff


	//   ....[24]....
        /*0150*/ 	.word	0xffffffff


	//   ....[25]....
        /*0154*/ 	.word	0xffffffff


	//   ....[26]....
        /*0158*/ 	.word	0xffffffff


	//   ....[27]....
        /*015c*/ 	.word	0xffffffff


	//   ....[28]....
        /*0160*/ 	.word	0xffffffff


	//   ....[29]....
        /*0164*/ 	.word	0xffffffff


	//   ....[30]....
        /*0168*/ 	.word	0xffffffff


	//   ....[31]....
        /*016c*/ 	.word	0xffffffff


	//   ....[32]....
        /*0170*/ 	.word	0xffffffff


	//   ....[33]....
        /*0174*/ 	.word	0xffffffff


	//   ....[34]....
        /*0178*/ 	.word	0xffffffff


	//   ....[35]....
        /*017c*/ 	.word	0xffffffff


	//   ....[36]....
        /*0180*/ 	.word	0xffffffff


	//   ....[37]....
        /*0184*/ 	.word	0xffffffff


	//   ....[38]....
        /*0188*/ 	.word	0xffffffff


	//   ....[39]....
        /*018c*/ 	.word	0xffffffff


	//   ....[40]....
        /*0190*/ 	.word	0xffffffff


	//   ....[41]....
        /*0194*/ 	.word	0xffffffff


	//   ....[42]....
        /*0198*/ 	.word	0xffffffff


	//   ....[43]....
        /*019c*/ 	.word	0xffffffff


	//   ....[44]....
        /*01a0*/ 	.word	0xffffffff


	//   ....[45]....
        /*01a4*/ 	.word	0xffffffff


	//   ....[46]....
        /*01a8*/ 	.word	0xffffffff


	//   ....[47]....
        /*01ac*/ 	.word	0xffffffff


	//   ....[48]....
        /*01b0*/ 	.word	0xffffffff


	//   ....[49]....
        /*01b4*/ 	.word	0xffffffff


	//   ....[50]....
        /*01b8*/ 	.word	0xffffffff


	//   ....[51]....
        /*01bc*/ 	.word	0xffffffff


	//   ....[52]....
        /*01c0*/ 	.word	0xffffffff


	//   ....[53]....
        /*01c4*/ 	.word	0xffffffff


	//   ....[54]....
        /*01c8*/ 	.word	0xffffffff


	//   ....[55]....
        /*01cc*/ 	.word	0xffffffff


	//   ....[56]....
        /*01d0*/ 	.word	0xffffffff


	//   ....[57]....
        /*01d4*/ 	.word	0xffffffff


	//   ....[58]....
        /*01d8*/ 	.word	0xffffffff


	//   ....[59]....
        /*01dc*/ 	.word	0xffffffff


	//   ....[60]....
        /*01e0*/ 	.word	0xffffffff


	//   ....[61]....
        /*01e4*/ 	.word	0xffffffff


	//   ....[62]....
        /*01e8*/ 	.word	0xffffffff


	//   ....[63]....
        /*01ec*/ 	.word	0xffffffff


	//   ....[64]....
        /*01f0*/ 	.word	0xffffffff


	//   ....[65]....
        /*01f4*/ 	.word	0xffffffff


	//   ....[66]....
        /*01f8*/ 	.word	0xffffffff


	//   ....[67]....
        /*01fc*/ 	.word	0xffffffff


	//   ....[68]....
        /*0200*/ 	.word	0xffffffff


	//   ....[69]....
        /*0204*/ 	.word	0xffffffff


	//   ....[70]....
        /*0208*/ 	.word	0xffffffff


	//   ....[71]....
        /*020c*/ 	.word	0xffffffff


	//   ....[72]....
        /*0210*/ 	.word	0xffffffff


	//   ....[73]....
        /*0214*/ 	.word	0xffffffff


	//   ....[74]....
        /*0218*/ 	.word	0xffffffff


	//   ....[75]....
        /*021c*/ 	.word	0xffffffff


	//   ....[76]....
        /*0220*/ 	.word	0xffffffff


	//   ....[77]....
        /*0224*/ 	.word	0xffffffff


	//   ....[78]....
        /*0228*/ 	.word	0xffffffff


	//   ....[79]....
        /*022c*/ 	.word	0xffffffff


	//   ....[80]....
        /*0230*/ 	.word	0xffffffff


	//   ....[81]....
        /*0234*/ 	.word	0xffffffff


	//   ....[82]....
        /*0238*/ 	.word	0xffffffff


	//   ....[83]....
        /*023c*/ 	.word	0xffffffff


	//   ....[84]....
        /*0240*/ 	.word	0xffffffff


	//   ....[85]....
        /*0244*/ 	.word	0xffffffff


	//   ....[86]....
        /*0248*/ 	.word	0xffffffff


	//   ....[87]....
        /*024c*/ 	.word	0xffffffff


	//   ....[88]....
        /*0250*/ 	.word	0xffffffff


	//   ....[89]....
        /*0254*/ 	.word	0xffffffff


	//   ....[90]....
        /*0258*/ 	.word	0xffffffff


	//   ....[91]....
        /*025c*/ 	.word	0xffffffff


	//   ....[92]....
        /*0260*/ 	.word	0xffffffff


	//   ....[93]....
        /*0264*/ 	.word	0xffffffff


	//   ....[94]....
        /*0268*/ 	.word	0xffffffff


	//   ....[95]....
        /*026c*/ 	.word	0xffffffff


	//   ....[96]....
        /*0270*/ 	.word	0xffffffff


	//   ....[97]....
        /*0274*/ 	.word	0xffffffff


	//   ....[98]....
        /*0278*/ 	.word	0xffffffff


	//   ....[99]....
        /*027c*/ 	.word	0xffffffff


	//   ....[100]....
        /*0280*/ 	.word	0xffffffff


	//   ....[101]....
        /*0284*/ 	.word	0xffffffff


	//   ....[102]....
        /*0288*/ 	.word	0xffffffff


	//   ....[103]....
        /*028c*/ 	.word	0xffffffff


	//   ....[104]....
        /*0290*/ 	.word	0xffffffff


	//   ....[105]....
        /*0294*/ 	.word	0xffffffff


	//   ....[106]....
        /*0298*/ 	.word	0xffffffff


	//   ....[107]....
        /*029c*/ 	.word	0xffffffff


	//   ....[108]....
        /*02a0*/ 	.word	0xffffffff


	//   ....[109]....
        /*02a4*/ 	.word	0xffffffff


	//   ....[110]....
        /*02a8*/ 	.word	0xffffffff


	//   ....[111]....
        /*02ac*/ 	.word	0xffffffff


	//   ....[112]....
        /*02b0*/ 	.word	0xffffffff


	//   ....[113]....
        /*02b4*/ 	.word	0xffffffff


	//   ....[114]....
        /*02b8*/ 	.word	0xffffffff


	//   ....[115]....
        /*02bc*/ 	.word	0xffffffff


	//   ....[116]....
        /*02c0*/ 	.word	0xffffffff


	//   ....[117]....
        /*02c4*/ 	.word	0xffffffff


	//   ....[118]....
        /*02c8*/ 	.word	0xffffffff


	//   ....[119]....
        /*02cc*/ 	.word	0xffffffff


	//   ....[120]....
        /*02d0*/ 	.word	0xffffffff


	//   ....[121]....
        /*02d4*/ 	.word	0xffffffff


	//   ....[122]....
        /*02d8*/ 	.word	0xffffffff


	//   ....[123]....
        /*02dc*/ 	.word	0xffffffff


	//   ....[124]....
        /*02e0*/ 	.word	0xffffffff


	//   ....[125]....
        /*02e4*/ 	.word	0xffffffff


	//   ....[126]....
        /*02e8*/ 	.word	0xffffffff


	//   ....[127]....
        /*02ec*/ 	.word	0xffffffff


	//   ....[128]....
        /*02f0*/ 	.word	0xffffffff


	//   ....[129]....
        /*02f4*/ 	.word	0xffffffff


	//   ....[130]....
        /*02f8*/ 	.word	0xffffffff


	//   ....[131]....
        /*02fc*/ 	.word	0xffffffff


	//   ....[132]....
        /*0300*/ 	.word	0xffffffff


	//   ....[133]....
        /*0304*/ 	.word	0xffffffff


	//   ....[134]....
        /*0308*/ 	.word	0xffffffff


	//   ....[135]....
        /*030c*/ 	.word	0xffffffff


	//   ....[136]....
        /*0310*/ 	.word	0xffffffff


	//   ....[137]....
        /*0314*/ 	.word	0xffffffff


	//   ....[138]....
        /*0318*/ 	.word	0x0500000f


	//   ....[139]....
        /*031c*/ 	.word	0x0500000f


	//   ....[140]....
        /*0320*/ 	.word	0x0500000f


	//   ....[141]....
        /*0324*/ 	.word	0x0500000f


	//   ....[142]....
        /*0328*/ 	.word	0x0500000f


	//   ....[143]....
        /*032c*/ 	.word	0x0500000f


	//   ....[144]....
        /*0330*/ 	.word	0x0500000f


	//   ....[145]....
        /*0334*/ 	.word	0x0500000f


	//   ....[146]....
        /*0338*/ 	.word	0x0500000f


	//   ....[147]....
        /*033c*/ 	.word	0x0500000f


	//   ....[148]....
        /*0340*/ 	.word	0x0500000f


	//   ....[149]....
        /*0344*/ 	.word	0x0500000f


	//   ....[150]....
        /*0348*/ 	.word	0x0500000f


	//   ....[151]....
        /*034c*/ 	.word	0x0500000f


	//   ....[152]....
        /*0350*/ 	.word	0x0500000f


	//   ....[153]....
        /*0354*/ 	.word	0x0500000f


	//   ....[154]....
        /*0358*/ 	.word	0x0500000f


	//   ....[155]....
        /*035c*/ 	.word	0x0500000f


	//   ....[156]....
        /*0360*/ 	.word	0x0500000f


	//   ....[157]....
        /*0364*/ 	.word	0x0500000f


	//   ....[158]....
        /*0368*/ 	.word	0x0500000f


	//   ....[159]....
        /*036c*/ 	.word	0x0500000f


	//   ....[160]....
        /*0370*/ 	.word	0x0500000f


	//   ....[161]....
        /*0374*/ 	.word	0x0500000f


	//   ....[162]....
        /*0378*/ 	.word	0x0500000f


	//   ....[163]....
        /*037c*/ 	.word	0x0500000f


	//   ....[164]....
        /*0380*/ 	.word	0x0500000f


	//   ....[165]....
        /*0384*/ 	.word	0x0500000f


	//   ....[166]....
        /*0388*/ 	.word	0x0500000f


	//   ....[167]....
        /*038c*/ 	.word	0x0500000f


	//   ....[168]....
        /*0390*/ 	.word	0x0500000f


	//   ....[169]....
        /*0394*/ 	.word	0x0500000f


	//   ....[170]....
        /*0398*/ 	.word	0x0500000f


	//   ....[171]....
        /*039c*/ 	.word	0x0500000f


	//   ....[172]....
        /*03a0*/ 	.word	0x0500000f


	//   ....[173]....
        /*03a4*/ 	.word	0x0500000f


	//   ....[174]....
        /*03a8*/ 	.word	0x0500000f


	//   ....[175]....
        /*03ac*/ 	.word	0x0500000f


	//   ....[176]....
        /*03b0*/ 	.word	0x0500000f


	//   ....[177]....
        /*03b4*/ 	.word	0x0500000f


	//   ....[178]....
        /*03b8*/ 	.word	0x0500000f


	//   ....[179]....
        /*03bc*/ 	.word	0x0500000f


	//   ....[180]....
        /*03c0*/ 	.word	0x0500000f


	//   ....[181]....
        /*03c4*/ 	.word	0x0500000f


	//   ....[182]....
        /*03c8*/ 	.word	0x0500000f


	//   ....[183]....
        /*03cc*/ 	.word	0x0500000f


	//   ....[184]....
        /*03d0*/ 	.word	0x0500000f


	//   ....[185]....
        /*03d4*/ 	.word	0x0500000f


	//   ....[186]....
        /*03d8*/ 	.word	0x0500000f


	//   ....[187]....
        /*03dc*/ 	.word	0x0500000f


	//   ....[188]....
        /*03e0*/ 	.word	0x0500000f


	//   ....[189]....
        /*03e4*/ 	.word	0x0500000f


	//   ....[190]....
        /*03e8*/ 	.word	0x0500000f


	//   ....[191]....
        /*03ec*/ 	.word	0x0500000f


	//   ....[192]....
        /*03f0*/ 	.word	0x0500000f


	//   ....[193]....
        /*03f4*/ 	.word	0x0500000f


	//   ....[194]....
        /*03f8*/ 	.word	0x0500000f


	//   ....[195]....
        /*03fc*/ 	.word	0x0500000f


	//   ....[196]....
        /*0400*/ 	.word	0x0500000f


	//   ....[197]....
        /*0404*/ 	.word	0x0500000f


	//   ....[198]....
        /*0408*/ 	.word	0x0500000f


	//   ....[199]....
        /*040c*/ 	.word	0x0500000f


	//   ....[200]....
        /*0410*/ 	.word	0x0500000f


	//   ....[201]....
        /*0414*/ 	.word	0x0500000f


	//   ....[202]....
        /*0418*/ 	.word	0x0500000f


	//   ....[203]....
        /*041c*/ 	.word	0x0500000f


	//   ....[204]....
        /*0420*/ 	.word	0x0500000f


	//   ....[205]....
        /*0424*/ 	.word	0x0500000f


	//   ....[206]....
        /*0428*/ 	.word	0x0500000f


	//   ....[207]....
        /*042c*/ 	.word	0x0500000f


	//   ....[208]....
        /*0430*/ 	.word	0x0500000f


	//   ....[209]....
        /*0434*/ 	.word	0x0500000f


	//   ....[210]....
        /*0438*/ 	.word	0x0500000f


	//   ....[211]....
        /*043c*/ 	.word	0x0500000f


	//   ....[212]....
        /*0440*/ 	.word	0x0500000f


	//   ....[213]....
        /*0444*/ 	.word	0x0500000f


	//   ....[214]....
        /*0448*/ 	.word	0x0500000f


	//   ....[215]....
        /*044c*/ 	.word	0x0500000f


	//   ....[216]....
        /*0450*/ 	.word	0x0500000f


	//   ....[217]....
        /*0454*/ 	.word	0x0500000f


	//   ....[218]....
        /*0458*/ 	.word	0x0500000f


	//   ....[219]....
        /*045c*/ 	.word	0x0500000f


	//   ....[220]....
        /*0460*/ 	.word	0x0500000f


	//   ....[221]....
        /*0464*/ 	.word	0x0500000f


	//   ....[222]....
        /*0468*/ 	.word	0x0500000f


	//   ....[223]....
        /*046c*/ 	.word	0x0500000f


	//   ....[224]....
        /*0470*/ 	.word	0x0500000f


	//   ....[225]....
        /*0474*/ 	.word	0x0500000f


	//   ....[226]....
        /*0478*/ 	.word	0x0500000f


	//   ....[227]....
        /*047c*/ 	.word	0x0500000f


	//   ....[228]....
        /*0480*/ 	.word	0x0500000f


	//----- nvinfo : EIATTR_COOP_GROUP_INSTR_OFFSETS
	.align		4
.L_259:
        /*0484*/ 	.byte	0x04, 0x28
        /*0486*/ 	.short	(.L_261 - .L_260)


	//   ....[0]....
.L_260:
        /*0488*/ 	.word	0x00000080


	//   ....[1]....
        /*048c*/ 	.word	0x00000090


	//   ....[2]....
        /*0490*/ 	.word	0x000002d0


	//   ....[3]....
        /*0494*/ 	.word	0x00000430


	//   ....[4]....
        /*0498*/ 	.word	0x00000550


	//   ....[5]....
        /*049c*/ 	.word	0x000006b0


	//   ....[6]....
        /*04a0*/ 	.word	0x00001290


	//   ....[7]....
        /*04a4*/ 	.word	0x00001960


	//   ....[8]....
        /*04a8*/ 	.word	0x00001990


	//   ....[9]....
        /*04ac*/ 	.word	0x00002070


	//   ....[10]....
        /*04b0*/ 	.word	0x000020d0


	//   ....[11]....
        /*04b4*/ 	.word	0x00002b70


	//   ....[12]....
        /*04b8*/ 	.word	0x00002bd0


	//   ....[13]....
        /*04bc*/ 	.word	0x00003e60


	//   ....[14]....
        /*04c0*/ 	.word	0x00003e80


	//   ....[15]....
        /*04c4*/ 	.word	0x00004540


	//   ....[16]....
        /*04c8*/ 	.word	0x00004590


	//   ....[17]....
        /*04cc*/ 	.word	0x00004e90


	//   ....[18]....
        /*04d0*/ 	.word	0x00004ef0


	//   ....[19]....
        /*04d4*/ 	.word	0x000068d0


	//   ....[20]....
        /*04d8*/ 	.word	0x000068e0


	//   ....[21]....
        /*04dc*/ 	.word	0x00006910


	//   ....[22]....
        /*04e0*/ 	.word	0x00006930


	//   ....[23]....
        /*04e4*/ 	.word	0x00007bb0


	//   ....[24]....
        /*04e8*/ 	.word	0x00007be0


	//   ....[25]....
        /*04ec*/ 	.word	0x00007c90


	//   ....[26]....
        /*04f0*/ 	.word	0x00007ca0


	//   ....[27]....
        /*04f4*/ 	.word	0x000088a0


	//   ....[28]....
        /*04f8*/ 	.word	0x000088d0


	//   ....[29]....
        /*04fc*/ 	.word	0x00008900


	//   ....[30]....
        /*0500*/ 	.word	0x00008930


	//   ....[31]....
        /*0504*/ 	.word	0x00008db0


	//   ....[32]....
        /*0508*/ 	.word	0x00008df0


	//   ....[33]....
        /*050c*/ 	.word	0x00008e10


	//   ....[34]....
        /*0510*/ 	.word	0x00008e40


	//   ....[35]....
        /*0514*/ 	.word	0x00008e60


	//   ....[36]....
        /*0518*/ 	.word	0x00008e70


	//   ....[37]....
        /*051c*/ 	.word	0x00008e90


	//   ....[38]....
        /*0520*/ 	.word	0x00008eb0


	//   ....[39]....
        /*0524*/ 	.word	0x00009510


	//   ....[40]....
        /*0528*/ 	.word	0x00009550


	//   ....[41]....
        /*052c*/ 	.word	0x00009580


	//   ....[42]....
        /*0530*/ 	.word	0x000095b0


	//   ....[43]....
        /*0534*/ 	.word	0x000095d0


	//   ....[44]....
        /*0538*/ 	.word	0x000095e0


	//   ....[45]....
        /*053c*/ 	.word	0x000095f0


	//   ....[46]....
        /*0540*/ 	.word	0x00009610


	//   ....[47]....
        /*0544*/ 	.word	0x000097b0


	//   ....[48]....
        /*0548*/ 	.word	0x0000ac00


	//   ....[49]....
        /*054c*/ 	.word	0x0000ac20


	//   ....[50]....
        /*0550*/ 	.word	0x0000ac30


	//   ....[51]....
        /*0554*/ 	.word	0x0000acb0


	//   ....[52]....
        /*0558*/ 	.word	0x0000acd0


	//   ....[53]....
        /*055c*/ 	.word	0x0000ad50


	//   ....[54]....
        /*0560*/ 	.word	0x0000ad70


	//   ....[55]....
        /*0564*/ 	.word	0x0000adf0


	//   ....[56]....
        /*0568*/ 	.word	0x0000ae10


	//   ....[57]....
        /*056c*/ 	.word	0x0000ae90


	//   ....[58]....
        /*0570*/ 	.word	0x0000aeb0


	//   ....[59]....
        /*0574*/ 	.word	0x0000af30


	//   ....[60]....
        /*0578*/ 	.word	0x0000af50


	//   ....[61]....
        /*057c*/ 	.word	0x0000afd0


	//   ....[62]....
        /*0580*/ 	.word	0x0000aff0


	//   ....[63]....
        /*0584*/ 	.word	0x0000b000


	//   ....[64]....
        /*0588*/ 	.word	0x0000b850


	//   ....[65]....
        /*058c*/ 	.word	0x0000b870


	//   ....[66]....
        /*0590*/ 	.word	0x0000b890


	//   ....[67]....
        /*0594*/ 	.word	0x0000b930


	//   ....[68]....
        /*0598*/ 	.word	0x0000b950


	//   ....[69]....
        /*059c*/ 	.word	0x0000b9d0


	//   ....[70]....
        /*05a0*/ 	.word	0x0000b9f0


	//   ....[71]....
        /*05a4*/ 	.word	0x0000ba70


	//   ....[72]....
        /*05a8*/ 	.word	0x0000ba90


	//   ....[73]....
        /*05ac*/ 	.word	0x0000bb10


	//   ....[74]....
        /*05b0*/ 	.word	0x0000bb30


	//   ....[75]....
        /*05b4*/ 	.word	0x0000bbb0


	//   ....[76]....
        /*05b8*/ 	.word	0x0000bbd0


	//   ....[77]....
        /*05bc*/ 	.word	0x0000bc50


	//   ....[78]....
        /*05c0*/ 	.word	0x0000bc70


	//   ....[79]....
        /*05c4*/ 	.word	0x0000bc80


	//   ....[80]....
        /*05c8*/ 	.word	0x0000bc90


	//   ....[81]....
        /*05cc*/ 	.word	0x0000bd30


	//   ....[82]....
        /*05d0*/ 	.word	0x0000bd80


	//   ....[83]....
        /*05d4*/ 	.word	0x0000bda0


	//   ....[84]....
        /*05d8*/ 	.word	0x0000bdc0


	//   ....[85]....
        /*05dc*/ 	.word	0x0000be10


	//   ....[86]....
        /*05e0*/ 	.word	0x0000be30


	//   ....[87]....
        /*05e4*/ 	.word	0x0000be40


	//   ....[88]....
        /*05e8*/ 	.word	0x0000c5e0


	//   ....[89]....
        /*05ec*/ 	.word	0x0000c600


	//   ....[90]....
        /*05f0*/ 	.word	0x0000c670


	//   ....[91]....
        /*05f4*/ 	.word	0x0000c680


	//   ....[92]....
        /*05f8*/ 	.word	0x0000c6c0


	//   ....[93]....
        /*05fc*/ 	.word	0x0000c6d0


	//   ....[94]....
        /*0600*/ 	.word	0x0000c710


	//   ....[95]....
        /*0604*/ 	.word	0x0000c720


	//   ....[96]....
        /*0608*/ 	.word	0x0000c760


	//   ....[97]....
        /*060c*/ 	.word	0x0000c770


	//   ....[98]....
        /*0610*/ 	.word	0x0000c7b0


	//   ....[99]....
        /*0614*/ 	.word	0x0000c7c0


	//   ....[100]....
        /*0618*/ 	.word	0x0000c800


	//   ....[101]....
        /*061c*/ 	.word	0x0000c810


	//   ....[102]....
        /*0620*/ 	.word	0x0000c820


	//   ....[103]....
        /*0624*/ 	.word	0x0000c860


	//   ....[104]....
        /*0628*/ 	.word	0x0000cb20


	//   ....[105]....
        /*062c*/ 	.word	0x0000cb40


	//   ....[106]....
        /*0630*/ 	.word	0x0000cba0


	//   ....[107]....
        /*0634*/ 	.word	0x0000cbb0


	//   ....[108]....
        /*0638*/ 	.word	0x0000cc00


	//   ....[109]....
        /*063c*/ 	.word	0x0000cc10


	//   ....[110]....
        /*0640*/ 	.word	0x0000cc60


	//   ....[111]....
        /*0644*/ 	.word	0x0000cc70


	//   ....[112]....
        /*0648*/ 	.word	0x0000ccc0


	//   ....[113]....
        /*064c*/ 	.word	0x0000ccd0


	//   ....[114]....
        /*0650*/ 	.word	0x0000cd20


	//   ....[115]....
        /*0654*/ 	.word	0x0000cd30


	//   ....[116]....
        /*0658*/ 	.word	0x0000cd80


	//   ....[117]....
        /*065c*/ 	.word	0x0000cd90


	//   ....[118]....
        /*0660*/ 	.word	0x0000cda0


	//   ....[119]....
        /*0664*/ 	.word	0x0000cdf0


	//   ....[120]....
        /*0668*/ 	.word	0x0000d3c0


	//   ....[121]....
        /*066c*/ 	.word	0x0000d3d0


	//   ....[122]....
        /*0670*/ 	.word	0x0000d3e0


	//   ....[123]....
        /*0674*/ 	.word	0x0000d3f0


	//   ....[124]....
        /*0678*/ 	.word	0x0000d400


	//   ....[125]....
        /*067c*/ 	.word	0x0000d450


	//   ....[126]....
        /*0680*/ 	.word	0x0000d4a0


	//   ....[127]....
        /*0684*/ 	.word	0x0000d4d0


	//   ....[128]....
        /*0688*/ 	.word	0x0000d500


	//   ....[129]....
        /*068c*/ 	.word	0x0000d530


	//   ....[130]....
        /*0690*/ 	.word	0x0000d560


	//   ....[131]....
        /*0694*/ 	.word	0x0000d590


	//   ....[132]....
        /*0698*/ 	.word	0x0000d5c0


	//   ....[133]....
        /*069c*/ 	.word	0x0000d5f0


	//   ....[134]....
        /*06a0*/ 	.word	0x0000d620


	//   ....[135]....
        /*06a4*/ 	.word	0x0000d650


	//   ....[136]....
        /*06a8*/ 	.word	0x0000d950


	//   ....[137]....
        /*06ac*/ 	.word	0x0000db40


	//   ....[138]....
        /*06b0*/ 	.word	0x0000e0d0


	//   ....[139]....
        /*06b4*/ 	.word	0x0000e1b0


	//   ....[140]....
        /*06b8*/ 	.word	0x0000e250


	//   ....[141]....
        /*06bc*/ 	.word	0x0000e2b0


	//   ....[142]....
        /*06c0*/ 	.word	0x0000e3a0


	//   ....[143]....
        /*06c4*/ 	.word	0x0000e410


	//   ....[144]....
        /*06c8*/ 	.word	0x0000e500


	//   ....[145]....
        /*06cc*/ 	.word	0x0000e570


	//   ....[146]....
        /*06d0*/ 	.word	0x0000e660


	//   ....[147]....
        /*06d4*/ 	.word	0x0000e6d0


	//   ....[148]....
        /*06d8*/ 	.word	0x0000e7c0


	//   ....[149]....
        /*06dc*/ 	.word	0x0000e830


	//   ....[150]....
        /*06e0*/ 	.word	0x0000e920


	//   ....[151]....
        /*06e4*/ 	.word	0x0000e990


	//   ....[152]....
        /*06e8*/ 	.word	0x0000ea80


	//   ....[153]....
        /*06ec*/ 	.word	0x0000eaf0


	//   ....[154]....
        /*06f0*/ 	.word	0x0000ebd0


	//   ....[155]....
        /*06f4*/ 	.word	0x0000ec60


	//   ....[156]....
        /*06f8*/ 	.word	0x0000ecd0


	//   ....[157]....
        /*06fc*/ 	.word	0x0000ed30


	//   ....[158]....
        /*0700*/ 	.word	0x0000ee30


	//   ....[159]....
        /*0704*/ 	.word	0x0000ee90


	//   ....[160]....
        /*0708*/ 	.word	0x0000ef90


	//   ....[161]....
        /*070c*/ 	.word	0x0000eff0


	//   ....[162]....
        /*0710*/ 	.word	0x0000f0f0


	//   ....[163]....
        /*0714*/ 	.word	0x0000f150


	//   ....[164]....
        /*0718*/ 	.word	0x0000f250


	//   ....[165]....
        /*071c*/ 	.word	0x0000f2b0


	//   ....[166]....
        /*0720*/ 	.word	0x0000f3b0


	//   ....[167]....
        /*0724*/ 	.word	0x0000f410


	//   ....[168]....
        /*0728*/ 	.word	0x0000f510


	//   ....[169]....
        /*072c*/ 	.word	0x0000f570


	//   ....[170]....
        /*0730*/ 	.word	0x0000f610


	//   ....[171]....
        /*0734*/ 	.word	0x0000f6d0


	//   ....[172]....
        /*0738*/ 	.word	0x0000f7a0


	//   ....[173]....
        /*073c*/ 	.word	0x0000f800


	//   ....[174]....
        /*0740*/ 	.word	0x0000f8c0


	//   ....[175]....
        /*0744*/ 	.word	0x0000f920


	//   ....[176]....
        /*0748*/ 	.word	0x0000f9d0


	//   ....[177]....
        /*074c*/ 	.word	0x0000fa50


	//   ....[178]....
        /*0750*/ 	.word	0x0000fb00


	//   ....[179]....
        /*0754*/ 	.word	0x0000fc30


	//   ....[180]....
        /*0758*/ 	.word	0x0000fce0


	//   ....[181]....
        /*075c*/ 	.word	0x0000fd60


	//   ....[182]....
        /*0760*/ 	.word	0x0000fe20


	//   ....[183]....
        /*0764*/ 	.word	0x0000fe80


	//   ....[184]....
        /*0768*/ 	.word	0x0000ff30


	//   ....[185]....
        /*076c*/ 	.word	0x0000ff90


	//   ....[186]....
        /*0770*/ 	.word	0x00010040


	//   ....[187]....
        /*0774*/ 	.word	0x000100a0


	//   ....[188]....
        /*0778*/ 	.word	0x00010150


	//   ....[189]....
        /*077c*/ 	.word	0x000101b0


	//   ....[190]....
        /*0780*/ 	.word	0x00010260


	//   ....[191]....
        /*0784*/ 	.word	0x000102c0


	//   ....[192]....
        /*0788*/ 	.word	0x00010370


	//   ....[193]....
        /*078c*/ 	.word	0x000103d0


	//   ....[194]....
        /*0790*/ 	.word	0x00010480


	//   ....[195]....
        /*0794*/ 	.word	0x00010570


	//   ....[196]....
        /*0798*/ 	.word	0x00010610


	//   ....[197]....
        /*079c*/ 	.word	0x00010670


	//   ....[198]....
        /*07a0*/ 	.word	0x00010730


	//   ....[199]....
        /*07a4*/ 	.word	0x00010790


	//   ....[200]....
        /*07a8*/ 	.word	0x00010850


	//   ....[201]....
        /*07ac*/ 	.word	0x000108b0


	//   ....[202]....
        /*07b0*/ 	.word	0x00010970


	//   ....[203]....
        /*07b4*/ 	.word	0x000109d0


	//   ....[204]....
        /*07b8*/ 	.word	0x00010a90


	//   ....[205]....
        /*07bc*/ 	.word	0x00010af0


	//   ....[206]....
        /*07c0*/ 	.word	0x00010bb0


	//   ....[207]....
        /*07c4*/ 	.word	0x00010c10


	//   ....[208]....
        /*07c8*/ 	.word	0x00010cd0


	//   ....[209]....
        /*07cc*/ 	.word	0x00010d30


	//   ....[210]....
        /*07d0*/ 	.word	0x00010df0


	//   ....[211]....
        /*07d4*/ 	.word	0x00010ee0


	//   ....[212]....
        /*07d8*/ 	.word	0x00010f90


	//   ....[213]....
        /*07dc*/ 	.word	0x00011020


	//   ....[214]....
        /*07e0*/ 	.word	0x000110d0


	//   ....[215]....
        /*07e4*/ 	.word	0x00011130


	//   ....[216]....
        /*07e8*/ 	.word	0x000111e0


	//   ....[217]....
        /*07ec*/ 	.word	0x00011240


	//   ....[218]....
        /*07f0*/ 	.word	0x00011300


	//   ....[219]....
        /*07f4*/ 	.word	0x00011360


	//   ....[220]....
        /*07f8*/ 	.word	0x00011410


	//   ....[221]....
        /*07fc*/ 	.word	0x00011470


	//   ....[222]....
        /*0800*/ 	.word	0x00011530


	//   ....[223]....
        /*0804*/ 	.word	0x00011590


	//   ....[224]....
        /*0808*/ 	.word	0x00011640


	//   ....[225]....
        /*080c*/ 	.word	0x000116a0


	//   ....[226]....
        /*0810*/ 	.word	0x00011760


	//   ....[227]....
        /*0814*/ 	.word	0x000117f0


	//   ....[228]....
        /*0818*/ 	.word	0x00011910


	//----- nvinfo : EIATTR_REG_RECONFIG
	.align		4
.L_261:
        /*081c*/ 	.byte	0x01, 0x54
	.zero		2


	//----- nvinfo : EIATTR_SYSCALL_OFFSETS
	.align		4
        /*0820*/ 	.byte	0x04, 0x46
        /*0822*/ 	.short	(.L_263 - .L_262)


	//   ....[0]....
.L_262:
        /*0824*/ 	.word	0x00001470


	//   ....[1]....
        /*0828*/ 	.word	0x0000a200


	//   ....[2]....
        /*082c*/ 	.word	0x0000a350


	//   ....[3]....
        /*0830*/ 	.word	0x0000a440


	//   ....[4]....
        /*0834*/ 	.word	0x0000b320


	//----- nvinfo : EIATTR_MBARRIER_INSTR_OFFSETS
	.align		4
.L_263:
        /*0838*/ 	.byte	0x04, 0x39
        /*083a*/ 	.short	(.L_265 - .L_264)


	//   ....[0]....
.L_264:
        /*083c*/ 	.word	0x00000180
        /*0840*/ 	.word	0x000000ff
        /*0844*/ 	.word	0x00016800
        /*0848*/ 	.short	0x0100
        /*084a*/ 	.byte	0x08
	.zero		1


	//   ....[1]....
        /*084c*/ 	.word	0x00000190
        /*0850*/ 	.word	0x000000ff
        /*0854*/ 	.word	0x00016820
        /*0858*/ 	.short	0x0100
        /*085a*/ 	.byte	0x08
	.zero		1


	//   ....[2]....
        /*085c*/ 	.word	0x00000280
        /*0860*/ 	.word	0x000000ff
        /*0864*/ 	.word	0x00016830
        /*0868*/ 	.short	0x0100
        /*086a*/ 	.byte	0x08
	.zero		1


	//   ....[3]....
        /*086c*/ 	.word	0x00000290
        /*0870*/ 	.word	0x000000ff
        /*0874*/ 	.word	0x00016840
        /*0878*/ 	.short	0x0100
        /*087a*/ 	.byte	0x08
	.zero		1


	//   ....[4]....
        /*087c*/ 	.word	0x000002a0
        /*0880*/ 	.word	0x000000ff
        /*0884*/ 	.word	0x00016838
        /*0888*/ 	.short	0x0100
        /*088a*/ 	.byte	0x08
	.zero		1


	//   ....[5]....
        /*088c*/ 	.word	0x000002b0
        /*0890*/ 	.word	0x000000ff
        /*0894*/ 	.word	0x00016848
        /*0898*/ 	.short	0x0100
        /*089a*/ 	.byte	0x08
	.zero		1


	//   ....[6]....
        /*089c*/ 	.word	0x000003e0
        /*08a0*/ 	.word	0x000000ff
        /*08a4*/ 	.word	0x00016850
        /*08a8*/ 	.short	0x0100
        /*08aa*/ 	.byte	0x08
	.zero		1


	//   ....[7]....
        /*08ac*/ 	.word	0x000003f0
        /*08b0*/ 	.word	0x000000ff
        /*08b4*/ 	.word	0x00016860
        /*08b8*/ 	.short	0x0100
        /*08ba*/ 	.byte	0x08
	.zero		1


	//   ....[8]....
        /*08bc*/ 	.word	0x00000400
        /*08c0*/ 	.word	0x000000ff
        /*08c4*/ 	.word	0x00016858
        /*08c8*/ 	.short	0x0100
        /*08ca*/ 	.byte	0x08
	.zero		1


	//   ....[9]....
        /*08cc*/ 	.word	0x00000410
        /*08d0*/ 	.word	0x000000ff
        /*08d4*/ 	.word	0x00016868
        /*08d8*/ 	.short	0x0100
        /*08da*/ 	.byte	0x08
	.zero		1


	//   ....[10]....
        /*08dc*/ 	.word	0x00000500
        /*08e0*/ 	.word	0x000000ff
        /*08e4*/ 	.word	0x00016870
        /*08e8*/ 	.short	0x0100
        /*08ea*/ 	.byte	0x06
	.zero		1


	//   ....[11]....
        /*08ec*/ 	.word	0x00000510
        /*08f0*/ 	.word	0x000000ff
        /*08f4*/ 	.word	0x00016880
        /*08f8*/ 	.short	0x0100
        /*08fa*/ 	.byte	0x06
	.zero		1


	//   ....[12]....
        /*08fc*/ 	.word	0x00000520
        /*0900*/ 	.word	0x000000ff
        /*0904*/ 	.word	0x00016878
        /*0908*/ 	.short	0x0100
        /*090a*/ 	.byte	0x06
	.zero		1


	//   ....[13]....
        /*090c*/ 	.word	0x00000530
        /*0910*/ 	.word	0x000000ff
        /*0914*/ 	.word	0x00016888
        /*0918*/ 	.short	0x0100
        /*091a*/ 	.byte	0x06
	.zero		1


	//   ....[14]....
        /*091c*/ 	.word	0x00000660
        /*0920*/ 	.word	0x000000ff
        /*0924*/ 	.word	0x00016890
        /*0928*/ 	.short	0x0100
        /*092a*/ 	.byte	0x08
	.zero		1


	//   ....[15]....
        /*092c*/ 	.word	0x00000670
        /*0930*/ 	.word	0x000000ff
        /*0934*/ 	.word	0x000168a0
        /*0938*/ 	.short	0x0100
        /*093a*/ 	.byte	0x08
	.zero		1


	//   ....[16]....
        /*093c*/ 	.word	0x00000680
        /*0940*/ 	.word	0x000000ff
        /*0944*/ 	.word	0x00016898
        /*0948*/ 	.short	0x0100
        /*094a*/ 	.byte	0x08
	.zero		1


	//   ....[17]....
        /*094c*/ 	.word	0x00000690
        /*0950*/ 	.word	0x000000ff
        /*0954*/ 	.word	0x000168a8
        /*0958*/ 	.short	0x0100
        /*095a*/ 	.byte	0x08
	.zero		1


	//   ....[18]....
        /*095c*/ 	.word	0x000007d0
        /*0960*/ 	.word	0x000000ff
        /*0964*/ 	.word	0x000168b0
        /*0968*/ 	.short	0x0100
        /*096a*/ 	.byte	0x08
	.zero		1


	//   ....[19]....
        /*096c*/ 	.word	0x000007e0
        /*0970*/ 	.word	0x000000ff
        /*0974*/ 	.word	0x000168c0
        /*0978*/ 	.short	0x0100
        /*097a*/ 	.byte	0x08
	.zero		1


	//   ....[20]....
        /*097c*/ 	.word	0x000007f0
        /*0980*/ 	.word	0x000000ff
        /*0984*/ 	.word	0x000168b8
        /*0988*/ 	.short	0x0100
        /*098a*/ 	.byte	0x08
	.zero		1


	//   ....[21]....
        /*098c*/ 	.word	0x00000800
        /*0990*/ 	.word	0x000000ff
        /*0994*/ 	.word	0x000168c8
        /*0998*/ 	.short	0x0100
        /*099a*/ 	.byte	0x08
	.zero		1


	//   ....[22]....
        /*099c*/ 	.word	0x000014f0
        /*09a0*/ 	.word	0x000000ff
        /*09a4*/ 	.word	0x00016800
        /*09a8*/ 	.short	0x010a
        /*09aa*/ 	.byte	0x2d
	.zero		1


	//   ....[23]....
        /*09ac*/ 	.word	0x00001570
        /*09b0*/ 	.word	0x00000004
        /*09b4*/ 	.word	0x00016830
        /*09b8*/ 	.short	0x010a
        /*09ba*/ 	.byte	0x3f
	.zero		1


	//   ....[24]....
        /*09bc*/ 	.word	0x000015b0
        /*09c0*/ 	.word	0x00000004
        /*09c4*/ 	.word	0x00016830
        /*09c8*/ 	.short	0x010a
        /*09ca*/ 	.byte	0x3f
	.zero		1


	//   ....[25]....
        /*09cc*/ 	.word	0x00002140
        /*09d0*/ 	.word	0x000000ff
        /*09d4*/ 	.word	0x00000000
        /*09d8*/ 	.short	0x0101
        /*09da*/ 	.byte	0x06
	.zero		1


	//   ....[26]....
        /*09dc*/ 	.word	0x000037d0
        /*09e0*/ 	.word	0x000000ff
        /*09e4*/ 	.word	0x00016830
        /*09e8*/ 	.short	0x010a
        /*09ea*/ 	.byte	0x06
	.zero		1


	//   ....[27]....
        /*09ec*/ 	.word	0x00003810
        /*09f0*/ 	.word	0x000000ff
        /*09f4*/ 	.word	0x00016830
        /*09f8*/ 	.short	0x010a
        /*09fa*/ 	.byte	0x06
	.zero		1


	//   ....[28]....
        /*09fc*/ 	.word	0x00003a20
        /*0a00*/ 	.word	0x000000ff
        /*0a04*/ 	.word	0x00016850
        /*0a08*/ 	.short	0x010a
        /*0a0a*/ 	.byte	0x06
	.zero		1


	//   ....[29]....
        /*0a0c*/ 	.word	0x00003a60
        /*0a10*/ 	.word	0x000000ff
        /*0a14*/ 	.word	0x00016850
        /*0a18*/ 	.short	0x010a
        /*0a1a*/ 	.byte	0x06
	.zero		1


	//   ....[30]....
        /*0a1c*/ 	.word	0x00003ee0
        /*0a20*/ 	.word	0x000000ff
        /*0a24*/ 	.word	0x00000000
        /*0a28*/ 	.short	0x0101
        /*0a2a*/ 	.byte	0x06
	.zero		1


	//   ....[31]....
        /*0a2c*/ 	.word	0x000059d0
        /*0a30*/ 	.word	0x000000ff
        /*0a34*/ 	.word	0x00000000
        /*0a38*/ 	.short	0x0101
        /*0a3a*/ 	.byte	0x06
	.zero		1


	//   ....[32]....
        /*0a3c*/ 	.word	0x00005eb0
        /*0a40*/ 	.word	0x000000ff
        /*0a44*/ 	.word	0x00016830
        /*0a48*/ 	.short	0x010a
        /*0a4a*/ 	.byte	0x06
	.zero		1


	//   ....[33]....
        /*0a4c*/ 	.word	0x00005ef0
        /*0a50*/ 	.word	0x000000ff
        /*0a54*/ 	.word	0x00016830
        /*0a58*/ 	.short	0x010a
        /*0a5a*/ 	.byte	0x06
	.zero		1


	//   ....[34]....
        /*0a5c*/ 	.word	0x00006100
        /*0a60*/ 	.word	0x000000ff
        /*0a64*/ 	.word	0x00016850
        /*0a68*/ 	.short	0x010a
        /*0a6a*/ 	.byte	0x06
	.zero		1


	//   ....[35]....
        /*0a6c*/ 	.word	0x00006140
        /*0a70*/ 	.word	0x000000ff
        /*0a74*/ 	.word	0x00016850
        /*0a78*/ 	.short	0x010a
        /*0a7a*/ 	.byte	0x06
	.zero		1


	//   ....[36]....
        /*0a7c*/ 	.word	0x00006560
        /*0a80*/ 	.word	0x000000ff
        /*0a84*/ 	.word	0x00000000
        /*0a88*/ 	.short	0x0101
        /*0a8a*/ 	.byte	0x06
	.zero		1


	//   ....[37]....
        /*0a8c*/ 	.word	0x00007710
        /*0a90*/ 	.word	0x000000ff
        /*0a94*/ 	.word	0x00000000
        /*0a98*/ 	.short	0x0101
        /*0a9a*/ 	.byte	0x06
	.zero		1


	//   ....[38]....
        /*0a9c*/ 	.word	0x00007b20
        /*0aa0*/ 	.word	0x000000ff
        /*0aa4*/ 	.word	0x00016850
        /*0aa8*/ 	.short	0x010a
        /*0aaa*/ 	.byte	0x05
	.zero		1


	//   ....[39]....
        /*0aac*/ 	.word	0x00007b60
        /*0ab0*/ 	.word	0x000000ff
        /*0ab4*/ 	.word	0x00016850
        /*0ab8*/ 	.short	0x010a
        /*0aba*/ 	.byte	0x05
	.zero		1


	//   ....[40]....
        /*0abc*/ 	.word	0x000080c0
        /*0ac0*/ 	.word	0x000000ff
        /*0ac4*/ 	.word	0x00000000
        /*0ac8*/ 	.short	0x0101
        /*0aca*/ 	.byte	0x04
	.zero		1


	//   ....[41]....
        /*0acc*/ 	.word	0x00008cd0
        /*0ad0*/ 	.word	0x00000000
        /*0ad4*/ 	.word	0x00000000
        /*0ad8*/ 	.short	0x0101
        /*0ada*/ 	.byte	0x3f
	.zero		1


	//   ....[42]....
        /*0adc*/ 	.word	0x0000a9a0
        /*0ae0*/ 	.word	0x00000000
        /*0ae4*/ 	.word	0x00016840
        /*0ae8*/ 	.short	0x010a
        /*0aea*/ 	.byte	0x3f
	.zero		1


	//   ....[43]....
        /*0aec*/ 	.word	0x0000b100
        /*0af0*/ 	.word	0x00000000
        /*0af4*/ 	.word	0x00016830
        /*0af8*/ 	.short	0x0107
        /*0afa*/ 	.byte	0x3f
	.zero		1


	//   ....[44]....
        /*0afc*/ 	.word	0x0000b1c0
        /*0b00*/ 	.word	0x00000000
        /*0b04*/ 	.word	0x00016830
        /*0b08*/ 	.short	0x0101
        /*0b0a*/ 	.byte	0x3f
	.zero		1


	//   ....[45]....
        /*0b0c*/ 	.word	0x0000bf30
        /*0b10*/ 	.word	0x00000010
        /*0b14*/ 	.word	0x00016800
        /*0b18*/ 	.short	0x0107
        /*0b1a*/ 	.byte	0x3f
	.zero		1


	//   ....[46]....
        /*0b1c*/ 	.word	0x0000c020
        /*0b20*/ 	.word	0x00000010
        /*0b24*/ 	.word	0x00016800
        /*0b28*/ 	.short	0x0101
        /*0b2a*/ 	.byte	0x3f
	.zero		1


	//   ....[47]....
        /*0b2c*/ 	.word	0x0000c040
        /*0b30*/ 	.word	0x00000010
        /*0b34*/ 	.word	0x00016820
        /*0b38*/ 	.short	0x010a
        /*0b3a*/ 	.byte	0x3f
	.zero		1


	//   ....[48]....
        /*0b3c*/ 	.word	0x0000c3c0
        /*0b40*/ 	.word	0x00000005
        /*0b44*/ 	.word	0x00016840
        /*0b48*/ 	.short	0x010a
        /*0b4a*/ 	.byte	0x3f
	.zero		1


	//   ....[49]....
        /*0b4c*/ 	.word	0x0000c8e0
        /*0b50*/ 	.word	0x00000005
        /*0b54*/ 	.word	0x00016830
        /*0b58*/ 	.short	0x0107
        /*0b5a*/ 	.byte	0x3f
	.zero		1


	//   ....[50]....
        /*0b5c*/ 	.word	0x0000c9a0
        /*0b60*/ 	.word	0x00000005
        /*0b64*/ 	.word	0x00016830
        /*0b68*/ 	.short	0x0101
        /*0b6a*/ 	.byte	0x3f
	.zero		1


	//   ....[51]....
        /*0b6c*/ 	.word	0x0000ca00
        /*0b70*/ 	.word	0x00000005
        /*0b74*/ 	.word	0x00016860
        /*0b78*/ 	.short	0x010a
        /*0b7a*/ 	.byte	0x3f
	.zero		1


	//   ....[52]....
        /*0b7c*/ 	.word	0x0000cf10
        /*0b80*/ 	.word	0x00000005
        /*0b84*/ 	.word	0x00016850
        /*0b88*/ 	.short	0x0107
        /*0b8a*/ 	.byte	0x3f
	.zero		1


	//   ....[53]....
        /*0b8c*/ 	.word	0x0000d070
        /*0b90*/ 	.word	0x00000005
        /*0b94*/ 	.word	0x00016850
        /*0b98*/ 	.short	0x0101
        /*0b9a*/ 	.byte	0x3f
	.zero		1


	//   ....[54]....
        /*0b9c*/ 	.word	0x0000d280
        /*0ba0*/ 	.word	0x00000004
        /*0ba4*/ 	.word	0x00016860
        /*0ba8*/ 	.short	0x010a
        /*0baa*/ 	.byte	0x3f
	.zero		1


	//   ....[55]....
        /*0bac*/ 	.word	0x0000d730
        /*0bb0*/ 	.word	0x00000004
        /*0bb4*/ 	.word	0x00016850
        /*0bb8*/ 	.short	0x0107
        /*0bba*/ 	.byte	0x3f
	.zero		1


	//   ....[56]....
        /*0bbc*/ 	.word	0x0000d7f0
        /*0bc0*/ 	.word	0x00000004
        /*0bc4*/ 	.word	0x00016850
        /*0bc8*/ 	.short	0x0101
        /*0bca*/ 	.byte	0x3f
	.zero		1


	//   ....[57]....
        /*0bcc*/ 	.word	0x0000dac0
        /*0bd0*/ 	.word	0x00000005
        /*0bd4*/ 	.word	0x00016820
        /*0bd8*/ 	.short	0x010a
        /*0bda*/ 	.byte	0x3f
	.zero		1


	//   ....[58]....
        /*0bdc*/ 	.word	0x0000dc40
        /*0be0*/ 	.word	0x00000003
        /*0be4*/ 	.word	0x00016840
        /*0be8*/ 	.short	0x010a
        /*0bea*/ 	.byte	0x3f
	.zero		1


	//   ....[59]....
        /*0bec*/ 	.word	0x0000dce0
        /*0bf0*/ 	.word	0x00000005
        /*0bf4*/ 	.word	0x00016840
        /*0bf8*/ 	.short	0x010a
        /*0bfa*/ 	.byte	0x3f
	.zero		1


	//   ....[60]....
        /*0bfc*/ 	.word	0x0000dd20
        /*0c00*/ 	.word	0x00000003
        /*0c04*/ 	.word	0x00016860
        /*0c08*/ 	.short	0x010a
        /*0c0a*/ 	.byte	0x3f
	.zero		1


	//   ....[61]....
        /*0c0c*/ 	.word	0x0000dd60
        /*0c10*/ 	.word	0x00000005
        /*0c14*/ 	.word	0x00016860
        /*0c18*/ 	.short	0x010a
        /*0c1a*/ 	.byte	0x3f
	.zero		1


	//   ....[62]....
        /*0c1c*/ 	.word	0x0000ddd0
        /*0c20*/ 	.word	0x00000003
        /*0c24*/ 	.word	0x00016800
        /*0c28*/ 	.short	0x010a
        /*0c2a*/ 	.byte	0x3f
	.zero		1


	//   ....[63]....
        /*0c2c*/ 	.word	0x0000de20
        /*0c30*/ 	.word	0x00000004
        /*0c34*/ 	.word	0x00016830
        /*0c38*/ 	.short	0x010a
        /*0c3a*/ 	.byte	0x3f
	.zero		1


	//   ....[64]....
        /*0c3c*/ 	.word	0x0000de80
        /*0c40*/ 	.word	0x00000003
        /*0c44*/ 	.word	0x00016830
        /*0c48*/ 	.short	0x010a
        /*0c4a*/ 	.byte	0x3f
	.zero		1


	//   ....[65]....
        /*0c4c*/ 	.word	0x0000dee0
        /*0c50*/ 	.word	0x00000003
        /*0c54*/ 	.word	0x00016850
        /*0c58*/ 	.short	0x010a
        /*0c5a*/ 	.byte	0x3f
	.zero		1


	//   ....[66]....
        /*0c5c*/ 	.word	0x0000df40
        /*0c60*/ 	.word	0x00000003
        /*0c64*/ 	.word	0x00016830
        /*0c68*/ 	.short	0x010a
        /*0c6a*/ 	.byte	0x3f
	.zero		1


	//   ....[67]....
        /*0c6c*/ 	.word	0x0000dfa0
        /*0c70*/ 	.word	0x00000003
        /*0c74*/ 	.word	0x00016850
        /*0c78*/ 	.short	0x010a
        /*0c7a*/ 	.byte	0x3f
	.zero		1


	//   ....[68]....
        /*0c7c*/ 	.word	0x0000e000
        /*0c80*/ 	.word	0x00000007
        /*0c84*/ 	.word	0x00016850
        /*0c88*/ 	.short	0x010a
        /*0c8a*/ 	.byte	0x3f
	.zero		1


	//   ....[69]....
        /*0c8c*/ 	.word	0x0000e100
        /*0c90*/ 	.word	0x00000000
        /*0c94*/ 	.word	0x00016840
        /*0c98*/ 	.short	0x010a
        /*0c9a*/ 	.byte	0x3f
	.zero		1


	//   ....[70]....
        /*0c9c*/ 	.word	0x0000fb30
        /*0ca0*/ 	.word	0x00000010
        /*0ca4*/ 	.word	0x00016820
        /*0ca8*/ 	.short	0x010a
        /*0caa*/ 	.byte	0x3f
	.zero		1


	//   ....[71]....
        /*0cac*/ 	.word	0x0000fb80
        /*0cb0*/ 	.word	0x00000005
        /*0cb4*/ 	.word	0x00016840
        /*0cb8*/ 	.short	0x010a
        /*0cba*/ 	.byte	0x3f
	.zero		1


	//   ....[72]....
        /*0cbc*/ 	.word	0x000104c0
        /*0cc0*/ 	.word	0x00000005
        /*0cc4*/ 	.word	0x00016860
        /*0cc8*/ 	.short	0x010a
        /*0cca*/ 	.byte	0x3f
	.zero		1


	//   ....[73]....
        /*0ccc*/ 	.word	0x00010e30
        /*0cd0*/ 	.word	0x00000004
        /*0cd4*/ 	.word	0x00016860
        /*0cd8*/ 	.short	0x010a
        /*0cda*/ 	.byte	0x3f
	.zero		1


	//   ....[74]....
        /*0cdc*/ 	.word	0x00011830
        /*0ce0*/ 	.word	0x00000005
        /*0ce4*/ 	.word	0x00016820
        /*0ce8*/ 	.short	0x010a
        /*0cea*/ 	.byte	0x3f
	.zero		1


	//   ....[75]....
        /*0cec*/ 	.word	0x000119d0
        /*0cf0*/ 	.word	0x00000003
        /*0cf4*/ 	.word	0x00016840
        /*0cf8*/ 	.short	0x010a
        /*0cfa*/ 	.byte	0x3f
	.zero		1


	//   ....[76]....
        /*0cfc*/ 	.word	0x00011a20
        /*0d00*/ 	.word	0x00000005
        /*0d04*/ 	.word	0x00016840
        /*0d08*/ 	.short	0x010a
        /*0d0a*/ 	.byte	0x3f
	.zero		1


	//   ....[77]....
        /*0d0c*/ 	.word	0x00011a70
        /*0d10*/ 	.word	0x00000003
        /*0d14*/ 	.word	0x00016860
        /*0d18*/ 	.short	0x010a
        /*0d1a*/ 	.byte	0x3f
	.zero		1


	//----- nvinfo : EIATTR_NUM_MBARRIERS
	.align		4
.L_265:
        /*0d1c*/ 	.byte	0x03, 0x38
        /*0d1e*/ 	.short	0x0016


	//----- nvinfo : EIATTR_EXIT_INSTR_OFFSETS
	.align		4
        /*0d20*/ 	.byte	0x04, 0x1c
        /*0d22*/ 	.short	(.L_267 - .L_266)


	//   ....[0]....
.L_266:
        /*0d24*/ 	.word	0x00000970


	//   ....[1]....
        /*0d28*/ 	.word	0x00009720


	//   ....[2]....
        /*0d2c*/ 	.word	0x0000ddb0


	//----- nvinfo : EIATTR_MAX_THREADS
	.align		4
.L_267:
        /*0d30*/ 	.byte	0x04, 0x05
        /*0d32*/ 	.short	(.L_269 - .L_268)
.L_268:
        /*0d34*/ 	.word	0x00000200
        /*0d38*/ 	.word	0x00000001
        /*0d3c*/ 	.word	0x00000001


	//----- nvinfo : EIATTR_CRS_STACK_SIZE
	.align		4
.L_269:
        /*0d40*/ 	.byte	0x04, 0x1e
        /*0d42*/ 	.short	(.L_271 - .L_270)
.L_270:
        /*0d44*/ 	.word	0x00000000


	//----- nvinfo : EIATTR_CBANK_PARAM_SIZE
	.align		4
.L_271:
        /*0d48*/ 	.byte	0x03, 0x19
        /*0d4a*/ 	.short	0x0af0


	//----- nvinfo : EIATTR_PARAM_CBANK
	.align		4
        /*0d4c*/ 	.byte	0x04, 0x0a
        /*0d4e*/ 	.short	(.L_273 - .L_272)
	.align		4
.L_272:
        /*0d50*/ 	.word	index@(.nv.constant0._ZN7cutlass13device_kernelIN5flash11enable_sm90INS1_16FlashAttnFwdSm90INS1_25CollectiveMainloopFwdSm90ILi2EN4cute5tupleIJNS5_1CILi1EEES8_S8_EEENS6_IJNS7_ILi192EEENS7_ILi128EEENS7_ILi64EEEEEELi64ENS_10bfloat16_tEfNS_4arch4Sm90ELb1ELb0ELb0ELb0ELb1ELb0ELb0ELb1ELb1ELb1ELb0ELb0EEENS1_21CollectiveEpilogueFwdINS6_IJSA_SC_SB_EEES9_SE_SG_Li384ELb0ELb1ELb0ELb0EEENS1_30DynamicPersistentTileSchedulerILi384ELi128ELb0ELb1ELb1EEEEEEEEEvNT_6ParamsE)
        /*0d54*/ 	.short	0x0210
        /*0d56*/ 	.short	0x0af0


	//----- nvinfo : EIATTR_SW_WAR
	.align		4
.L_273:
        /*0d58*/ 	.byte	0x04, 0x36
        /*0d5a*/ 	.short	(.L_275 - .L_274)
.L_274:
        /*0d5c*/ 	.word	0x00000008
.L_275:


//--------------------- .nv.info._ZN7cutlass13device_kernelIN5flash11enable_sm90INS1_16FlashAttnFwdSm90INS1_25CollectiveMainloopFwdSm90ILi2EN4cute5tupleIJNS5_1CILi1EEES8_S8_EEENS6_IJNS7_ILi192EEENS7_ILi128EEENS7_ILi64EEEEEELi64ENS_10bfloat16_tEfNS_4arch4Sm90ELb1ELb0ELb0ELb1ELb1ELb0ELb0ELb1ELb1ELb1ELb0ELb0EEENS1_21CollectiveEpilogueFwdINS6_IJSA_SC_SB_EEES9_SE_SG_Li384ELb1ELb1ELb0ELb0EEENS1_36VarlenDynamicPersistentTileSchedulerILi192ELi128ELi384ELi128ELb0ELb1ELb1ELb1ELb1ELb1EEEEEEEEEvNT_6ParamsE --------------------------
	.section	.nv.info._ZN7cutlass13device_kernelIN5flash11enable_sm90INS1_16FlashAttnFwdSm90INS1_25CollectiveMainloopFwdSm90ILi2EN4cute5tupleIJNS5_1CILi1EEES8_S8_EEENS6_IJNS7_ILi192EEENS7_ILi128EEENS7_ILi64EEEEEELi64ENS_10bfloat16_tEfNS_4arch4Sm90ELb1ELb0ELb0ELb1ELb1ELb0ELb0ELb1ELb1ELb1ELb0ELb0EEENS1_21CollectiveEpilogueFwdINS6_IJSA_SC_SB_EEES9_SE_SG_Li384ELb1ELb1ELb0ELb0EEENS1_36VarlenDynamicPersistentTileSchedulerILi192ELi128ELi384ELi128ELb0ELb1ELb1ELb1ELb1ELb1EEEEEEEEEvNT_6ParamsE,"",@"SHT_CUDA_INFO"
	.sectionflags	@""
	.align	4


	//----- nvinfo : EIATTR_CUDA_API_VERSION
	.align		4
        /*0000*/ 	.byte	0x04, 0x37
        /*0002*/ 	.short	(.L_277 - .L_276)
.L_276:
        /*0004*/ 	.word	0x00000082


	//----- nvinfo : EIATTR_KPARAM_INFO
	.align		4
.L_277:
        /*0008*/ 	.byte	0x04, 0x17
        /*000a*/ 	.short	(.L_279 - .L_278)
.L_278:
        /*000c*/ 	.word	0x00000000
        /*0010*/ 	.short	0x0000
        /*0012*/ 	.short	0x0070
        /*0014*/ 	.byte	0x00, 0xf0, 0x01, 0x2a


	//----- nvinfo : EIATTR_SPARSE_MMA_MASK
	.align		4
.L_279:
        /*0018*/ 	.byte	0x03, 0x50
        /*001a*/ 	.short	0x0000


	//----- nvinfo : EIATTR_MAXREG_COUNT
	.align		4
        /*001c*/ 	.byte	0x03, 0x1b
        /*001e*/ 	.short	0x0080


	//----- nvinfo : EIATTR_NUM_BARRIERS
	.align		4
        /*0020*/ 	.byte	0x02, 0x4c
        /*0022*/ 	.byte	0x10
	.zero		1


	//----- nvinfo : EIATTR_EXTERNS
	.align		4
        /*0024*/ 	.byte	0x04, 0x0f
        /*0026*/ 	.short	(.L_281 - .L_280)


	//   ....[0]....
	.align		4
.L_280:
        /*0028*/ 	.word	index@(__assertfail)


	//----- nvinfo : EIATTR_ANNOTATIONS
	.align		4
.L_281:
        /*002c*/ 	.byte	0x04, 0x55
        /*002e*/ 	.short	(.L_283 - .L_282)


	//   ....[0]....
.L_282:
        /* <DEDUP_REMOVED lines=30> */


	//----- nvinfo : EIATTR_MERCURY_ISA_VERSION
	.align		4
.L_283:
        /*01f8*/ 	.byte	0x03, 0x5f
        /*01fa*/ 	.short	0x0101


	//----- nvinfo : EIATTR_UNUSED_LOAD_BYTE_OFFSET
	.align		4
        /*01fc*/ 	.byte	0x04, 0x44
        /*01fe*/ 	.short	(.L_285 - .L_284)


	//   ....[0]....
.L_284:
        /*0200*/ 	.word	0x00000970
        /*0204*/ 	.word	0x0000fff0


	//   ....[1]....
        /*0208*/ 	.word	0x00008410
        /*020c*/ 	.word	0x0000fff0


	//----- nvinfo : EIATTR_INT_WARP_WIDE_INSTR_OFFSETS
	.align		4
.L_285:
        /*0210*/ 	.byte	0x04, 0x31
        /*0212*/ 	.short	(.L_287 - .L_286)


	//   ....[0]....
.L_286:
        /*0214*/ 	.word	0x000000c0


	//   ....[1]....
        /*0218*/ 	.word	0x000000d0


	//   ....[2]....
        /*021c*/ 	.word	0x00000170


	//   ....[3]....
        /*0220*/ 	.word	0x0000b070


	//   ....[4]....
        /*0224*/ 	.word	0x0000b100


	//   ....[5]....
        /*0228*/ 	.word	0x0000e2f0


	//   ....[6]....
        /*022c*/ 	.word	0x0000e380


	//----- nvinfo : EIATTR_COOP_GROUP_MASK_REGIDS
	.align		4
.L_287:
        /*0230*/ 	.byte	0x04, 0x29
        /*0232*/ 	.short	(.L_289 - .L_288)


	//   ....[0]....
.L_288:
        /*0234*/ 	.word	0xffffffff


	//   ....[1]....
        /*0238*/ 	.word	0xffffffff


	//   ....[2]....
        /*023c*/ 	.word	0xffffffff


	//   ....[3]....
        /*0240*/ 	.word	0xffffffff


	//   ....[4]....
        /*0244*/ 	.word	0xffffffff


	//   ....[5]....
        /*0248*/ 	.word	0xffffffff


	//   ....[6]....
        /*024c*/ 	.word	0xffffffff


	//   ....[7]....
        /*0250*/ 	.word	0xffffffff


	//   ....[8]....
        /*0254*/ 	.word	0xffffffff


	//   ....[9]....
        /*0258*/ 	.word	0xffffffff


	//   ....[10]....
        /*025c*/ 	.word	0xffffffff


	//   ....[11]....
        /*0260*/ 	.word	0xffffffff


	//   ....[12]....
        /*0264*/ 	.word	0xffffffff


	//   ....[13]....
        /*0268*/ 	.word	0xffffffff


	//   ....[14]....
        /*026c*/ 	.word	0xffffffff


	//   ....[15]....
        /*0270*/ 	.word	0xffffffff


	//   ....[16]....
        /*0274*/ 	.word	0xffffffff


	//   ....[17]....
        /*0278*/ 	.word	0xffffffff


	//   ....[18]....
        /*027c*/ 	.word	0xffffffff


	//   ....[19]....
        /*0280*/ 	.word	0xffffffff


	//   ....[20]....
        /*0284*/ 	.word	0xffffffff


	//   ....[21]....
        /*0288*/ 	.word	0xffffffff


	//   ....[22]....
        /*028c*/ 	.word	0xffffffff


	//   ....[23]....
        /*0290*/ 	.word	0xffffffff


	//   ....[24]....
        /*0294*/ 	.word	0xffffffff


	//   ....[25]....
        /*0298*/ 	.word	0xffffffff


	//   ....[26]....
        /*029c*/ 	.word	0xffffffff


	//   ....[27]....
        /*02a0*/ 	.word	0xffffffff


	//   ....[28]....
        /*02a4*/ 	.word	0xffffffff


	//   ....[29]....
        /*02a8*/ 	.word	0xffffffff


	//   ....[30]....
        /*02ac*/ 	.word	0xffffffff


	//   ....[31]....
        /*02b0*/ 	.word	0xffffffff


	//   ....[32]....
        /*02b4*/ 	.word	0xffffffff


	//   ....[33]....
        /*02b8*/ 	.word	0xffffffff


	//   ....[34]....
        /*02bc*/ 	.word	0xffffffff


	//   ....[35]....
        /*02c0*/ 	.word	0xffffffff


	//   ....[36]....
        /*02c4*/ 	.word	0xffffffff


	//   ....[37]....
        /*02c8*/ 	.word	0xffffffff


	//   ....[38]....
        /*02cc*/ 	.word	0xffffffff


	//   ....[39]....
        /*02d0*/ 	.word	0xffffffff


	//   ....[40]....
        /*02d4*/ 	.word	0xffffffff


	//   ....[41]....
        /*02d8*/ 	.word	0xffffffff


	//   ....[42]....
        /*02dc*/ 	.word	0xffffffff


	//   ....[43]....
        /*02e0*/ 	.word	0xffffffff


	//   ....[44]....
        /*02e4*/ 	.word	0xffffffff


	//   ....[45]....
        /*02e8*/ 	.word	0xffffffff


	//   ....[46]....
        /*02ec*/ 	.word	0xffffffff


	//   ....[47]....
        /*02f0*/ 	.word	0xffffffff


	//   ....[48]....
        /*02f4*/ 	.word	0xffffffff


	//   ....[49]....
        /*02f8*/ 	.word	0xffffffff


	//   ....[50]....
        /*02fc*/ 	.word	0xffffffff


	//   ....[51]....
        /*0300*/ 	.word	0xffffffff


	//   ....[52]....
        /*0304*/ 	.word	0xffffffff


	//   ....[53]....
        /*0308*/ 	.word	0xffffffff


	//   ....[54]....
        /*030c*/ 	.word	0xffffffff


	//   ....[55]....
        /*0310*/ 	.word	0xffffffff


	//   ....[56]....
        /*0314*/ 	.word	0xffffffff


	//   ....[57]....
        /*0318*/ 	.word	0xffffffff


	//   ....[58]....
        /*031c*/ 	.word	0xffffffff


	//   ....[59]....
        /*0320*/ 	.word	0xffffffff


	//   ....[60]....
        /*0324*/ 	.word	0xffffffff


	//   ....[61]....
        /*0328*/ 	.word	0xffffffff


	//   ....[62]....
        /*032c*/ 	.word	0xffffffff


	//   ....[63]....
        /*0330*/ 	.word	0xffffffff


	//   ....[64]....
        /*0334*/ 	.word	0xffffffff


	//   ....[65]....
        /*0338*/ 	.word	0xffffffff


	//   ....[66]....
        /*033c*/ 	.word	0xffffffff


	//   ....[67]....
        /*0340*/ 	.word	0xffffffff


	//   ....[68]....
        /*0344*/ 	.word	0xffffffff


	//   ....[69]....
        /*0348*/ 	.word	0xffffffff


	//   ....[70]....
        /*034c*/ 	.word	0xffffffff


	//   ....[71]....
        /*0350*/ 	.word	0xffffffff


	//   ....[72]....
        /*0354*/ 	.word	0xffffffff


	//   ....[73]....
        /*0358*/ 	.word	0xffffffff


	//   ....[74]....
        /*035c*/ 	.word	0xffffffff


	//   ....[75]....
        /*0360*/ 	.word	0xffffffff


	//   ....[76]....
        /*0364*/ 	.word	0xffffffff


	//   ....[77]....
        /*0368*/ 	.word	0xffffffff


	//   ....[78]....
        /*036c*/ 	.word	0xffffffff


	//   ....[79]....
        /*0370*/ 	.word	0xffffffff


	//   ....[80]....
        /*0374*/ 	.word	0xffffffff


	//   ....[81]....
        /*0378*/ 	.word	0xffffffff


	//   ....[82]....
        /*037c*/ 	.word	0xffffffff


	//   ....[83]....
        /*0380*/ 	.word	0xffffffff


	//   ....[84]....
        /*0384*/ 	.word	0xffffffff


	//   ....[85]....
        /*0388*/ 	.word	0xffffffff


	//   ....[86]....
        /*038c*/ 	.word	0xffffffff


	//   ....[87]....
        /*0390*/ 	.word	0xffffffff


	//   ....[88]....
        /*0394*/ 	.word	0xffffffff


	//   ....[89]....
        /*0398*/ 	.word	0xffffffff


	//   ....[90]....
        /*039c*/ 	.word	0xffffffff


	//   ....[91]....
        /*03a0*/ 	.word	0xffffffff


	//   ....[92]....
        /*03a4*/ 	.word	0xffffffff


	//   ....[93]....
        /*03a8*/ 	.word	0xffffffff


	//   ....[94]....
        /*03ac*/ 	.word	0xffffffff


	//   ....[95]....
        /*03b0*/ 	.word	0xffffffff


	//   ....[96]....
        /*03b4*/ 	.word	0xffffffff


	//   ....[97]....
        /*03b8*/ 	.word	0xffffffff


	//   ....[98]....
        /*03bc*/ 	.word	0xffffffff


	//   ....[99]....
        /*03c0*/ 	.word	0xffffffff


	//   ....[100]....
        /*03c4*/ 	.word	0xffffffff


	//   ....[101]....
        /*03c8*/ 	.word	0xffffffff


	//   ....[102]....
        /*03cc*/ 	.word	0xffffffff


	//   ....[103]....
        /*03d0*/ 	.word	0xffffffff


	//   ....[104]....
        /*03d4*/ 	.word	0xffffffff


	//   ....[105]....
        /*03d8*/ 	.word	0xffffffff


	//   ....[106]....
        /*03dc*/ 	.word	0xffffffff


	//   ....[107]....
        /*03e0*/ 	.word	0xffffffff


	//   ....[108]....
        /*03e4*/ 	.word	0xffffffff


	//   ....[109]....
        /*03e8*/ 	.word	0xffffffff


	//   ....[110]....
        /*03ec*/ 	.word	0xffffffff


	//   ....[111]....
        /*03f0*/ 	.word	0xffffffff


	//   ....[112]....
        /*03f4*/ 	.word	0xffffffff


	//   ....[113]....
        /*03f8*/ 	.word	0xffffffff


	//   ....[114]....
        /*03fc*/ 	.word	0xffffffff


	//   ....[115]....
        /*0400*/ 	.word	0xffffffff


	//   ....[116]....
        /*0404*/ 	.word	0xffffffff


	//   ....[117]....
        /*0408*/ 	.word	0xffffffff


	//   ....[118]....
        /*040c*/ 	.word	0xffffffff


	//   ....[119]....
        /*0410*/ 	.word	0xffffffff


	//   ....[120]....
        /*0414*/ 	.word	0xffffffff


	//   ....[121]....
        /*0418*/ 	.word	0xffffffff


	//   ....[122]....
        /*041c*/ 	.word	0xffffffff


	//   ....[123]....
        /*0420*/ 	.word	0xffffffff


	//   ....[124]....
        /*0424*/ 	.word	0xffffffff


	//   ....[125]....
        /*0428*/ 	.word	0xffffffff


	//   ....[126]....
        /*042c*/ 	.word	0xffffffff


	//   ....[127]....
        /*0430*/ 	.word	0xffffffff


	//   ....[128]....
        /*0434*/ 	.word	0xffffffff


	//   ....[129]....
        /*0438*/ 	.word	0xffffffff


	//   ....[130]....
        /*043c*/ 	.word	0xffffffff


	//   ....[131]....
        /*0440*/ 	.word	0xffffffff


	//   ....[132]....
        /*0444*/ 	.word	0xffffffff


	//   ....[133]....
        /*0448*/ 	.word	0xffffffff


	//   ....[134]....
        /*044c*/ 	.word	0xffffffff


	//   ....[135]....
        /*0450*/ 	.word	0xffffffff


	//   ....[136]....
        /*0454*/ 	.word	0xffffffff


	//   ....[137]....
        /*0458*/ 	.word	0xffffffff


	//   ....[138]....
        /*045c*/ 	.word	0xffffffff


	//   ....[139]....
        /*0460*/ 	.word	0xffffffff


	//   ....[140]....
        /*0464*/ 	.word	0xffffffff


	//   ....[141]....
        /*0468*/ 	.word	0xffffffff


	//   ....[142]....
        /*046c*/ 	.word	0xffffffff


	//   ....[143]....
        /*0470*/ 	.word	0xffffffff


	//   ....[144]....
        /*0474*/ 	.word	0xffffffff


	//   ....[145]....
        /*0478*/ 	.word	0xffffffff


	//   ....[146]....
        /*047c*/ 	.word	0xffffffff


	//   ....[147]....
        /*0480*/ 	.word	0xffffffff


	//   ....[148]....
        /*0484*/ 	.word	0xffffffff


	//   ....[149]....
        /*0488*/ 	.word	0xffffffff


	//   ....[150]....
        /*048c*/ 	.word	0xffffffff


	//   ....[151]....
        /*0490*/ 	.word	0xffffffff


	//   ....[152]....
        /*0494*/ 	.word	0xffffffff


	//   ....[153]....
        /*0498*/ 	.word	0xffffffff


	//   ....[154]....
        /*049c*/ 	.word	0xffffffff


	//   ....[155]....
        /*04a0*/ 	.word	0xffffffff


	//   ....[156]....
        /*04a4*/ 	.word	0xffffffff


	//   ....[157]....
        /*04a8*/ 	.word	0xffffffff


	//   ....[158]....
        /*04ac*/ 	.word	0xffffffff


	//   ....[159]....
        /*04b0*/ 	.word	0xffffffff


	//   ....[160]....
        /*04b4*/ 	.word	0xffffffff


	//   ....[161]....
        /*04b8*/ 	.word	0xffffffff


	//   ....[162]....
        /*04bc*/ 	.word	0xffffffff


	//   ....[163]....
        /*04c0*/ 	.word	0xffffffff


	//   ....[164]....
        /*04c4*/ 	.word	0xffffffff


	//   ....[165]....
        /*04c8*/ 	.word	0xffffffff


	//   ....[166]....
        /*04cc*/ 	.word	0xffffffff


	//   ....[167]....
        /*04d0*/ 	.word	0xffffffff


	//   ....[168]....
        /*04d4*/ 	.word	0xffffffff


	//   ....[169]....
        /*04d8*/ 	.word	0x0500000f


	//   ....[170]....
        /*04dc*/ 	.word	0x0500000f


	//   ....[171]....
        /*04e0*/ 	.word	0x0500000f


	//   ....[172]....
        /*04e4*/ 	.word	0x0500000f


	//   ....[173]....
        /*04e8*/ 	.word	0x0500000f


	//   ....[174]....
        /*04ec*/ 	.word	0x0500000f


	//   ....[175]....
        /*04f0*/ 	.word	0x0500000f


	//   ....[176]....
        /*04f4*/ 	.word	0x0500000f


	//   ....[177]....
        /*04f8*/ 	.word	0x0500000f


	//   ....[178]....
        /*04fc*/ 	.word	0x0500000f


	//   ....[179]....
        /*0500*/ 	.word	0x0500000f


	//   ....[180]....
        /*0504*/ 	.word	0x0500000f


	//   ....[181]....
        /*0508*/ 	.word	0x0500000f


	//   ....[182]....
        /*050c*/ 	.word	0x0500000f


	//   ....[183]....
        /*0510*/ 	.word	0x0500000f


	//   ....[184]....
        /*0514*/ 	.word	0x0500000f


	//   ....[185]....
        /*0518*/ 	.word	0x0500000f


	//   ....[186]....
        /*051c*/ 	.word	0x0500000f


	//   ....[187]....
        /*0520*/ 	.word	0x0500000f


	//   ....[188]....
        /*0524*/ 	.word	0x0500000f


	//   ....[189]....
        /*0528*/ 	.word	0x0500000f


	//   ....[190]....
        /*052c*/ 	.word	0x0500000f


	//   ....[191]....
        /*0530*/ 	.word	0x0500000f


	//   ....[192]....
        /*0534*/ 	.word	0x0500000f


	//   ....[193]....
        /*0538*/ 	.word	0x0500000f


	//   ....[194]....
        /*053c*/ 	.word	0x0500000f


	//   ....[195]....
        /*0540*/ 	.word	0x0500000f


	//   ....[196]....
        /*0544*/ 	.word	0x0500000f


	//   ....[197]....
        /*0548*/ 	.word	0x0500000f


	//   ....[198]....
        /*054c*/ 	.word	0x0500000f


	//   ....[199]....
        /*0550*/ 	.word	0x0500000f


	//   ....[200]....
        /*0554*/ 	.word	0x0500000f


	//   ....[201]....
        /*0558*/ 	.word	0x0500000f


	//   ....[202]....
        /*055c*/ 	.word	0x0500000f


	//   ....[203]....
        /*0560*/ 	.word	0x0500000f


	//   ....[204]....
        /*0564*/ 	.word	0x0500000f


	//   ....[205]....
        /*0568*/ 	.word	0x0500000f


	//   ....[206]....
        /*056c*/ 	.word	0x0500000f


	//   ....[207]....
        /*0570*/ 	.word	0x0500000f


	//   ....[208]....
        /*0574*/ 	.word	0x0500000f


	//   ....[209]....
        /*0578*/ 	.word	0x0500000f


	//   ....[210]....
        /*057c*/ 	.word	0x0500000f


	//   ....[211]....
        /*0580*/ 	.word	0x0500000f


	//   ....[212]....
        /*0584*/ 	.word	0x0500000f


	//   ....[213]....
        /*0588*/ 	.word	0x0500000f


	//   ....[214]....
        /*058c*/ 	.word	0x0500000f


	//   ....[215]....
        /*0590*/ 	.word	0x0500000f


	//   ....[216]....
        /*0594*/ 	.word	0x0500000f


	//   ....[217]....
        /*0598*/ 	.word	0x0500000f


	//   ....[218]....
        /*059c*/ 	.word	0x0500000f


	//   ....[219]....
        /*05a0*/ 	.word	0x0500000f


	//   ....[220]....
        /*05a4*/ 	.word	0x0500000f


	//   ....[221]....
        /*05a8*/ 	.word	0x0500000f


	//   ....[222]....
        /*05ac*/ 	.word	0x0500000f


	//   ....[223]....
        /*05b0*/ 	.word	0x0500000f


	//   ....[224]....
        /*05b4*/ 	.word	0x0500000f


	//   ....[225]....
        /*05b8*/ 	.word	0x0500000f


	//   ....[226]....
        /*05bc*/ 	.word	0x0500000f


	//   ....[227]....
        /*05c0*/ 	.word	0x0500000f


	//   ....[228]....
        /*05c4*/ 	.word	0x0500000f


	//   ....[229]....
        /*05c8*/ 	.word	0x0500000f


	//   ....[230]....
        /*05cc*/ 	.word	0x0500000f


	//   ....[231]....
        /*05d0*/ 	.word	0x0500000f


	//   ....[232]....
        /*05d4*/ 	.word	0x0500000f


	//   ....[233]....
        /*05d8*/ 	.word	0x0500000f


	//   ....[234]....
        /*05dc*/ 	.word	0x0500000f


	//   ....[235]....
        /*05e0*/ 	.word	0x0500000f


	//   ....[236]....
        /*05e4*/ 	.word	0x0500000f


	//   ....[237]....
        /*05e8*/ 	.word	0x0500000f


	//   ....[238]....
        /*05ec*/ 	.word	0x0500000f


	//   ....[239]....
        /*05f0*/ 	.word	0x0500000f


	//   ....[240]....
        /*05f4*/ 	.word	0x0500000f


	//   ....[241]....
        /*05f8*/ 	.word	0x0500000f


	//   ....[242]....
        /*05fc*/ 	.word	0x0500000f


	//   ....[243]....
        /*0600*/ 	.word	0x0500000f


	//   ....[244]....
        /*0604*/ 	.word	0x0500000f


	//   ....[245]....
        /*0608*/ 	.word	0x0500000f


	//   ....[246]....
        /*060c*/ 	.word	0x0500000f


	//   ....[247]....
        /*0610*/ 	.word	0x0500000f


	//   ....[248]....
        /*0614*/ 	.word	0x0500000f


	//   ....[249]....
        /*0618*/ 	.word	0x0500000f


	//   ....[250]....
        /*061c*/ 	.word	0x0500000f


	//   ....[251]....
        /*0620*/ 	.word	0x0500000f


	//   ....[252]....
        /*0624*/ 	.word	0x0500000f


	//   ....[253]....
        /*0628*/ 	.word	0x0500000f


	//   ....[254]....
        /*062c*/ 	.word	0x0500000f


	//   ....[255]....
        /*0630*/ 	.word	0x0500000f


	//   ....[0]....
        /*0634*/ 	.word	0x0500000f


	//   ....[1]....
        /*0638*/ 	.word	0x0500000f


	//   ....[2]....
        /*063c*/ 	.word	0x0500000f


	//   ....[3]....
        /*0640*/ 	.word	0x0500000f


	//   ....[4]....
        /*0644*/ 	.word	0x0500000f


	//   ....[5]....
        /*0648*/ 	.word	0x0500000f


	//   ....[6]....
        /*064c*/ 	.word	0x0500000f


	//   ....[7]....
        /*0650*/ 	.word	0x0500000f


	//   ....[8]....
        /*0654*/ 	.word	0x0500000f


	//   ....[9]....
        /*0658*/ 	.word	0x0500000f


	//   ....[10]....
        /*065c*/ 	.word	0x0500000f


	//   ....[11]....
        /*0660*/ 	.word	0x0500000f


	//   ....[12]....
        /*0664*/ 	.word	0x0500000f


	//   ....[13]....
        /*0668*/ 	.word	0x0500000f


	//   ....[14]....
        /*066c*/ 	.word	0x0500000f


	//   ....[15]....
        /*0670*/ 	.word	0x0500000f


	//   ....[16]....
        /*0674*/ 	.word	0x0500000f


	//   ....[17]....
        /*0678*/ 	.word	0x0500000f


	//   ....[18]....
        /*067c*/ 	.word	0x0500000f


	//   ....[19]....
        /*0680*/ 	.word	0x0500000f


	//----- nvinfo : EIATTR_COOP_GROUP_INSTR_OFFSETS
	.align		4
.L_289:
        /*0684*/ 	.byte	0x04, 0x28
        /*0686*/ 	.short	(.L_291 - .L_290)


	//   ....[0]....
.L_290:
        /*0688*/ 	.word	0x00000080


	//   ....[1]....
        /*068c*/ 	.word	0x00000090


	//   ....[2]....
        /*0690*/ 	.word	0x000002d0


	//   ....[3]....
        /*0694*/ 	.word	0x00000430


	//   ....[4]....
        /*0698*/ 	.word	0x00000550


	//   ....[5]....
        /*069c*/ 	.word	0x000006b0


	//   ....[6]....
        /*06a0*/ 	.word	0x00001460


	//   ....[7]....
        /*06a4*/ 	.word	0x00001b00


	//   ....[8]....
        /*06a8*/ 	.word	0x00001b30


	//   ....[9]....
        /*06ac*/ 	.word	0x000021e0


	//   ....[10]....
        /*06b0*/ 	.word	0x00002250


	//   ....[11]....
        /*06b4*/ 	.word	0x00002d10


	//   ....[12]....
        /*06b8*/ 	.word	0x00002d60


	//   ....[13]....
        /*06bc*/ 	.word	0x00003fc0


	//   ....[14]....
        /*06c0*/ 	.word	0x00003fe0


	//   ....[15]....
        /*06c4*/ 	.word	0x000046c0


	//   ....[16]....
        /*06c8*/ 	.word	0x00004700


	//   ....[17]....
        /*06cc*/ 	.word	0x00005000


	//   ....[18]....
        /*06d0*/ 	.word	0x00005060


	//   ....[19]....
        /*06d4*/ 	.word	0x00006a00


	//   ....[20]....
        /*06d8*/ 	.word	0x00006a10


	//   ....[21]....
        /*06dc*/ 	.word	0x00006a40


	//   ....[22]....
        /*06e0*/ 	.word	0x00006a60


	//   ....[23]....
        /*06e4*/ 	.word	0x00007ce0


	//   ....[24]....
        /*06e8*/ 	.word	0x00007d10


	//   ....[25]....
        /*06ec*/ 	.word	0x00007dc0


	//   ....[26]....
        /*06f0*/ 	.word	0x00007dd0


	//   ....[27]....
        /*06f4*/ 	.word	0x00008b90


	//   ....[28]....
        /*06f8*/ 	.word	0x00008bd0


	//   ....[29]....
        /*06fc*/ 	.word	0x00008c10


	//   ....[30]....
        /*0700*/ 	.word	0x00008c40


	//   ....[31]....
        /*0704*/ 	.word	0x00009120


	//   ....[32]....
        /*0708*/ 	.word	0x00009160


	//   ....[33]....
        /*070c*/ 	.word	0x00009190


	//   ....[34]....
        /*0710*/ 	.word	0x000091c0


	//   ....[35]....
        /*0714*/ 	.word	0x000091e0


	//   ....[36]....
        /*0718*/ 	.word	0x000091f0


	//   ....[37]....
        /*071c*/ 	.word	0x00009210


	//   ....[38]....
        /*0720*/ 	.word	0x00009230


	//   ....[39]....
        /*0724*/ 	.word	0x00009ac0


	//   ....[40]....
        /*0728*/ 	.word	0x00009af0


	//   ....[41]....
        /*072c*/ 	.word	0x00009b30


	//   ....[42]....
        /*0730*/ 	.word	0x00009b60


	//   ....[43]....
        /*0734*/ 	.word	0x00009b70


	//   ....[44]....
        /*0738*/ 	.word	0x00009b80


	//   ....[45]....
        /*073c*/ 	.word	0x00009b90


	//   ....[46]....
        /*0740*/ 	.word	0x00009bb0


	//   ....[47]....
        /*0744*/ 	.word	0x00009d00


	//   ....[48]....
        /*0748*/ 	.word	0x00009ef0


	//   ....[49]....
        /*074c*/ 	.word	0x00009f20


	//   ....[50]....
        /*0750*/ 	.word	0x00009f50


	//   ....[51]....
        /*0754*/ 	.word	0x00009f80


	//   ....[52]....
        /*0758*/ 	.word	0x00009fb0


	//   ....[53]....
        /*075c*/ 	.word	0x00009fe0


	//   ....[54]....
        /*0760*/ 	.word	0x0000a130


	//   ....[55]....
        /*0764*/ 	.word	0x0000a160


	//   ....[56]....
        /*0768*/ 	.word	0x0000a190


	//   ....[57]....
        /*076c*/ 	.word	0x0000a1c0


	//   ....[58]....
        /*0770*/ 	.word	0x0000a1f0


	//   ....[59]....
        /*0774*/ 	.word	0x0000a220


	//   ....[60]....
        /*0778*/ 	.word	0x0000a2b0


	//   ....[61]....
        /*077c*/ 	.word	0x0000a310


	//   ....[62]....
        /*0780*/ 	.word	0x0000a3a0


	//   ....[63]....
        /*0784*/ 	.word	0x0000bc80


	//   ....[64]....
        /*0788*/ 	.word	0x0000bca0


	//   ....[65]....
        /*078c*/ 	.word	0x0000bd30


	//   ....[66]....
        /*0790*/ 	.word	0x0000bd50


	//   ....[67]....
        /*0794*/ 	.word	0x0000bdd0


	//   ....[68]....
        /*0798*/ 	.word	0x0000bdf0


	//   ....[69]....
        /*079c*/ 	.word	0x0000be70


	//   ....[70]....
        /*07a0*/ 	.word	0x0000be90


	//   ....[71]....
        /*07a4*/ 	.word	0x0000bf10


	//   ....[72]....
        /*07a8*/ 	.word	0x0000bf30


	//   ....[73]....
        /*07ac*/ 	.word	0x0000bfb0


	//   ....[74]....
        /*07b0*/ 	.word	0x0000bfd0


	//   ....[75]....
        /*07b4*/ 	.word	0x0000c050


	//   ....[76]....
        /*07b8*/ 	.word	0x0000c070


	//   ....[77]....
        /*07bc*/ 	.word	0x0000c080


	//   ....[78]....
        /*07c0*/ 	.word	0x0000c090


	//   ....[79]....
        /*07c4*/ 	.word	0x0000c990


	//   ....[80]....
        /*07c8*/ 	.word	0x0000c9c0


	//   ....[81]....
        /*07cc*/ 	.word	0x0000ca60


	//   ....[82]....
        /*07d0*/ 	.word	0x0000ca80


	//   ....[83]....
        /*07d4*/ 	.word	0x0000cb00


	//   ....[84]....
        /*07d8*/ 	.word	0x0000cb20


	//   ....[85]....
        /*07dc*/ 	.word	0x0000cba0


	//   ....[86]....
        /*07e0*/ 	.word	0x0000cbc0


	//   ....[87]....
        /*07e4*/ 	.word	0x0000cc40


	//   ....[88]....
        /*07e8*/ 	.word	0x0000cc60


	//   ....[89]....
        /*07ec*/ 	.word	0x0000cce0


	//   ....[90]....
        /*07f0*/ 	.word	0x0000cd00


	//   ....[91]....
        /*07f4*/ 	.word	0x0000cd80


	//   ....[92]....
        /*07f8*/ 	.word	0x0000cda0


	//   ....[93]....
        /*07fc*/ 	.word	0x0000cdb0


	//   ....[94]....
        /*0800*/ 	.word	0x0000ce20


	//   ....[95]....
        /*0804*/ 	.word	0x0000ce70


	//   ....[96]....
        /*0808*/ 	.word	0x0000cea0


	//   ....[97]....
        /*080c*/ 	.word	0x0000cf30


	//   ....[98]....
        /*0810*/ 	.word	0x0000cf40


	//   ....[99]....
        /*0814*/ 	.word	0x0000cfb0


	//   ....[100]....
        /*0818*/ 	.word	0x0000cfc0


	//   ....[101]....
        /*081c*/ 	.word	0x0000d000


	//   ....[102]....
        /*0820*/ 	.word	0x0000d020


	//   ....[103]....
        /*0824*/ 	.word	0x0000d7a0


	//   ....[104]....
        /*0828*/ 	.word	0x0000d7d0


	//   ....[105]....
        /*082c*/ 	.word	0x0000d820


	//   ....[106]....
        /*0830*/ 	.word	0x0000d830


	//   ....[107]....
        /*0834*/ 	.word	0x0000d870


	//   ....[108]....
        /*0838*/ 	.word	0x0000d880


	//   ....[109]....
        /*083c*/ 	.word	0x0000d8c0


	//   ....[110]....
        /*0840*/ 	.word	0x0000d8d0


	//   ....[111]....
        /*0844*/ 	.word	0x0000d910


	//   ....[112]....
        /*0848*/ 	.word	0x0000d920


	//   ....[113]....
        /*084c*/ 	.word	0x0000d960


	//   ....[114]....
        /*0850*/ 	.word	0x0000d970


	//   ....[115]....
        /*0854*/ 	.word	0x0000d9b0


	//   ....[116]....
        /*0858*/ 	.word	0x0000d9c0


	//   ....[117]....
        /*085c*/ 	.word	0x0000d9d0


	//   ....[118]....
        /*0860*/ 	.word	0x0000da10


	//   ....[119]....
        /*0864*/ 	.word	0x0000dcc0


	//   ....[120]....
        /*0868*/ 	.word	0x0000dcf0


	//   ....[121]....
        /*086c*/ 	.word	0x0000dd50


	//   ....[122]....
        /*0870*/ 	.word	0x0000dd60


	//   ....[123]....
        /*0874*/ 	.word	0x0000ddb0


	//   ....[124]....
        /*0878*/ 	.word	0x0000ddc0


	//   ....[125]....
        /*087c*/ 	.word	0x0000de10


	//   ....[126]....
        /*0880*/ 	.word	0x0000de20


	//   ....[127]....
        /*0884*/ 	.word	0x0000de70


	//   ....[128]....
        /*0888*/ 	.word	0x0000de80


	//   ....[129]....
        /*088c*/ 	.word	0x0000ded0


	//   ....[130]....
        /*0890*/ 	.word	0x0000dee0


	//   ....[131]....
        /*0894*/ 	.word	0x0000df30


	//   ....[132]....
        /*0898*/ 	.word	0x0000df40


	//   ....[133]....
        /*089c*/ 	.word	0x0000df50


	//   ....[134]....
        /*08a0*/ 	.word	0x0000df90


	//   ....[135]....
        /*08a4*/ 	.word	0x0000e550


	//   ....[136]....
        /*08a8*/ 	.word	0x0000e590


	//   ....[137]....
        /*08ac*/ 	.word	0x0000e5a0


	//   ....[138]....
        /*08b0*/ 	.word	0x0000e5b0


	//   ....[139]....
        /*08b4*/ 	.word	0x0000e5c0


	//   ....[140]....
        /*08b8*/ 	.word	0x0000e5d0


	//   ....[141]....
        /*08bc*/ 	.word	0x0000e5f0


	//   ....[142]....
        /*08c0*/ 	.word	0x0000e640


	//   ....[143]....
        /*08c4*/ 	.word	0x0000e660


	//   ....[144]....
        /*08c8*/ 	.word	0x0000e6a0


	//   ....[145]....
        /*08cc*/ 	.word	0x0000e6c0


	//   ....[146]....
        /*08d0*/ 	.word	0x0000e700


	//   ....[147]....
        /*08d4*/ 	.word	0x0000e720


	//   ....[148]....
        /*08d8*/ 	.word	0x0000e770


	//   ....[149]....
        /*08dc*/ 	.word	0x0000e7a0


	//   ....[150]....
        /*08e0*/ 	.word	0x0000e800


	//   ....[151]....
        /*08e4*/ 	.word	0x0000eb80


	//   ....[152]....
        /*08e8*/ 	.word	0x0000ebd0


	//   ....[153]....
        /*08ec*/ 	.word	0x0000ec00


	//   ....[154]....
        /*08f0*/ 	.word	0x0000ec30


	//   ....[155]....
        /*08f4*/ 	.word	0x0000ec40


	//   ....[156]....
        /*08f8*/ 	.word	0x0000ec70


	//   ....[157]....
        /*08fc*/ 	.word	0x0000eca0


	//   ....[158]....
        /*0900*/ 	.word	0x0000ecd0


	//   ....[159]....
        /*0904*/ 	.word	0x0000ee50


	//   ....[160]....
        /*0908*/ 	.word	0x0000ee80


	//   ....[161]....
        /*090c*/ 	.word	0x0000eeb0


	//   ....[162]....
        /*0910*/ 	.word	0x0000eee0


	//   ....[163]....
        /*0914*/ 	.word	0x0000ef10


	//   ....[164]....
        /*0918*/ 	.word	0x0000ef40


	//   ....[165]....
        /*091c*/ 	.word	0x0000f000


	//   ....[166]....
        /*0920*/ 	.word	0x0000f020


	//   ....[167]....
        /*0924*/ 	.word	0x0000f090


	//   ....[168]....
        /*0928*/ 	.word	0x0000f730


	//   ....[169]....
        /*092c*/ 	.word	0x0000fcd0


	//   ....[170]....
        /*0930*/ 	.word	0x0000fdc0


	//   ....[171]....
        /*0934*/ 	.word	0x0000fe60


	//   ....[172]....
        /*0938*/ 	.word	0x0000fec0


	//   ....[173]....
        /*093c*/ 	.word	0x0000ffb0


	//   ....[174]....
        /*0940*/ 	.word	0x00010020


	//   ....[175]....
        /*0944*/ 	.word	0x00010110


	//   ....[176]....
        /*0948*/ 	.word	0x00010180


	//   ....[177]....
        /*094c*/ 	.word	0x00010270


	//   ....[178]....
        /*0950*/ 	.word	0x000102e0


	//   ....[179]....
        /*0954*/ 	.word	0x000103d0


	//   ....[180]....
        /*0958*/ 	.word	0x00010440


	//   ....[181]....
        /*095c*/ 	.word	0x00010530


	//   ....[182]....
        /*0960*/ 	.word	0x000105a0


	//   ....[183]....
        /*0964*/ 	.word	0x00010690


	//   ....[184]....
        /*0968*/ 	.word	0x00010700


	//   ....[185]....
        /*096c*/ 	.word	0x000107a0


	//   ....[186]....
        /*0970*/ 	.word	0x00010890


	//   ....[187]....
        /*0974*/ 	.word	0x00010900


	//   ....[188]....
        /*0978*/ 	.word	0x00010960


	//   ....[189]....
        /*097c*/ 	.word	0x00010a50


	//   ....[190]....
        /*0980*/ 	.word	0x00010ab0


	//   ....[191]....
        /*0984*/ 	.word	0x00010bb0


	//   ....[192]....
        /*0988*/ 	.word	0x00010c10


	//   ....[193]....
        /*098c*/ 	.word	0x00010d10


	//   ....[194]....
        /*0990*/ 	.word	0x00010d70


	//   ....[195]....
        /*0994*/ 	.word	0x00010e70


	//   ....[196]....
        /*0998*/ 	.word	0x00010ed0


	//   ....[197]....
        /*099c*/ 	.word	0x00010fd0


	//   ....[198]....
        /*09a0*/ 	.word	0x00011030


	//   ....[199]....
        /*09a4*/ 	.word	0x00011130


	//   ....[200]....
        /*09a8*/ 	.word	0x00011190


	//   ....[201]....
        /*09ac*/ 	.word	0x00011240


	//   ....[202]....
        /*09b0*/ 	.word	0x00011300


	//   ....[203]....
        /*09b4*/ 	.word	0x000113c0


	//   ....[204]....
        /*09b8*/ 	.word	0x00011420


	//   ....[205]....
        /*09bc*/ 	.word	0x00011520


	//   ....[206]....
        /*09c0*/ 	.word	0x00011580


	//   ....[207]....
        /*09c4*/ 	.word	0x00011650


	//   ....[208]....
        /*09c8*/ 	.word	0x000116b0


	//   ....[209]....
        /*09cc*/ 	.word	0x00011770


	//   ....[210]....
        /*09d0*/ 	.word	0x000118b0


	//   ....[211]....
        /*09d4*/ 	.word	0x00011950


	//   ....[212]....
        /*09d8*/ 	.word	0x000119c0


	//   ....[213]....
        /*09dc*/ 	.word	0x00011a70


	//   ....[214]....
        /*09e0*/ 	.word	0x00011ad0


	//   ....[215]....
        /*09e4*/ 	.word	0x00011b80


	//   ....[216]....
        /*09e8*/ 	.word	0x00011be0


	//   ....[217]....
        /*09ec*/ 	.word	0x00011c90


	//   ....[218]....
        /*09f0*/ 	.word	0x00011cf0


	//   ....[219]....
        /*09f4*/ 	.word	0x00011da0


	//   ....[220]....
        /*09f8*/ 	.word	0x00011e00


	//   ....[221]....
        /*09fc*/ 	.word	0x00011eb0


	//   ....[222]....
        /*0a00*/ 	.word	0x00011f10


	//   ....[223]....
        /*0a04*/ 	.word	0x00011fc0


	//   ....[224]....
        /*0a08*/ 	.word	0x00012020


	//   ....[225]....
        /*0a0c*/ 	.word	0x000120d0


	//   ....[226]....
        /*0a10*/ 	.word	0x000121c0


	//   ....[227]....
        /*0a14*/ 	.word	0x00012270


	//   ....[228]....
        /*0a18*/ 	.word	0x000122d0


	//   ....[229]....
        /*0a1c*/ 	.word	0x00012390


	//   ....[230]....
        /*0a20*/ 	.word	0x000123f0


	//   ....[231]....
        /*0a24*/ 	.word	0x000124b0


	//   ....[232]....
        /*0a28*/ 	.word	0x00012510


	//   ....[233]....
        /*0a2c*/ 	.word	0x000125d0


	//   ....[234]....
        /*0a30*/ 	.word	0x00012630


	//   ....[235]....
        /*0a34*/ 	.word	0x000126f0


	//   ....[236]....
        /*0a38*/ 	.word	0x00012750


	//   ....[237]....
        /*0a3c*/ 	.word	0x00012810


	//   ....[238]....
        /*0a40*/ 	.word	0x00012870


	//   ....[239]....
        /*0a44*/ 	.word	0x00012930


	//   ....[240]....
        /*0a48*/ 	.word	0x00012990


	//   ....[241]....
        /*0a4c*/ 	.word	0x00012a40


	//   ....[242]....
        /*0a50*/ 	.word	0x00012b30


	//   ....[243]....
        /*0a54*/ 	.word	0x00012be0


	//   ....[244]....
        /*0a58*/ 	.word	0x00012c50


	//   ....[245]....
        /*0a5c*/ 	.word	0x00012d00


	//   ....[246]....
        /*0a60*/ 	.word	0x00012d60


	//   ....[247]....
        /*0a64*/ 	.word	0x00012e20


	//   ....[248]....
        /*0a68*/ 	.word	0x00012e80


	//   ....[249]....
        /*0a6c*/ 	.word	0x00012f40


	//   ....[250]....
        /*0a70*/ 	.word	0x00012fa0


	//   ....[251]....
        /*0a74*/ 	.word	0x00013060


	//   ....[252]....
        /*0a78*/ 	.word	0x000130c0


	//   ....[253]....
        /*0a7c*/ 	.word	0x00013180


	//   ....[254]....
        /*0a80*/ 	.word	0x000131e0


	//   ....[255]....
        /*0a84*/ 	.word	0x000132a0


	//   ....[0]....
        /*0a88*/ 	.word	0x00013300


	//   ....[1]....
        /*0a8c*/ 	.word	0x000133a0


	//   ....[2]....
        /*0a90*/ 	.word	0x00013430


	//   ....[3]....
        /*0a94*/ 	.word	0x000134d0


	//   ....[4]....
        /*0a98*/ 	.word	0x000135f0


	//   ....[5]....
        /*0a9c*/ 	.word	0x00013660


	//   ....[6]....
        /*0aa0*/ 	.word	0x000136d0


	//   ....[7]....
        /*0aa4*/ 	.word	0x00013740


	//   ....[8]....
        /*0aa8*/ 	.word	0x000137b0


	//   ....[9]....
        /*0aac*/ 	.word	0x00013830


	//   ....[10]....
        /*0ab0*/ 	.word	0x000138c0


	//   ....[11]....
        /*0ab4*/ 	.word	0x00013950


	//   ....[12]....
        /*0ab8*/ 	.word	0x000139c0


	//   ....[13]....
        /*0abc*/ 	.word	0x00013a30


	//   ....[14]....
        /*0ac0*/ 	.word	0x00013aa0


	//   ....[15]....
        /*0ac4*/ 	.word	0x00013b20


	//   ....[16]....
        /*0ac8*/ 	.word	0x00013b90


	//   ....[17]....
        /*0acc*/ 	.word	0x00013c30


	//   ....[18]....
        /*0ad0*/ 	.word	0x00013cc0


	//   ....[19]....
        /*0ad4*/ 	.word	0x00013de0


	//----- nvinfo : EIATTR_REG_RECONFIG
	.align		4
.L_291:
        /*0ad8*/ 	.byte	0x01, 0x54
	.zero		2


	//----- nvinfo : EIATTR_SYSCALL_OFFSETS
	.align		4
        /*0adc*/ 	.byte	0x04, 0x46
        /*0ade*/ 	.short	(.L_293 - .L_292)


	//   ....[0]....
.L_292:
        /*0ae0*/ 	.word	0x00001640


	//   ....[1]....
        /*0ae4*/ 	.word	0x0000b260


	//   ....[2]....
        /*0ae8*/ 	.word	0x0000b3b0


	//   ....[3]....
        /*0aec*/ 	.word	0x0000b4a0


	//   ....[4]....
        /*0af0*/ 	.word	0x0000c4a0


	//----- nvinfo : EIATTR_MBARRIER_INSTR_OFFSETS
	.align		4
.L_293:
        /*0af4*/ 	.byte	0x04, 0x39
        /*0af6*/ 	.short	(.L_295 - .L_294)


	//   ....[0]....
.L_294:
        /*0af8*/ 	.word	0x00000180
        /*0afc*/ 	.word	0x000000ff
        /*0b00*/ 	.word	0x00016800
        /*0b04*/ 	.short	0x0100
        /*0b06*/ 	.byte	0x08
	.zero		1


	//   ....[1]....
        /*0b08*/ 	.word	0x00000190
        /*0b0c*/ 	.word	0x000000ff
        /*0b10*/ 	.word	0x00016820
        /*0b14*/ 	.short	0x0100
        /*0b16*/ 	.byte	0x08
	.zero		1


	//   ....[2]....
        /*0b18*/ 	.word	0x00000280
        /*0b1c*/ 	.word	0x000000ff
        /*0b20*/ 	.word	0x00016830
        /*0b24*/ 	.short	0x0100
        /*0b26*/ 	.byte	0x08
	.zero		1


	//   ....[3]....
        /*0b28*/ 	.word	0x00000290
        /*0b2c*/ 	.word	0x000000ff
        /*0b30*/ 	.word	0x00016840
        /*0b34*/ 	.short	0x0100
        /*0b36*/ 	.byte	0x08
	.zero		1


	//   ....[4]....
        /*0b38*/ 	.word	0x000002a0
        /*0b3c*/ 	.word	0x000000ff
        /*0b40*/ 	.word	0x00016838
        /*0b44*/ 	.short	0x0100
        /*0b46*/ 	.byte	0x08
	.zero		1


	//   ....[5]....
        /*0b48*/ 	.word	0x000002b0
        /*0b4c*/ 	.word	0x000000ff
        /*0b50*/ 	.word	0x00016848
        /*0b54*/ 	.short	0x0100
        /*0b56*/ 	.byte	0x08
	.zero		1


	//   ....[6]....
        /*0b58*/ 	.word	0x000003e0
        /*0b5c*/ 	.word	0x000000ff
        /*0b60*/ 	.word	0x00016850
        /*0b64*/ 	.short	0x0100
        /*0b66*/ 	.byte	0x08
	.zero		1


	//   ....[7]....
        /*0b68*/ 	.word	0x000003f0
        /*0b6c*/ 	.word	0x000000ff
        /*0b70*/ 	.word	0x00016860
        /*0b74*/ 	.short	0x0100
        /*0b76*/ 	.byte	0x08
	.zero		1


	//   ....[8]....
        /*0b78*/ 	.word	0x00000400
        /*0b7c*/ 	.word	0x000000ff
        /*0b80*/ 	.word	0x00016858
        /*0b84*/ 	.short	0x0100
        /*0b86*/ 	.byte	0x08
	.zero		1


	//   ....[9]....
        /*0b88*/ 	.word	0x00000410
        /*0b8c*/ 	.word	0x000000ff
        /*0b90*/ 	.word	0x00016868
        /*0b94*/ 	.short	0x0100
        /*0b96*/ 	.byte	0x08
	.zero		1


	//   ....[10]....
        /*0b98*/ 	.word	0x00000500
        /*0b9c*/ 	.word	0x000000ff
        /*0ba0*/ 	.word	0x00016870
        /*0ba4*/ 	.short	0x0100
        /*0ba6*/ 	.byte	0x06
	.zero		1


	//   ....[11]....
        /*0ba8*/ 	.word	0x00000510
        /*0bac*/ 	.word	0x000000ff
        /*0bb0*/ 	.word	0x00016880
        /*0bb4*/ 	.short	0x0100
        /*0bb6*/ 	.byte	0x06
	.zero		1


	//   ....[12]....
        /*0bb8*/ 	.word	0x00000520
        /*0bbc*/ 	.word	0x000000ff
        /*0bc0*/ 	.word	0x00016878
        /*0bc4*/ 	.short	0x0100
        /*0bc6*/ 	.byte	0x06
	.zero		1


	//   ....[13]....
        /*0bc8*/ 	.word	0x00000530
        /*0bcc*/ 	.word	0x000000ff
        /*0bd0*/ 	.word	0x00016888
        /*0bd4*/ 	.short	0x0100
        /*0bd6*/ 	.byte	0x06
	.zero		1


	//   ....[14]....
        /*0bd8*/ 	.word	0x00000660
        /*0bdc*/ 	.word	0x000000ff
        /*0be0*/ 	.word	0x00016890
        /*0be4*/ 	.short	0x0100
        /*0be6*/ 	.byte	0x08
	.zero		1


	//   ....[15]....
        /*0be8*/ 	.word	0x00000670
        /*0bec*/ 	.word	0x000000ff
        /*0bf0*/ 	.word	0x000168a0
        /*0bf4*/ 	.short	0x0100
        /*0bf6*/ 	.byte	0x08
	.zero		1


	//   ....[16]....
        /*0bf8*/ 	.word	0x00000680
        /*0bfc*/ 	.word	0x000000ff
        /*0c00*/ 	.word	0x00016898
        /*0c04*/ 	.short	0x0100
        /*0c06*/ 	.byte	0x08
	.zero		1


	//   ....[17]....
        /*0c08*/ 	.word	0x00000690
        /*0c0c*/ 	.word	0x000000ff
        /*0c10*/ 	.word	0x000168a8
        /*0c14*/ 	.short	0x0100
        /*0c16*/ 	.byte	0x08
	.zero		1


	//   ....[18]....
        /*0c18*/ 	.word	0x000007d0
        /*0c1c*/ 	.word	0x000000ff
        /*0c20*/ 	.word	0x000168b0
        /*0c24*/ 	.short	0x0100
        /*0c26*/ 	.byte	0x08
	.zero		1


	//   ....[19]....
        /*0c28*/ 	.word	0x000007e0
        /*0c2c*/ 	.word	0x000000ff
        /*0c30*/ 	.word	0x000168c0
        /*0c34*/ 	.short	0x0100
        /*0c36*/ 	.byte	0x08
	.zero		1


	//   ....[20]....
        /*0c38*/ 	.word	0x000007f0
        /*0c3c*/ 	.word	0x000000ff
        /*0c40*/ 	.word	0x000168b8
        /*0c44*/ 	.short	0x0100
        /*0c46*/ 	.byte	0x08
	.zero		1


	//   ....[21]....
        /*0c48*/ 	.word	0x00000800
        /*0c4c*/ 	.word	0x000000ff
        /*0c50*/ 	.word	0x000168c8
        /*0c54*/ 	.short	0x0100
        /*0c56*/ 	.byte	0x08
	.zero		1


	//   ....[22]....
        /*0c58*/ 	.word	0x000016c0
        /*0c5c*/ 	.word	0x000000ff
        /*0c60*/ 	.word	0x00016800
        /*0c64*/ 	.short	0x010a
        /*0c66*/ 	.byte	0x2d
	.zero		1


	//   ....[23]....
        /*0c68*/ 	.word	0x00001740
        /*0c6c*/ 	.word	0x00000004
        /*0c70*/ 	.word	0x00016830
        /*0c74*/ 	.short	0x010a
        /*0c76*/ 	.byte	0x3f
	.zero		1


	//   ....[24]....
        /*0c78*/ 	.word	0x00001780
        /*0c7c*/ 	.word	0x00000004
        /*0c80*/ 	.word	0x00016830
        /*0c84*/ 	.short	0x010a
        /*0c86*/ 	.byte	0x3f
	.zero		1


	//   ....[25]....
        /*0c88*/ 	.word	0x000022c0
        /*0c8c*/ 	.word	0x000000ff
        /*0c90*/ 	.word	0x00000000
        /*0c94*/ 	.short	0x0101
        /*0c96*/ 	.byte	0x06
	.zero		1


	//   ....[26]....
        /*0c98*/ 	.word	0x00003940
        /*0c9c*/ 	.word	0x000000ff
        /*0ca0*/ 	.word	0x00016830
        /*0ca4*/ 	.short	0x010a
        /*0ca6*/ 	.byte	0x06
	.zero		1


	//   ....[27]....
        /*0ca8*/ 	.word	0x00003980
        /*0cac*/ 	.word	0x000000ff
        /*0cb0*/ 	.word	0x00016830
        /*0cb4*/ 	.short	0x010a
        /*0cb6*/ 	.byte	0x06
	.zero		1


	//   ....[28]....
        /*0cb8*/ 	.word	0x00003b90
        /*0cbc*/ 	.word	0x000000ff
        /*0cc0*/ 	.word	0x00016850
        /*0cc4*/ 	.short	0x010a
        /*0cc6*/ 	.byte	0x06
	.zero		1


	//   ....[29]....
        /*0cc8*/ 	.word	0x00003bd0
        /*0ccc*/ 	.word	0x000000ff
        /*0cd0*/ 	.word	0x00016850
        /*0cd4*/ 	.short	0x010a
        /*0cd6*/ 	.byte	0x06
	.zero		1


	//   ....[30]....
        /*0cd8*/ 	.word	0x00004060
        /*0cdc*/ 	.word	0x000000ff
        /*0ce0*/ 	.word	0x00000000
        /*0ce4*/ 	.short	0x0101
        /*0ce6*/ 	.byte	0x06
	.zero		1


	//   ....[31]....
        /*0ce8*/ 	.word	0x00005b40
        /*0cec*/ 	.word	0x000000ff
        /*0cf0*/ 	.word	0x00000000
        /*0cf4*/ 	.short	0x0101
        /*0cf6*/ 	.byte	0x06
	.zero		1


	//   ....[32]....
        /*0cf8*/ 	.word	0x00006010
        /*0cfc*/ 	.word	0x000000ff
        /*0d00*/ 	.word	0x00016830
        /*0d04*/ 	.short	0x010a
        /*0d06*/ 	.byte	0x06
	.zero		1


	//   ....[33]....
        /*0d08*/ 	.word	0x00006050
        /*0d0c*/ 	.word	0x000000ff
        /*0d10*/ 	.word	0x00016830
        /*0d14*/ 	.short	0x010a
        /*0d16*/ 	.byte	0x06
	.zero		1


	//   ....[34]....
        /*0d18*/ 	.word	0x00006230
        /*0d1c*/ 	.word	0x000000ff
        /*0d20*/ 	.word	0x00016850
        /*0d24*/ 	.short	0x010a
        /*0d26*/ 	.byte	0x06
	.zero		1


	//   ....[35]....
        /*0d28*/ 	.word	0x00006270
        /*0d2c*/ 	.word	0x000000ff
        /*0d30*/ 	.word	0x00016850
        /*0d34*/ 	.short	0x010a
        /*0d36*/ 	.byte	0x06
	.zero		1


	//   ....[36]....
        /*0d38*/ 	.word	0x00006690
        /*0d3c*/ 	.word	0x000000ff
        /*0d40*/ 	.word	0x00000000
        /*0d44*/ 	.short	0x0101
        /*0d46*/ 	.byte	0x06
	.zero		1


	//   ....[37]....
        /*0d48*/ 	.word	0x00007840
        /*0d4c*/ 	.word	0x000000ff
        /*0d50*/ 	.word	0x00000000
        /*0d54*/ 	.short	0x0101
        /*0d56*/ 	.byte	0x06
	.zero		1


	//   ....[38]....
        /*0d58*/ 	.word	0x00007c50
        /*0d5c*/ 	.word	0x000000ff
        /*0d60*/ 	.word	0x00016850
        /*0d64*/ 	.short	0x010a
        /*0d66*/ 	.byte	0x05
	.zero		1


	//   ....[39]....
        /*0d68*/ 	.word	0x00007c90
        /*0d6c*/ 	.word	0x000000ff
        /*0d70*/ 	.word	0x00016850
        /*0d74*/ 	.short	0x010a
        /*0d76*/ 	.byte	0x05
	.zero		1


	//   ....[40]....
        /*0d78*/ 	.word	0x000081f0
        /*0d7c*/ 	.word	0x000000ff
        /*0d80*/ 	.word	0x00000000
        /*0d84*/ 	.short	0x0101
        /*0d86*/ 	.byte	0x04
	.zero		1


	//   ....[41]....
        /*0d88*/ 	.word	0x00009090
        /*0d8c*/ 	.word	0x00000000
        /*0d90*/ 	.word	0x00000000
        /*0d94*/ 	.short	0x0101
        /*0d96*/ 	.byte	0x3f
	.zero		1


	//   ....[42]....
        /*0d98*/ 	.word	0x0000b9d0
        /*0d9c*/ 	.word	0x00000003
        /*0da0*/ 	.word	0x00016840
        /*0da4*/ 	.short	0x010a
        /*0da6*/ 	.byte	0x3f
	.zero		1


	//   ....[43]....
        /*0da8*/ 	.word	0x0000c190
        /*0dac*/ 	.word	0x00000003
        /*0db0*/ 	.word	0x00016830
        /*0db4*/ 	.short	0x0107
        /*0db6*/ 	.byte	0x3f
	.zero		1


	//   ....[44]....
        /*0db8*/ 	.word	0x0000c260
        /*0dbc*/ 	.word	0x00000003
        /*0dc0*/ 	.word	0x00016830
        /*0dc4*/ 	.short	0x0101
        /*0dc6*/ 	.byte	0x3f
	.zero		1


	//   ....[45]....
        /*0dc8*/ 	.word	0x0000d0c0
        /*0dcc*/ 	.word	0x00000016
        /*0dd0*/ 	.word	0x00016800
        /*0dd4*/ 	.short	0x0107
        /*0dd6*/ 	.byte	0x3f
	.zero		1


	//   ....[46]....
        /*0dd8*/ 	.word	0x0000d1c0
        /*0ddc*/ 	.word	0x00000016
        /*0de0*/ 	.word	0x00016800
        /*0de4*/ 	.short	0x0101
        /*0de6*/ 	.byte	0x3f
	.zero		1


	//   ....[47]....
        /*0de8*/ 	.word	0x0000d1e0
        /*0dec*/ 	.word	0x00000016
        /*0df0*/ 	.word	0x00016820
        /*0df4*/ 	.short	0x010a
        /*0df6*/ 	.byte	0x3f
	.zero		1


	//   ....[48]....
        /*0df8*/ 	.word	0x0000d580
        /*0dfc*/ 	.word	0x00000005
        /*0e00*/ 	.word	0x00016840
        /*0e04*/ 	.short	0x010a
        /*0e06*/ 	.byte	0x3f
	.zero		1


	//   ....[49]....
        /*0e08*/ 	.word	0x0000da90
        /*0e0c*/ 	.word	0x00000005
        /*0e10*/ 	.word	0x00016830
        /*0e14*/ 	.short	0x0107
        /*0e16*/ 	.byte	0x3f
	.zero		1


	//   ....[50]....
        /*0e18*/ 	.word	0x0000db50
        /*0e1c*/ 	.word	0x00000005
        /*0e20*/ 	.word	0x00016830
        /*0e24*/ 	.short	0x0101
        /*0e26*/ 	.byte	0x3f
	.zero		1


	//   ....[51]....
        /*0e28*/ 	.word	0x0000dbb0
        /*0e2c*/ 	.word	0x00000005
        /*0e30*/ 	.word	0x00016860
        /*0e34*/ 	.short	0x010a
        /*0e36*/ 	.byte	0x3f
	.zero		1


	//   ....[52]....
        /*0e38*/ 	.word	0x0000e080
        /*0e3c*/ 	.word	0x00000005
        /*0e40*/ 	.word	0x00016850
        /*0e44*/ 	.short	0x0107
        /*0e46*/ 	.byte	0x3f
	.zero		1


	//   ....[53]....
        /*0e48*/ 	.word	0x0000e220
        /*0e4c*/ 	.word	0x00000005
        /*0e50*/ 	.word	0x00016850
        /*0e54*/ 	.short	0x0101
        /*0e56*/ 	.byte	0x3f
	.zero		1


	//   ....[54]....
        /*0e58*/ 	.word	0x0000e430
        /*0e5c*/ 	.word	0x00000000
        /*0e60*/ 	.word	0x00016860
        /*0e64*/ 	.short	0x010a
        /*0e66*/ 	.byte	0x3f
	.zero		1


	//   ....[55]....
        /*0e68*/ 	.word	0x0000e8b0
        /*0e6c*/ 	.word	0x00000000
        /*0e70*/ 	.word	0x00016850
        /*0e74*/ 	.short	0x0107
        /*0e76*/ 	.byte	0x3f
	.zero		1


	//   ....[56]....
        /*0e78*/ 	.word	0x0000e980
        /*0e7c*/ 	.word	0x00000000
        /*0e80*/ 	.word	0x00016850
        /*0e84*/ 	.short	0x0101
        /*0e86*/ 	.byte	0x3f
	.zero		1


	//   ....[57]....
        /*0e88*/ 	.word	0x0000f6b0
        /*0e8c*/ 	.word	0x00000005
        /*0e90*/ 	.word	0x00016820
        /*0e94*/ 	.short	0x010a
        /*0e96*/ 	.byte	0x3f
	.zero		1


	//   ....[58]....
        /*0e98*/ 	.word	0x0000f830
        /*0e9c*/ 	.word	0x00000003
        /*0ea0*/ 	.word	0x00016840
        /*0ea4*/ 	.short	0x010a
        /*0ea6*/ 	.byte	0x3f
	.zero		1


	//   ....[59]....
        /*0ea8*/ 	.word	0x0000f8d0
        /*0eac*/ 	.word	0x00000019
        /*0eb0*/ 	.word	0x00016840
        /*0eb4*/ 	.short	0x010a
        /*0eb6*/ 	.byte	0x3f
	.zero		1


	//   ....[60]....
        /*0eb8*/ 	.word	0x0000f910
        /*0ebc*/ 	.word	0x00000003
        /*0ec0*/ 	.word	0x00016860
        /*0ec4*/ 	.short	0x010a
        /*0ec6*/ 	.byte	0x3f
	.zero		1


	//   ....[61]....
        /*0ec8*/ 	.word	0x0000f950
        /*0ecc*/ 	.word	0x00000019
        /*0ed0*/ 	.word	0x00016860
        /*0ed4*/ 	.short	0x010a
        /*0ed6*/ 	.byte	0x3f
	.zero		1


	//   ....[62]....
        /*0ed8*/ 	.word	0x0000f9c0
        /*0edc*/ 	.word	0x00000003
        /*0ee0*/ 	.word	0x00016800
        /*0ee4*/ 	.short	0x010a
        /*0ee6*/ 	.byte	0x3f
	.zero		1


	//   ....[63]....
        /*0ee8*/ 	.word	0x0000fa10
        /*0eec*/ 	.word	0x00000004
        /*0ef0*/ 	.word	0x00016830
        /*0ef4*/ 	.short	0x010a
        /*0ef6*/ 	.byte	0x3f
	.zero		1


	//   ....[64]....
        /*0ef8*/ 	.word	0x0000fa70
        /*0efc*/ 	.word	0x00000003
        /*0f00*/ 	.word	0x00016830
        /*0f04*/ 	.short	0x010a
        /*0f06*/ 	.byte	0x3f
	.zero		1


	//   ....[65]....
        /*0f08*/ 	.word	0x0000fad0
        /*0f0c*/ 	.word	0x00000003
        /*0f10*/ 	.word	0x00016850
        /*0f14*/ 	.short	0x010a
        /*0f16*/ 	.byte	0x3f
	.zero		1


	//   ....[66]....
        /*0f18*/ 	.word	0x0000fb30
        /*0f1c*/ 	.word	0x00000003
        /*0f20*/ 	.word	0x00016830
        /*0f24*/ 	.short	0x010a
        /*0f26*/ 	.byte	0x3f
	.zero		1


	//   ....[67]....
        /*0f28*/ 	.word	0x0000fb90
        /*0f2c*/ 	.word	0x00000003
        /*0f30*/ 	.word	0x00016850
        /*0f34*/ 	.short	0x010a
        /*0f36*/ 	.byte	0x3f
	.zero		1


	//   ....[68]....
        /*0f38*/ 	.word	0x0000fbf0
        /*0f3c*/ 	.word	0x00000007
        /*0f40*/ 	.word	0x00016850
        /*0f44*/ 	.short	0x010a
        /*0f46*/ 	.byte	0x3f
	.zero		1


	//   ....[69]....
        /*0f48*/ 	.word	0x0000fd10
        /*0f4c*/ 	.word	0x00000003
        /*0f50*/ 	.word	0x00016840
        /*0f54*/ 	.short	0x010a
        /*0f56*/ 	.byte	0x3f
	.zero		1


	//   ....[70]....
        /*0f58*/ 	.word	0x000117b0
        /*0f5c*/ 	.word	0x00000016
        /*0f60*/ 	.word	0x00016820
        /*0f64*/ 	.short	0x010a
        /*0f66*/ 	.byte	0x3f
	.zero		1


	//   ....[71]....
        /*0f68*/ 	.word	0x00011800
        /*0f6c*/ 	.word	0x00000005
        /*0f70*/ 	.word	0x00016840
        /*0f74*/ 	.short	0x010a
        /*0f76*/ 	.byte	0x3f
	.zero		1


	//   ....[72]....
        /*0f78*/ 	.word	0x00012110
        /*0f7c*/ 	.word	0x00000005
        /*0f80*/ 	.word	0x00016860
        /*0f84*/ 	.short	0x010a
        /*0f86*/ 	.byte	0x3f
	.zero		1


	//   ....[73]....
        /*0f88*/ 	.word	0x00012a80
        /*0f8c*/ 	.word	0x00000000
        /*0f90*/ 	.word	0x00016860
        /*0f94*/ 	.short	0x010a
        /*0f96*/ 	.byte	0x3f
	.zero		1


	//   ....[74]....
        /*0f98*/ 	.word	0x00013d00
        /*0f9c*/ 	.word	0x00000005
        /*0fa0*/ 	.word	0x00016820
        /*0fa4*/ 	.short	0x010a
        /*0fa6*/ 	.byte	0x3f
	.zero		1


	//   ....[75]....
        /*0fa8*/ 	.word	0x00013ea0
        /*0fac*/ 	.word	0x00000003
        /*0fb0*/ 	.word	0x00016840
        /*0fb4*/ 	.short	0x010a
        /*0fb6*/ 	.byte	0x3f
	.zero		1


	//   ....[76]....
        /*0fb8*/ 	.word	0x00013ef0
        /*0fbc*/ 	.word	0x00000019
        /*0fc0*/ 	.word	0x00016840
        /*0fc4*/ 	.short	0x010a
        /*0fc6*/ 	.byte	0x3f
	.zero		1


	//   ....[77]....
        /*0fc8*/ 	.word	0x00013f40
        /*0fcc*/ 	.word	0x00000003
        /*0fd0*/ 	.word	0x00016860
        /*0fd4*/ 	.short	0x010a
        /*0fd6*/ 	.byte	0x3f
	.zero		1


	//----- nvinfo : EIATTR_NUM_MBARRIERS
	.align		4
.L_295:
        /*0fd8*/ 	.byte	0x03, 0x38
        /*0fda*/ 	.short	0x0016


	//----- nvinfo : EIATTR_EXIT_INSTR_OFFSETS
	.align		4
        /*0fdc*/ 	.byte	0x04, 0x1c
        /*0fde*/ 	.short	(.L_297 - .L_296)


	//   ....[0]....
.L_296:
        /*0fe0*/ 	.word	0x000009b0


	//   ....[1]....
        /*0fe4*/ 	.word	0x00009cb0


	//   ....[2]....
        /*0fe8*/ 	.word	0x0000f9a0


	//----- nvinfo : EIATTR_MAX_THREADS
	.align		4
.L_297:
        /*0fec*/ 	.byte	0x04, 0x05
        /*0fee*/ 	.short	(.L_299 - .L_298)
.L_298:
        /*0ff0*/ 	.word	0x00000200
        /*0ff4*/ 	.word	0x00000001
        /*0ff8*/ 	.word	0x00000001


	//----- nvinfo : EIATTR_CRS_STACK_SIZE
	.align		4
.L_299:
        /*0ffc*/ 	.byte	0x04, 0x1e
        /*0ffe*/ 	.short	(.L_301 - .L_300)
.L_300:
        /*1000*/ 	.word	0x00000000


	//----- nvinfo : EIATTR_CBANK_PARAM_SIZE
	.align		4
.L_301:
        /*1004*/ 	.byte	0x03, 0x19
        /*1006*/ 	.short	0x0af0


	//----- nvinfo : EIATTR_PARAM_CBANK
	.align		4
        /*1008*/ 	.byte	0x04, 0x0a
        /*100a*/ 	.short	(.L_303 - .L_302)
	.align		4
.L_302:
        /*100c*/ 	.word	index@(.nv.constant0._ZN7cutlass13device_kernelIN5flash11enable_sm90INS1_16FlashAttnFwdSm90INS1_25CollectiveMainloopFwdSm90ILi2EN4cute5tupleIJNS5_1CILi1EEES8_S8_EEENS6_IJNS7_ILi192EEENS7_ILi128EEENS7_ILi64EEEEEELi64ENS_10bfloat16_tEfNS_4arch4Sm90ELb1ELb0ELb0ELb1ELb1ELb0ELb0ELb1ELb1ELb1ELb0ELb0EEENS1_21CollectiveEpilogueFwdINS6_IJSA_SC_SB_EEES9_SE_SG_Li384ELb1ELb1ELb0ELb0EEENS1_36VarlenDynamicPersistentTileSchedulerILi192ELi128ELi384ELi128ELb0ELb1ELb1ELb1ELb1ELb1EEEEEEEEEvNT_6ParamsE)
        /*1010*/ 	.short	0x0210
        /*1012*/ 	.short	0x0af0


	//----- nvinfo : EIATTR_SW_WAR
	.align		4
.L_303:
        /*1014*/ 	.byte	0x04, 0x36
        /*1016*/ 	.short	(.L_305 - .L_304)
.L_304:
        /*1018*/ 	.word	0x00000008
.L_305:


//--------------------- .nv.info._ZN7cutlass13device_kernelIN5flash11enable_sm90INS1_16FlashAttnFwdSm90INS1_25CollectiveMainloopFwdSm90ILi2EN4cute5tupleIJNS5_1CILi1EEES8_S8_EEENS6_IJNS7_ILi192EEENS7_ILi128EEENS7_ILi64EEEEEELi64ENS_10bfloat16_tEfNS_4arch4Sm90ELb1ELb0ELb0ELb1ELb1ELb1ELb0ELb1ELb1ELb1ELb0ELb0EEENS1_21CollectiveEpilogueFwdINS6_IJSA_SC_SB_EEES9_SE_SG_Li384ELb1ELb1ELb0ELb0EEENS1_36VarlenDynamicPersistentTileSchedulerILi192ELi128ELi384ELi128ELb0ELb1ELb1ELb1ELb1ELb1EEEEEEEEEvNT_6ParamsE --------------------------
	.section	.nv.info._ZN7cutlass13device_kernelIN5flash11enable_sm90INS1_16FlashAttnFwdSm90INS1_25CollectiveMainloopFwdSm90ILi2EN4cute5tupleIJNS5_1CILi1EEES8_S8_EEENS6_IJNS7_ILi192EEENS7_ILi128EEENS7_ILi64EEEEEELi64ENS_10bfloat16_tEfNS_4arch4Sm90ELb1ELb0ELb0ELb1ELb1ELb1ELb0ELb1ELb1ELb1ELb0ELb0EEENS1_21CollectiveEpilogueFwdINS6_IJSA_SC_SB_EEES9_SE_SG_Li384ELb1ELb1ELb0ELb0EEENS1_36VarlenDynamicPersistentTileSchedulerILi192ELi128ELi384ELi128ELb0ELb1ELb1ELb1ELb1ELb1EEEEEEEEEvNT_6ParamsE,"",@"SHT_CUDA_INFO"
	.sectionflags	@""
	.align	4


	//----- nvinfo : EIATTR_CUDA_API_VERSION
	.align		4
        /*0000*/ 	.byte	0x04, 0x37
        /*0002*/ 	.short	(.L_307 - .L_306)
.L_306:
        /*0004*/ 	.word	0x00000082


	//----- nvinfo : EIATTR_KPARAM_INFO
	.align		4
.L_307:
        /*0008*/ 	.byte	0x04, 0x17
        /*000a*/ 	.short	(.L_309 - .L_308)
.L_308:
        /*000c*/ 	.word	0x00000000
        /*0010*/ 	.short	0x0000
        /*0012*/ 	.short	0x0070
        /*0014*/ 	.byte	0x00, 0xf0, 0x01, 0x2a


	//----- nvinfo : EIATTR_SPARSE_MMA_MASK
	.align		4
.L_309:
        /*0018*/ 	.byte	0x03, 0x50
        /*001a*/ 	.short	0x0000


	//----- nvinfo : EIATTR_MAXREG_COUNT
	.align		4
        /*001c*/ 	.byte	0x03, 0x1b
        /*001e*/ 	.short	0x0080


	//----- nvinfo : EIATTR_NUM_BARRIERS
	.align		4
        /*0020*/ 	.byte	0x02, 0x4c
        /*0022*/ 	.byte	0x10
	.zero		1


	//----- nvinfo : EIATTR_EXTERNS
	.align		4
        /*0024*/ 	.byte	0x04, 0x0f
        /*0026*/ 	.short	(.L_311 - .L_310)


	//   ....[0]....
	.align		4
.L_310:
        /*0028*/ 	.word	index@(__assertfail)


	//----- nvinfo : EIATTR_ANNOTATIONS
	.align		4
.L_311:
        /*002c*/ 	.byte	0x04, 0x55
        /*002e*/ 	.short	(.L_313 - .L_312)


	//   ....[0]....
.L_312:
        /* <DEDUP_REMOVED lines=85> */


	//----- nvinfo : EIATTR_MERCURY_ISA_VERSION
	.align		4
.L_313:
        /*0570*/ 	.byte	0x03, 0x5f
        /*0572*/ 	.short	0x0101


	//----- nvinfo : EIATTR_UNUSED_LOAD_BYTE_OFFSET
	.align		4
        /*0574*/ 	.byte	0x04, 0x44
        /*0576*/ 	.short	(.L_315 - .L_314)


	//   ....[0]....
.L_314:
        /*0578*/ 	.word	0x00000a70
        /*057c*/ 	.word	0x0000fff0


	//   ....[1]....
        /*0580*/ 	.word	0x000107c0
        /*0584*/ 	.word	0x0000fff0


	//----- nvinfo : EIATTR_INT_WARP_WIDE_INSTR_OFFSETS
	.align		4
.L_315:
        /*0588*/ 	.byte	0x04, 0x31
        /*058a*/ 	.short	(.L_317 - .L_316)


	//   ....[0]....
.L_316:
        /*058c*/ 	.word	0x00000120


	//   ....[1]....
        /*0590*/ 	.word	0x000001c0


	//   ....[2]....
        /*0594*/ 	.word	0x00000230


	//   ....[3]....
        /*0598*/ 	.word	0x00014380


	//   ....[4]....
        /*059c*/ 	.word	0x00014410


	//   ....[5]....
        /*05a0*/ 	.word	0x000176a0


	//   ....[6]....
        /*05a4*/ 	.word	0x00017730


	//----- nvinfo : EIATTR_COOP_GROUP_MASK_REGIDS
	.align		4
.L_317:
        /*05a8*/ 	.byte	0x04, 0x29
        /*05aa*/ 	.short	(.L_319 - .L_318)


	//   ....[0]....
.L_318:
        /*05ac*/ 	.word	0xffffffff


	//   ....[1]....
        /*05b0*/ 	.word	0xffffffff


	//   ....[2]....
        /*05b4*/ 	.word	0xffffffff


	//   ....[3]....
        /*05b8*/ 	.word	0xffffffff


	//   ....[4]....
        /*05bc*/ 	.word	0xffffffff


	//   ....[5]....
        /*05c0*/ 	.word	0xffffffff


	//   ....[6]....
        /*05c4*/ 	.word	0xffffffff


	//   ....[7]....
        /*05c8*/ 	.word	0xffffffff


	//   ....[8]....
        /*05cc*/ 	.word	0xffffffff


	//   ....[9]....
        /*05d0*/ 	.word	0xffffffff


	//   ....[10]....
        /*05d4*/ 	.word	0xffffffff


	//   ....[11]....
        /*05d8*/ 	.word	0xffffffff


	//   ....[12]....
        /*05dc*/ 	.word	0xffffffff


	//   ....[13]....
        /*05e0*/ 	.word	0xffffffff


	//   ....[14]....
        /*05e4*/ 	.word	0xffffffff


	//   ....[15]....
        /*05e8*/ 	.word	0xffffffff


	//   ....[16]....
        /*05ec*/ 	.word	0xffffffff


	//   ....[17]....
        /*05f0*/ 	.word	0xffffffff


	//   ....[18]....
        /*05f4*/ 	.word	0xffffffff


	//   ....[19]....
        /*05f8*/ 	.word	0xffffffff


	//   ....[20]....
        /*05fc*/ 	.word	0xffffffff


	//   ....[21]....
        /*0600*/ 	.word	0xffffffff


	//   ....[22]....
        /*0604*/ 	.word	0xffffffff


	//   ....[23]....
        /*0608*/ 	.word	0xffffffff


	//   ....[24]....
        /*060c*/ 	.word	0xffffffff


	//   ....[25]....
        /*0610*/ 	.word	0xffffffff


	//   ....[26]....
        /*0614*/ 	.word	0xffffffff


	//   ....[27]....
        /*0618*/ 	.word	0xffffffff


	//   ....[28]....
        /*061c*/ 	.word	0xffffffff


	//   ....[29]....
        /*0620*/ 	.word	0xffffffff


	//   ....[30]....
        /*0624*/ 	.word	0xffffffff


	//   ....[31]....
        /*0628*/ 	.word	0xffffffff


	//   ....[32]....
        /*062c*/ 	.word	0xffffffff


	//   ....[33]....
        /*0630*/ 	.word	0xffffffff


	//   ....[34]....
        /*0634*/ 	.word	0xffffffff


	//   ....[35]....
        /*0638*/ 	.word	0xffffffff


	//   ....[36]....
        /*063c*/ 	.word	0xffffffff


	//   ....[37]....
        /*0640*/ 	.word	0xffffffff


	//   ....[38]....
        /*0644*/ 	.word	0xffffffff


	//   ....[39]....
        /*0648*/ 	.word	0xffffffff


	//   ....[40]....
        /*064c*/ 	.word	0xffffffff


	//   ....[41]....
        /*0650*/ 	.word	0xffffffff


	//   ....[42]....
        /*0654*/ 	.word	0xffffffff


	//   ....[43]....
        /*0658*/ 	.word	0xffffffff


	//   ....[44]....
        /*065c*/ 	.word	0xffffffff


	//   ....[45]....
        /*0660*/ 	.word	0xffffffff


	//   ....[46]....
        /*0664*/ 	.word	0xffffffff


	//   ....[47]....
        /*0668*/ 	.word	0xffffffff


	//   ....[48]....
        /*066c*/ 	.word	0xffffffff


	//   ....[49]....
        /*0670*/ 	.word	0xffffffff


	//   ....[50]....
        /*0674*/ 	.word	0xffffffff


	//   ....[51]....
        /*0678*/ 	.word	0xffffffff


	//   ....[52]....
        /*067c*/ 	.word	0xffffffff


	//   ....[53]....
        /*0680*/ 	.word	0xffffffff


	//   ....[54]....
        /*0684*/ 	.word	0xffffffff


	//   ....[55]....
        /*0688*/ 	.word	0xffffffff


	//   ....[56]....
        /*068c*/ 	.word	0xffffffff


	//   ....[57]....
        /*0690*/ 	.word	0xffffffff


	//   ....[58]....
        /*0694*/ 	.word	0xffffffff


	//   ....[59]....
        /*0698*/ 	.word	0xffffffff


	//   ....[60]....
        /*069c*/ 	.word	0xffffffff


	//   ....[61]....
        /*06a0*/ 	.word	0xffffffff


	//   ....[62]....
        /*06a4*/ 	.word	0xffffffff


	//   ....[63]....
        /*06a8*/ 	.word	0xffffffff


	//   ....[64]....
        /*06ac*/ 	.word	0xffffffff


	//   ....[65]....
        /*06b0*/ 	.word	0xffffffff


	//   ....[66]....
        /*06b4*/ 	.word	0xffffffff


	//   ....[67]....
        /*06b8*/ 	.word	0xffffffff


	//   ....[68]....
        /*06bc*/ 	.word	0xffffffff


	//   ....[69]....
        /*06c0*/ 	.word	0xffffffff


	//   ....[70]....
        /*06c4*/ 	.word	0xffffffff


	//   ....[71]....
        /*06c8*/ 	.word	0xffffffff


	//   ....[72]....
        /*06cc*/ 	.word	0xffffffff


	//   ....[73]....
        /*06d0*/ 	.word	0xffffffff


	//   ....[74]....
        /*06d4*/ 	.word	0xffffffff


	//   ....[75]....
        /*06d8*/ 	.word	0xffffffff


	//   ....[76]....
        /*06dc*/ 	.word	0xffffffff


	//   ....[77]....
        /*06e0*/ 	.word	0xffffffff


	//   ....[78]....
        /*06e4*/ 	.word	0xffffffff


	//   ....[79]....
        /*06e8*/ 	.word	0xffffffff


	//   ....[80]....
        /*06ec*/ 	.word	0xffffffff


	//   ....[81]....
        /*06f0*/ 	.word	0xffffffff


	//   ....[82]....
        /*06f4*/ 	.word	0xffffffff


	//   ....[83]....
        /*06f8*/ 	.word	0xffffffff


	//   ....[84]....
        /*06fc*/ 	.word	0xffffffff


	//   ....[85]....
        /*0700*/ 	.word	0xffffffff


	//   ....[86]....
        /*0704*/ 	.word	0xffffffff


	//   ....[87]....
        /*0708*/ 	.word	0xffffffff


	//   ....[88]....
        /*070c*/ 	.word	0xffffffff


	//   ....[89]....
        /*0710*/ 	.word	0xffffffff


	//   ....[90]....
        /*0714*/ 	.word	0xffffffff


	//   ....[91]....
        /*0718*/ 	.word	0xffffffff


	//   ....[92]....
        /*071c*/ 	.word	0xffffffff


	//   ....[93]....
        /*0720*/ 	.word	0xffffffff


	//   ....[94]....
        /*0724*/ 	.word	0xffffffff


	//   ....[95]....
        /*0728*/ 	.word	0xffffffff


	//   ....[96]....
        /*072c*/ 	.word	0xffffffff


	//   ....[97]....
        /*0730*/ 	.word	0xffffffff


	//   ....[98]....
        /*0734*/ 	.word	0xffffffff


	//   ....[99]....
        /*0738*/ 	.word	0xffffffff


	//   ....[100]....
        /*073c*/ 	.word	0xffffffff


	//   ....[101]....
        /*0740*/ 	.word	0xffffffff


	//   ....[102]....
        /*0744*/ 	.word	0xffffffff


	//   ....[103]....
        /*0748*/ 	.word	0xffffffff


	//   ....[104]....
        /*074c*/ 	.word	0xffffffff


	//   ....[105]....
        /*0750*/ 	.word	0xffffffff


	//   ....[106]....
        /*0754*/ 	.word	0xffffffff


	//   ....[107]....
        /*0758*/ 	.word	0xffffffff


	//   ....[108]....
        /*075c*/ 	.word	0xffffffff


	//   ....[109]....
        /*0760*/ 	.word	0xffffffff


	//   ....[110]....
        /*0764*/ 	.word	0xffffffff


	//   ....[111]....
        /*0768*/ 	.word	0xffffffff


	//   ....[112]....
        /*076c*/ 	.word	0xffffffff


	//   ....[113]....
        /*0770*/ 	.word	0xffffffff


	//   ....[114]....
        /*0774*/ 	.word	0xffffffff


	//   ....[115]....
        /*0778*/ 	.word	0xffffffff


	//   ....[116]....
        /*077c*/ 	.word	0xffffffff


	//   ....[117]....
        /*0780*/ 	.word	0xffffffff


	//   ....[118]....
        /*0784*/ 	.word	0xffffffff


	//   ....[119]....
        /*0788*/ 	.word	0xffffffff


	//   ....[120]....
        /*078c*/ 	.word	0xffffffff


	//   ....[121]....
        /*0790*/ 	.word	0xffffffff


	//   ....[122]....
        /*0794*/ 	.word	0xffffffff


	//   ....[123]....
        /*0798*/ 	.word	0xffffffff


	//   ....[124]....
        /*079c*/ 	.word	0xffffffff


	//   ....[125]....
        /*07a0*/ 	.word	0xffffffff


	//   ....[126]....
        /*07a4*/ 	.word	0xffffffff


	//   ....[127]....
        /*07a8*/ 	.word	0xffffffff


	//   ....[128]....
        /*07ac*/ 	.word	0xffffffff


	//   ....[129]....
        /*07b0*/ 	.word	0xffffffff


	//   ....[130]....
        /*07b4*/ 	.word	0xffffffff


	//   ....[131]....
        /*07b8*/ 	.word	0xffffffff


	//   ....[132]....
        /*07bc*/ 	.word	0xffffffff


	//   ....[133]....
        /*07c0*/ 	.word	0xffffffff


	//   ....[134]....
        /*07c4*/ 	.word	0xffffffff


	//   ....[135]....
        /*07c8*/ 	.word	0xffffffff


	//   ....[136]....
        /*07cc*/ 	.word	0xffffffff


	//   ....[137]....
        /*07d0*/ 	.word	0xffffffff


	//   ....[138]....
        /*07d4*/ 	.word	0xffffffff


	//   ....[139]....
        /*07d8*/ 	.word	0xffffffff


	//   ....[140]....
        /*07dc*/ 	.word	0xffffffff


	//   ....[141]....
        /*07e0*/ 	.word	0xffffffff


	//   ....[142]....
        /*07e4*/ 	.word	0xffffffff


	//   ....[143]....
        /*07e8*/ 	.word	0xffffffff


	//   ....[144]....
        /*07ec*/ 	.word	0xffffffff


	//   ....[145]....
        /*07f0*/ 	.word	0xffffffff


	//   ....[146]....
        /*07f4*/ 	.word	0xffffffff


	//   ....[147]....
        /*07f8*/ 	.word	0xffffffff


	//   ....[148]....
        /*07fc*/ 	.word	0xffffffff


	//   ....[149]....
        /*0800*/ 	.word	0xffffffff


	//   ....[150]....
        /*0804*/ 	.word	0xffffffff


	//   ....[151]....
        /*0808*/ 	.word	0xffffffff


	//   ....[152]....
        /*080c*/ 	.word	0xffffffff


	//   ....[153]....
        /*0810*/ 	.word	0xffffffff


	//   ....[154]....
        /*0814*/ 	.word	0xffffffff


	//   ....[155]....
        /*0818*/ 	.word	0xffffffff


	//   ....[156]....
        /*081c*/ 	.word	0xffffffff


	//   ....[157]....
        /*0820*/ 	.word	0xffffffff


	//   ....[158]....
        /*0824*/ 	.word	0xffffffff


	//   ....[159]....
        /*0828*/ 	.word	0xffffffff


	//   ....[160]....
        /*082c*/ 	.word	0xffffffff


	//   ....[161]....
        /*0830*/ 	.word	0xffffffff


	//   ....[162]....
        /*0834*/ 	.word	0xffffffff


	//   ....[163]....
        /*0838*/ 	.word	0xffffffff


	//   ....[164]....
        /*083c*/ 	.word	0xffffffff


	//   ....[165]....
        /*0840*/ 	.word	0xffffffff


	//   ....[166]....
        /*0844*/ 	.word	0xffffffff


	//   ....[167]....
        /*0848*/ 	.word	0xffffffff


	//   ....[168]....
        /*084c*/ 	.word	0xffffffff


	//   ....[169]....
        /*0850*/ 	.word	0xffffffff


	//   ....[170]....
        /*0854*/ 	.word	0xffffffff


	//   ....[171]....
        /*0858*/ 	.word	0xffffffff


	//   ....[172]....
        /*085c*/ 	.word	0xffffffff


	//   ....[173]....
        /*0860*/ 	.word	0xffffffff


	//   ....[174]....
        /*0864*/ 	.word	0xffffffff


	//   ....[175]....
        /*0868*/ 	.word	0xffffffff


	//   ....[176]....
        /*086c*/ 	.word	0xffffffff


	//   ....[177]....
        /*0870*/ 	.word	0xffffffff


	//   ....[178]....
        /*0874*/ 	.word	0xffffffff


	//   ....[179]....
        /*0878*/ 	.word	0xffffffff


	//   ....[180]....
        /*087c*/ 	.word	0xffffffff


	//   ....[181]....
        /*0880*/ 	.word	0xffffffff


	//   ....[182]....
        /*0884*/ 	.word	0xffffffff


	//   ....[183]....
        /*0888*/ 	.word	0xffffffff


	//   ....[184]....
        /*088c*/ 	.word	0xffffffff


	//   ....[185]....
        /*0890*/ 	.word	0xffffffff


	//   ....[186]....
        /*0894*/ 	.word	0xffffffff


	//   ....[187]....
        /*0898*/ 	.word	0xffffffff


	//   ....[188]....
        /*089c*/ 	.word	0xffffffff


	//   ....[189]....
        /*08a0*/ 	.word	0xffffffff


	//   ....[190]....
        /*08a4*/ 	.word	0xffffffff


	//   ....[191]....
        /*08a8*/ 	.word	0xffffffff


	//   ....[192]....
        /*08ac*/ 	.word	0xffffffff


	//   ....[193]....
        /*08b0*/ 	.word	0xffffffff


	//   ....[194]....
        /*08b4*/ 	.word	0xffffffff


	//   ....[195]....
        /*08b8*/ 	.word	0xffffffff


	//   ....[196]....
        /*08bc*/ 	.word	0xffffffff


	//   ....[197]....
        /*08c0*/ 	.word	0xffffffff


	//   ....[198]....
        /*08c4*/ 	.word	0xffffffff


	//   ....[199]....
        /*08c8*/ 	.word	0xffffffff


	//   ....[200]....
        /*08cc*/ 	.word	0xffffffff


	//   ....[201]....
        /*08d0*/ 	.word	0xffffffff


	//   ....[202]....
        /*08d4*/ 	.word	0xffffffff


	//   ....[203]....
        /*08d8*/ 	.word	0x0500000f


	//   ....[204]....
        /*08dc*/ 	.word	0x0500000f


	//   ....[205]....
        /*08e0*/ 	.word	0x0500000f


	//   ....[206]....
        /*08e4*/ 	.word	0x0500000f


	//   ....[207]....
        /*08e8*/ 	.word	0x0500000f


	//   ....[208]....
        /*08ec*/ 	.word	0x0500000f


	//   ....[209]....
        /*08f0*/ 	.word	0x0500000f


	//   ....[210]....
        /*08f4*/ 	.word	0x0500000f


	//   ....[211]....
        /*08f8*/ 	.word	0x0500000f


	//   ....[212]....
        /*08fc*/ 	.word	0x0500000f


	//   ....[213]....
        /*0900*/ 	.word	0x0500000f


	//   ....[214]....
        /*0904*/ 	.word	0x0500000f


	//   ....[215]....
        /*0908*/ 	.word	0x0500000f


	//   ....[216]....
        /*090c*/ 	.word	0x0500000f


	//   ....[217]....
        /*0910*/ 	.word	0x0500000f


	//   ....[218]....
        /*0914*/ 	.word	0x0500000f


	//   ....[219]....
        /*0918*/ 	.word	0x0500000f


	//   ....[220]....
        /*091c*/ 	.word	0x0500000f


	//   ....[221]....
        /*0920*/ 	.word	0x0500000f


	//   ....[222]....
        /*0924*/ 	.word	0x0500000f


	//   ....[223]....
        /*0928*/ 	.word	0x0500000f


	//   ....[224]....
        /*092c*/ 	.word	0x0500000f


	//   ....[225]....
        /*0930*/ 	.word	0x0500000f


	//   ....[226]....
        /*0934*/ 	.word	0x0500000f


	//   ....[227]....
        /*0938*/ 	.word	0x0500000f


	//   ....[228]....
        /*093c*/ 	.word	0x0500000f


	//   ....[229]....
        /*0940*/ 	.word	0x0500000f


	//   ....[230]....
        /*0944*/ 	.word	0x0500000f


	//   ....[231]....
        /*0948*/ 	.word	0x0500000f


	//   ....[232]....
        /*094c*/ 	.word	0x0500000f


	//   ....[233]....
        /*0950*/ 	.word	0x0500000f


	//   ....[234]....
        /*0954*/ 	.word	0x0500000f


	//   ....[235]....
        /*0958*/ 	.word	0x0500000f


	//   ....[236]....
        /*095c*/ 	.word	0x0500000f


	//   ....[237]....
        /*0960*/ 	.word	0x0500000f


	//   ....[238]....
        /*0964*/ 	.word	0x0500000f


	//   ....[239]....
        /*0968*/ 	.word	0x0500000f


	//   ....[240]....
        /*096c*/ 	.word	0x0500000f


	//   ....[241]....
        /*0970*/ 	.word	0x0500000f


	//   ....[242]....
        /*0974*/ 	.word	0x0500000f


	//   ....[243]....
        /*0978*/ 	.word	0x0500000f


	//   ....[244]....
        /*097c*/ 	.word	0x0500000f


	//   ....[245]....
        /*0980*/ 	.word	0x0500000f


	//   ....[246]....
        /*0984*/ 	.word	0x0500000f


	//   ....[247]....
        /*0988*/ 	.word	0x0500000f


	//   ....[248]....
        /*098c*/ 	.word	0x0500000f


	//   ....[249]....
        /*0990*/ 	.word	0x0500000f


	//   ....[250]....
        /*0994*/ 	.word	0x0500000f


	//   ....[251]....
        /*0998*/ 	.word	0x0500000f


	//   ....[252]....
        /*099c*/ 	.word	0x0500000f


	//   ....[253]....
        /*09a0*/ 	.word	0x0500000f


	//   ....[254]....
        /*09a4*/ 	.word	0x0500000f


	//   ....[255]....
        /*09a8*/ 	.word	0x0500000f


	//   ....[0]....
        /*09ac*/ 	.word	0x0500000f


	//   ....[1]....
        /*09b0*/ 	.word	0x0500000f


	//   ....[2]....
        /*09b4*/ 	.word	0x0500000f


	//   ....[3]....
        /*09b8*/ 	.word	0x0500000f


	//   ....[4]....
        /*09bc*/ 	.word	0x0500000f


	//   ....[5]....
        /*09c0*/ 	.word	0x0500000f


	//   ....[6]....
        /*09c4*/ 	.word	0x0500000f


	//   ....[7]....
        /*09c8*/ 	.word	0x0500000f


	//   ....[8]....
        /*09cc*/ 	.word	0x0500000f


	//   ....[9]....
        /*09d0*/ 	.word	0x0500000f


	//   ....[10]....
        /*09d4*/ 	.word	0x0500000f


	//   ....[11]....
        /*09d8*/ 	.word	0x0500000f


	//   ....[12]....
        /*09dc*/ 	.word	0x0500000f


	//   ....[13]....
        /*09e0*/ 	.word	0x0500000f


	//   ....[14]....
        /*09e4*/ 	.word	0x0500000f


	//   ....[15]....
        /*09e8*/ 	.word	0x0500000f


	//   ....[16]....
        /*09ec*/ 	.word	0x0500000f


	//   ....[17]....
        /*09f0*/ 	.word	0x0500000f


	//   ....[18]....
        /*09f4*/ 	.word	0x0500000f


	//   ....[19]....
        /*09f8*/ 	.word	0x0500000f


	//   ....[20]....
        /*09fc*/ 	.word	0x0500000f


	//   ....[21]....
        /*0a00*/ 	.word	0x0500000f


	//   ....[22]....
        /*0a04*/ 	.word	0x0500000f


	//   ....[23]....
        /*0a08*/ 	.word	0x0500000f


	//   ....[24]....
        /*0a0c*/ 	.word	0x0500000f


	//   ....[25]....
        /*0a10*/ 	.word	0x0500000f


	//   ....[26]....
        /*0a14*/ 	.word	0x0500000f


	//   ....[27]....
        /*0a18*/ 	.word	0x0500000f


	//   ....[28]....
        /*0a1c*/ 	.word	0x0500000f


	//   ....[29]....
        /*0a20*/ 	.word	0x0500000f


	//   ....[30]....
        /*0a24*/ 	.word	0x0500000f


	//   ....[31]....
        /*0a28*/ 	.word	0x0500000f


	//   ....[32]....
        /*0a2c*/ 	.word	0x0500000f


	//   ....[33]....
        /*0a30*/ 	.word	0x0500000f


	//   ....[34]....
        /*0a34*/ 	.word	0x0500000f


	//   ....[35]....
        /*0a38*/ 	.word	0x0500000f


	//   ....[36]....
        /*0a3c*/ 	.word	0x0500000f


	//   ....[37]....
        /*0a40*/ 	.word	0x0500000f


	//   ....[38]....
        /*0a44*/ 	.word	0x0500000f


	//   ....[39]....
        /*0a48*/ 	.word	0x0500000f


	//   ....[40]....
        /*0a4c*/ 	.word	0x0500000f


	//   ....[41]....
        /*0a50*/ 	.word	0x0500000f


	//   ....[42]....
        /*0a54*/ 	.word	0x0500000f


	//   ....[43]....
        /*0a58*/ 	.word	0x0500000f


	//   ....[44]....
        /*0a5c*/ 	.word	0x0500000f


	//   ....[45]....
        /*0a60*/ 	.word	0x0500000f


	//   ....[46]....
        /*0a64*/ 	.word	0x0500000f


	//   ....[47]....
        /*0a68*/ 	.word	0x0500000f


	//   ....[48]....
        /*0a6c*/ 	.word	0x0500000f


	//   ....[49]....
        /*0a70*/ 	.word	0x0500000f


	//   ....[50]....
        /*0a74*/ 	.word	0x0500000f


	//   ....[51]....
        /*0a78*/ 	.word	0x0500000f


	//   ....[52]....
        /*0a7c*/ 	.word	0x0500000f


	//   ....[53]....
        /*0a80*/ 	.word	0x0500000f


	//   ....[54]....
        /*0a84*/ 	.word	0x0500000f


	//   ....[55]....
        /*0a88*/ 	.word	0x0500000f


	//   ....[56]....
        /*0a8c*/ 	.word	0x0500000f


	//   ....[57]....
        /*0a90*/ 	.word	0x0500000f


	//   ....[58]....
        /*0a94*/ 	.word	0x0500000f


	//   ....[59]....
        /*0a98*/ 	.word	0x0500000f


	//   ....[60]....
        /*0a9c*/ 	.word	0x0500000f


	//   ....[61]....
        /*0aa0*/ 	.word	0x0500000f


	//   ....[62]....
        /*0aa4*/ 	.word	0x0500000f


	//   ....[63]....
        /*0aa8*/ 	.word	0x0500000f


	//   ....[64]....
        /*0aac*/ 	.word	0x0500000f


	//   ....[65]....
        /*0ab0*/ 	.word	0x0500000f


	//   ....[66]....
        /*0ab4*/ 	.word	0x0500000f


	//   ....[67]....
        /*0ab8*/ 	.word	0x0500000f


	//   ....[68]....
        /*0abc*/ 	.word	0x0500000f


	//   ....[69]....
        /*0ac0*/ 	.word	0x0500000f


	//   ....[70]....
        /*0ac4*/ 	.word	0x0500000f


	//   ....[71]....
        /*0ac8*/ 	.word	0x0500000f


	//   ....[72]....
        /*0acc*/ 	.word	0x0500000f


	//   ....[73]....
        /*0ad0*/ 	.word	0x0500000f


	//   ....[74]....
        /*0ad4*/ 	.word	0x0500000f


	//   ....[75]....
        /*0ad8*/ 	.word	0x0500000f


	//   ....[76]....
        /*0adc*/ 	.word	0x0500000f


	//   ....[77]....
        /*0ae0*/ 	.word	0x0500000f


	//   ....[78]....
        /*0ae4*/ 	.word	0x0500000f


	//   ....[79]....
        /*0ae8*/ 	.word	0x0500000f


	//   ....[80]....
        /*0aec*/ 	.word	0x0500000f


	//   ....[81]....
        /*0af0*/ 	.word	0x0500000f


	//   ....[82]....
        /*0af4*/ 	.word	0x0500000f


	//   ....[83]....
        /*0af8*/ 	.word	0x0500000f


	//   ....[84]....
        /*0afc*/ 	.word	0x0500000f


	//   ....[85]....
        /*0b00*/ 	.word	0x0500000f


	//   ....[86]....
        /*0b04*/ 	.word	0x0500000f


	//   ....[87]....
        /*0b08*/ 	.word	0x0500000f


	//   ....[88]....
        /*0b0c*/ 	.word	0x0500000f


	//   ....[89]....
        /*0b10*/ 	.word	0x0500000f


	//   ....[90]....
        /*0b14*/ 	.word	0x0500000f


	//   ....[91]....
        /*0b18*/ 	.word	0x0500000f


	//----- nvinfo : EIATTR_COOP_GROUP_INSTR_OFFSETS
	.align		4
.L_319:
        /*0b1c*/ 	.byte	0x04, 0x28
        /*0b1e*/ 	.short	(.L_321 - .L_320)


	//   ....[0]....
.L_320:
        /*0b20*/ 	.word	0x00000060


	//   ....[1]....
        /*0b24*/ 	.word	0x00000130


	//   ....[2]....
        /*0b28*/ 	.word	0x000001e0


	//   ....[3]....
        /*0b2c*/ 	.word	0x000003a0


	//   ....[4]....
        /*0b30*/ 	.word	0x00000500


	//   ....[5]....
        /*0b34*/ 	.word	0x00000620


	//   ....[6]....
        /*0b38*/ 	.word	0x00000780


	//   ....[7]....
        /*0b3c*/ 	.word	0x00002b80


	//   ....[8]....
        /*0b40*/ 	.word	0x00002b90


	//   ....[9]....
        /*0b44*/ 	.word	0x000032d0


	//   ....[10]....
        /*0b48*/ 	.word	0x000032e0


	//   ....[11]....
        /*0b4c*/ 	.word	0x00004010


	//   ....[12]....
        /*0b50*/ 	.word	0x00004020


	//   ....[13]....
        /*0b54*/ 	.word	0x00004840


	//   ....[14]....
        /*0b58*/ 	.word	0x00004850


	//   ....[15]....
        /*0b5c*/ 	.word	0x000052b0


	//   ....[16]....
        /*0b60*/ 	.word	0x000052c0


	//   ....[17]....
        /*0b64*/ 	.word	0x000053d0


	//   ....[18]....
        /*0b68*/ 	.word	0x000053e0


	//   ....[19]....
        /*0b6c*/ 	.word	0x00005770


	//   ....[20]....
        /*0b70*/ 	.word	0x00005790


	//   ....[21]....
        /*0b74*/ 	.word	0x00005870


	//   ....[22]....
        /*0b78*/ 	.word	0x00005890


	//   ....[23]....
        /*0b7c*/ 	.word	0x00005dd0


	//   ....[24]....
        /*0b80*/ 	.word	0x00006580


	//   ....[25]....
        /*0b84*/ 	.word	0x00006590


	//   ....[26]....
        /*0b88*/ 	.word	0x000065a0


	//   ....[27]....
        /*0b8c*/ 	.word	0x000065b0


	//   ....[28]....
        /*0b90*/ 	.word	0x00006900


	//   ....[29]....
        /*0b94*/ 	.word	0x00006910


	//   ....[30]....
        /*0b98*/ 	.word	0x00006920


	//   ....[31]....
        /*0b9c*/ 	.word	0x00006930


	//   ....[32]....
        /*0ba0*/ 	.word	0x00007d60


	//   ....[33]....
        /*0ba4*/ 	.word	0x00007d70


	//   ....[34]....
        /*0ba8*/ 	.word	0x00007d80


	//   ....[35]....
        /*0bac*/ 	.word	0x00007d90


	//   ....[36]....
        /*0bb0*/ 	.word	0x00007e90


	//   ....[37]....
        /*0bb4*/ 	.word	0x00007eb0


	//   ....[38]....
        /*0bb8*/ 	.word	0x00007f40


	//   ....[39]....
        /*0bbc*/ 	.word	0x00007f70


	//   ....[40]....
        /*0bc0*/ 	.word	0x000096e0


	//   ....[41]....
        /*0bc4*/ 	.word	0x00009d50


	//   ....[42]....
        /*0bc8*/ 	.word	0x00009d60


	//   ....[43]....
        /*0bcc*/ 	.word	0x00009d80


	//   ....[44]....
        /*0bd0*/ 	.word	0x0000a500


	//   ....[45]....
        /*0bd4*/ 	.word	0x0000a520


	//   ....[46]....
        /*0bd8*/ 	.word	0x0000bf20


	//   ....[47]....
        /*0bdc*/ 	.word	0x0000bf40


	//   ....[48]....
        /*0be0*/ 	.word	0x0000c760


	//   ....[49]....
        /*0be4*/ 	.word	0x0000c860


	//   ....[50]....
        /*0be8*/ 	.word	0x0000cfa0


	//   ....[51]....
        /*0bec*/ 	.word	0x0000cff0


	//   ....[52]....
        /*0bf0*/ 	.word	0x0000ea10


	//   ....[53]....
        /*0bf4*/ 	.word	0x0000ea40


	//   ....[54]....
        /*0bf8*/ 	.word	0x0000ec60


	//   ....[55]....
        /*0bfc*/ 	.word	0x0000ec80


	//   ....[56]....
        /*0c00*/ 	.word	0x0000ff40


	//   ....[57]....
        /*0c04*/ 	.word	0x0000ff80


	//   ....[58]....
        /*0c08*/ 	.word	0x00010290


	//   ....[59]....
        /*0c0c*/ 	.word	0x000102b0


	//   ....[60]....
        /*0c10*/ 	.word	0x00010f90


	//   ....[61]....
        /*0c14*/ 	.word	0x00010fc0


	//   ....[62]....
        /*0c18*/ 	.word	0x00010fe0


	//   ....[63]....
        /*0c1c*/ 	.word	0x00010ff0


	//   ....[64]....
        /*0c20*/ 	.word	0x000114a0


	//   ....[65]....
        /*0c24*/ 	.word	0x000114c0


	//   ....[66]....
        /*0c28*/ 	.word	0x000114e0


	//   ....[67]....
        /*0c2c*/ 	.word	0x000114f0


	//   ....[68]....
        /*0c30*/ 	.word	0x00011510


	//   ....[69]....
        /*0c34*/ 	.word	0x00011540


	//   ....[70]....
        /*0c38*/ 	.word	0x00011620


	//   ....[71]....
        /*0c3c*/ 	.word	0x00011630


	//   ....[72]....
        /*0c40*/ 	.word	0x00011e60


	//   ....[73]....
        /*0c44*/ 	.word	0x00011e90


	//   ....[74]....
        /*0c48*/ 	.word	0x00011eb0


	//   ....[75]....
        /*0c4c*/ 	.word	0x00011ee0


	//   ....[76]....
        /*0c50*/ 	.word	0x00011f10


	//   ....[77]....
        /*0c54*/ 	.word	0x00011f20


	//   ....[78]....
        /*0c58*/ 	.word	0x00011f50


	//   ....[79]....
        /*0c5c*/ 	.word	0x00011fc0


	//   ....[80]....
        /*0c60*/ 	.word	0x000120e0


	//   ....[81]....
        /*0c64*/ 	.word	0x000122b0


	//   ....[82]....
        /*0c68*/ 	.word	0x000122e0


	//   ....[83]....
        /*0c6c*/ 	.word	0x00012310


	//   ....[84]....
        /*0c70*/ 	.word	0x00012340


	//   ....[85]....
        /*0c74*/ 	.word	0x00012370


	//   ....[86]....
        /*0c78*/ 	.word	0x000123a0


	//   ....[87]....
        /*0c7c*/ 	.word	0x00012510


	//   ....[88]....
        /*0c80*/ 	.word	0x00012540


	//   ....[89]....
        /*0c84*/ 	.word	0x00012570


	//   ....[90]....
        /*0c88*/ 	.word	0x000125a0


	//   ....[91]....
        /*0c8c*/ 	.word	0x000125d0


	//   ....[92]....
        /*0c90*/ 	.word	0x00012600


	//   ....[93]....
        /*0c94*/ 	.word	0x000126b0


	//   ....[94]....
        /*0c98*/ 	.word	0x00012710


	//   ....[95]....
        /*0c9c*/ 	.word	0x000127b0


	//   ....[96]....
        /*0ca0*/ 	.word	0x00013590


	//   ....[97]....
        /*0ca4*/ 	.word	0x00014f50


	//   ....[98]....
        /*0ca8*/ 	.word	0x00014f70


	//   ....[99]....
        /*0cac*/ 	.word	0x00015000


	//   ....[100]....
        /*0cb0*/ 	.word	0x00015020


	//   ....[101]....
        /*0cb4*/ 	.word	0x000150a0


	//   ....[102]....
        /*0cb8*/ 	.word	0x000150c0


	//   ....[103]....
        /*0cbc*/ 	.word	0x00015140


	//   ....[104]....
        /*0cc0*/ 	.word	0x00015160


	//   ....[105]....
        /*0cc4*/ 	.word	0x000151e0


	//   ....[106]....
        /*0cc8*/ 	.word	0x00015200


	//   ....[107]....
        /*0ccc*/ 	.word	0x00015280


	//   ....[108]....
        /*0cd0*/ 	.word	0x000152a0


	//   ....[109]....
        /*0cd4*/ 	.word	0x00015320


	//   ....[110]....
        /*0cd8*/ 	.word	0x00015340


	//   ....[111]....
        /*0cdc*/ 	.word	0x00015350


	//   ....[112]....
        /*0ce0*/ 	.word	0x00015360


	//   ....[113]....
        /*0ce4*/ 	.word	0x00015ce0


	//   ....[114]....
        /*0ce8*/ 	.word	0x00015cf0


	//   ....[115]....
        /*0cec*/ 	.word	0x00015d10


	//   ....[116]....
        /*0cf0*/ 	.word	0x00015da0


	//   ....[117]....
        /*0cf4*/ 	.word	0x00015dc0


	//   ....[118]....
        /*0cf8*/ 	.word	0x00015e40


	//   ....[119]....
        /*0cfc*/ 	.word	0x00015e60


	//   ....[120]....
        /*0d00*/ 	.word	0x00015ee0


	//   ....[121]....
        /*0d04*/ 	.word	0x00015f00


	//   ....[122]....
        /*0d08*/ 	.word	0x00015f80


	//   ....[123]....
        /*0d0c*/ 	.word	0x00015fa0


	//   ....[124]....
        /*0d10*/ 	.word	0x00016020


	//   ....[125]....
        /*0d14*/ 	.word	0x00016040


	//   ....[126]....
        /*0d18*/ 	.word	0x000160c0


	//   ....[127]....
        /*0d1c*/ 	.word	0x000160e0


	//   ....[128]....
        /*0d20*/ 	.word	0x000160f0


	//   ....[129]....
        /*0d24*/ 	.word	0x00016180


	//   ....[130]....
        /*0d28*/ 	.word	0x000161b0


	//   ....[131]....
        /*0d2c*/ 	.word	0x00016210


	//   ....[132]....
        /*0d30*/ 	.word	0x00016290


	//   ....[133]....
        /*0d34*/ 	.word	0x000162a0


	//   ....[134]....
        /*0d38*/ 	.word	0x00016310


	//   ....[135]....
        /*0d3c*/ 	.word	0x00016320


	//   ....[136]....
        /*0d40*/ 	.word	0x00016330


	//   ....[137]....
        /*0d44*/ 	.word	0x00016b20


	//   ....[138]....
        /*0d48*/ 	.word	0x00016b40


	//   ....[139]....
        /*0d4c*/ 	.word	0x00016bb0


	//   ....[140]....
        /*0d50*/ 	.word	0x00016bc0


	//   ....[141]....
        /*0d54*/ 	.word	0x00016c00


	//   ....[142]....
        /*0d58*/ 	.word	0x00016c10


	//   ....[143]....
        /*0d5c*/ 	.word	0x00016c50


	//   ....[144]....
        /*0d60*/ 	.word	0x00016c60


	//   ....[145]....
        /*0d64*/ 	.word	0x00016ca0


	//   ....[146]....
        /*0d68*/ 	.word	0x00016cb0


	//   ....[147]....
        /*0d6c*/ 	.word	0x00016cf0


	//   ....[148]....
        /*0d70*/ 	.word	0x00016d00


	//   ....[149]....
        /*0d74*/ 	.word	0x00016d40


	//   ....[150]....
        /*0d78*/ 	.word	0x00016d50


	//   ....[151]....
        /*0d7c*/ 	.word	0x00016d60


	//   ....[152]....
        /*0d80*/ 	.word	0x00016da0


	//   ....[153]....
        /*0d84*/ 	.word	0x00017060


	//   ....[154]....
        /*0d88*/ 	.word	0x00017090


	//   ....[155]....
        /*0d8c*/ 	.word	0x000170f0


	//   ....[156]....
        /*0d90*/ 	.word	0x00017100


	//   ....[157]....
        /*0d94*/ 	.word	0x00017150


	//   ....[158]....
        /*0d98*/ 	.word	0x00017160


	//   ....[159]....
        /*0d9c*/ 	.word	0x000171b0


	//   ....[160]....
        /*0da0*/ 	.word	0x000171c0


	//   ....[161]....
        /*0da4*/ 	.word	0x00017210


	//   ....[162]....
        /*0da8*/ 	.word	0x00017220


	//   ....[163]....
        /*0dac*/ 	.word	0x00017270


	//   ....[164]....
        /*0db0*/ 	.word	0x00017280


	//   ....[165]....
        /*0db4*/ 	.word	0x000172d0


	//   ....[166]....
        /*0db8*/ 	.word	0x000172e0


	//   ....[167]....
        /*0dbc*/ 	.word	0x000172f0


	//   ....[168]....
        /*0dc0*/ 	.word	0x00017330


	//   ....[169]....
        /*0dc4*/ 	.word	0x00017920


	//   ....[170]....
        /*0dc8*/ 	.word	0x00017960


	//   ....[171]....
        /*0dcc*/ 	.word	0x00017980


	//   ....[172]....
        /*0dd0*/ 	.word	0x000179c0


	//   ....[173]....
        /*0dd4*/ 	.word	0x000179e0


	//   ....[174]....
        /*0dd8*/ 	.word	0x00017a20


	//   ....[175]....
        /*0ddc*/ 	.word	0x00017a40


	//   ....[176]....
        /*0de0*/ 	.word	0x00017a80


	//   ....[177]....
        /*0de4*/ 	.word	0x00017aa0


	//   ....[178]....
        /*0de8*/ 	.word	0x00017ae0


	//   ....[179]....
        /*0dec*/ 	.word	0x00017b00


	//   ....[180]....
        /*0df0*/ 	.word	0x00017b40


	//   ....[181]....
        /*0df4*/ 	.word	0x00017b60


	//   ....[182]....
        /*0df8*/ 	.word	0x00017ba0


	//   ....[183]....
        /*0dfc*/ 	.word	0x00017bc0


	//   ....[184]....
        /*0e00*/ 	.word	0x00017bd0


	//   ....[185]....
        /*0e04*/ 	.word	0x00017f30


	//   ....[186]....
        /*0e08*/ 	.word	0x00017f60


	//   ....[187]....
        /*0e0c*/ 	.word	0x00017fa0


	//   ....[188]....
        /*0e10*/ 	.word	0x00017fd0


	//   ....[189]....
        /*0e14*/ 	.word	0x00018000


	//   ....[190]....
        /*0e18*/ 	.word	0x00018030


	//   ....[191]....
        /*0e1c*/ 	.word	0x00018060


	//   ....[192]....
        /*0e20*/ 	.word	0x00018090


	//   ....[193]....
        /*0e24*/ 	.word	0x00018210


	//   ....[194]....
        /*0e28*/ 	.word	0x00018240


	//   ....[195]....
        /*0e2c*/ 	.word	0x00018270


	//   ....[196]....
        /*0e30*/ 	.word	0x000182a0


	//   ....[197]....
        /*0e34*/ 	.word	0x000182d0


	//   ....[198]....
        /*0e38*/ 	.word	0x00018300


	//   ....[199]....
        /*0e3c*/ 	.word	0x000183c0


	//   ....[200]....
        /*0e40*/ 	.word	0x000183e0


	//   ....[201]....
        /*0e44*/ 	.word	0x00018450


	//   ....[202]....
        /*0e48*/ 	.word	0x00018af0


	//   ....[203]....
        /*0e4c*/ 	.word	0x00018e10


	//   ....[204]....
        /*0e50*/ 	.word	0x00018ea0


	//   ....[205]....
        /*0e54*/ 	.word	0x00018f30


	//   ....[206]....
        /*0e58*/ 	.word	0x00018fc0


	//   ....[207]....
        /*0e5c*/ 	.word	0x000190a0


	//   ....[208]....
        /*0e60*/ 	.word	0x00019130


	//   ....[209]....
        /*0e64*/ 	.word	0x000191d0


	//   ....[210]....
        /*0e68*/ 	.word	0x00019260


	//   ....[211]....
        /*0e6c*/ 	.word	0x00019350


	//   ....[212]....
        /*0e70*/ 	.word	0x000193e0


	//   ....[213]....
        /*0e74*/ 	.word	0x00019480


	//   ....[214]....
        /*0e78*/ 	.word	0x00019510


	//   ....[215]....
        /*0e7c*/ 	.word	0x00019650


	//   ....[216]....
        /*0e80*/ 	.word	0x00019700


	//   ....[217]....
        /*0e84*/ 	.word	0x00019790


	//   ....[218]....
        /*0e88*/ 	.word	0x000197e0


	//   ....[219]....
        /*0e8c*/ 	.word	0x00019830


	//   ....[220]....
        /*0e90*/ 	.word	0x000198c0


	//   ....[221]....
        /*0e94*/ 	.word	0x00019950


	//   ....[222]....
        /*0e98*/ 	.word	0x000199a0


	//   ....[223]....
        /*0e9c*/ 	.word	0x000199f0


	//   ....[224]....
        /*0ea0*/ 	.word	0x00019ae0


	//   ....[225]....
        /*0ea4*/ 	.word	0x00019b90


	//   ....[226]....
        /*0ea8*/ 	.word	0x00019be0


	//   ....[227]....
        /*0eac*/ 	.word	0x00019c30


	//   ....[228]....
        /*0eb0*/ 	.word	0x00019dc0


	//   ....[229]....
        /*0eb4*/ 	.word	0x00019f10


	//   ....[230]....
        /*0eb8*/ 	.word	0x00019fc0


	//   ....[231]....
        /*0ebc*/ 	.word	0x0001a010


	//   ....[232]....
        /*0ec0*/ 	.word	0x0001a2e0


	//   ....[233]....
        /*0ec4*/ 	.word	0x0001a380


	//   ....[234]....
        /*0ec8*/ 	.word	0x0001a3e0


	//   ....[235]....
        /*0ecc*/ 	.word	0x0001a450


	//   ....[236]....
        /*0ed0*/ 	.word	0x0001a4b0


	//   ....[237]....
        /*0ed4*/ 	.word	0x0001a520


	//   ....[238]....
        /*0ed8*/ 	.word	0x0001a5e0


	//   ....[239]....
        /*0edc*/ 	.word	0x0001a640


	//   ....[240]....
        /*0ee0*/ 	.word	0x0001a700


	//   ....[241]....
        /*0ee4*/ 	.word	0x0001a9e0


	//   ....[242]....
        /*0ee8*/ 	.word	0x0001aad0


	//   ....[243]....
        /*0eec*/ 	.word	0x0001ab70


	//   ....[244]....
        /*0ef0*/ 	.word	0x0001abd0


	//   ....[245]....
        /*0ef4*/ 	.word	0x0001acc0


	//   ....[246]....
        /*0ef8*/ 	.word	0x0001ad30


	//   ....[247]....
        /*0efc*/ 	.word	0x0001ae20


	//   ....[248]....
        /*0f00*/ 	.word	0x0001ae90


	//   ....[249]....
        /*0f04*/ 	.word	0x0001af80


	//   ....[250]....
        /*0f08*/ 	.word	0x0001aff0


	//   ....[251]....
        /*0f0c*/ 	.word	0x0001b0e0


	//   ....[252]....
        /*0f10*/ 	.word	0x0001b150


	//   ....[253]....
        /*0f14*/ 	.word	0x0001b240


	//   ....[254]....
        /*0f18*/ 	.word	0x0001b2b0


	//   ....[255]....
        /*0f1c*/ 	.word	0x0001b3a0


	//   ....[0]....
        /*0f20*/ 	.word	0x0001b410


	//   ....[1]....
        /*0f24*/ 	.word	0x0001b4b0


	//   ....[2]....
        /*0f28*/ 	.word	0x0001b5d0


	//   ....[3]....
        /*0f2c*/ 	.word	0x0001b620


	//   ....[4]....
        /*0f30*/ 	.word	0x0001b680


	//   ....[5]....
        /*0f34*/ 	.word	0x0001b770


	//   ....[6]....
        /*0f38*/ 	.word	0x0001b7d0


	//   ....[7]....
        /*0f3c*/ 	.word	0x0001b8d0


	//   ....[8]....
        /*0f40*/ 	.word	0x0001b930


	//   ....[9]....
        /*0f44*/ 	.word	0x0001ba30


	//   ....[10]....
        /*0f48*/ 	.word	0x0001ba90


	//   ....[11]....
        /*0f4c*/ 	.word	0x0001bb90


	//   ....[12]....
        /*0f50*/ 	.word	0x0001bbf0


	//   ....[13]....
        /*0f54*/ 	.word	0x0001bcf0


	//   ....[14]....
        /*0f58*/ 	.word	0x0001bd50


	//   ....[15]....
        /*0f5c*/ 	.word	0x0001be50


	//   ....[16]....
        /*0f60*/ 	.word	0x0001bec0


	//   ....[17]....
        /*0f64*/ 	.word	0x0001bfc0


	//   ....[18]....
        /*0f68*/ 	.word	0x0001c020


	//   ....[19]....
        /*0f6c*/ 	.word	0x0001c110


	//   ....[20]....
        /*0f70*/ 	.word	0x0001c170


	//   ....[21]....
        /*0f74*/ 	.word	0x0001c260


	//   ....[22]....
        /*0f78*/ 	.word	0x0001c2c0


	//   ....[23]....
        /*0f7c*/ 	.word	0x0001c390


	//   ....[24]....
        /*0f80*/ 	.word	0x0001c3f0


	//   ....[25]....
        /*0f84*/ 	.word	0x0001c4b0


	//   ....[26]....
        /*0f88*/ 	.word	0x0001c5f0


	//   ....[27]....
        /*0f8c*/ 	.word	0x0001c6a0


	//   ....[28]....
        /*0f90*/ 	.word	0x0001c720


	//   ....[29]....
        /*0f94*/ 	.word	0x0001c7e0


	//   ....[30]....
        /*0f98*/ 	.word	0x0001c840


	//   ....[31]....
        /*0f9c*/ 	.word	0x0001c8f0


	//   ....[32]....
        /*0fa0*/ 	.word	0x0001c950


	//   ....[33]....
        /*0fa4*/ 	.word	0x0001ca00


	//   ....[34]....
        /*0fa8*/ 	.word	0x0001ca60


	//   ....[35]....
        /*0fac*/ 	.word	0x0001cb10


	//   ....[36]....
        /*0fb0*/ 	.word	0x0001cb70


	//   ....[37]....
        /*0fb4*/ 	.word	0x0001cc20


	//   ....[38]....
        /*0fb8*/ 	.word	0x0001cc80


	//   ....[39]....
        /*0fbc*/ 	.word	0x0001cd30


	//   ....[40]....
        /*0fc0*/ 	.word	0x0001cd90


	//   ....[41]....
        /*0fc4*/ 	.word	0x0001ce40


	//   ....[42]....
        /*0fc8*/ 	.word	0x0001cf30


	//   ....[43]....
        /*0fcc*/ 	.word	0x0001cfe0


	//   ....[44]....
        /*0fd0*/ 	.word	0x0001d040


	//   ....[45]....
        /*0fd4*/ 	.word	0x0001d100


	//   ....[46]....
        /*0fd8*/ 	.word	0x0001d160


	//   ....[47]....
        /*0fdc*/ 	.word	0x0001d220


	//   ....[48]....
        /*0fe0*/ 	.word	0x0001d280


	//   ....[49]....
        /*0fe4*/ 	.word	0x0001d340


	//   ....[50]....
        /*0fe8*/ 	.word	0x0001d3a0


	//   ....[51]....
        /*0fec*/ 	.word	0x0001d460


	//   ....[52]....
        /*0ff0*/ 	.word	0x0001d4c0


	//   ....[53]....
        /*0ff4*/ 	.word	0x0001d580


	//   ....[54]....
        /*0ff8*/ 	.word	0x0001d5e0


	//   ....[55]....
        /*0ffc*/ 	.word	0x0001d6a0


	//   ....[56]....
        /*1000*/ 	.word	0x0001d700


	//   ....[57]....
        /*1004*/ 	.word	0x0001d7b0


	//   ....[58]....
        /*1008*/ 	.word	0x0001d8a0


	//   ....[59]....
        /*100c*/ 	.word	0x0001d950


	//   ....[60]....
        /*1010*/ 	.word	0x0001d9c0


	//   ....[61]....
        /*1014*/ 	.word	0x0001da70


	//   ....[62]....
        /*1018*/ 	.word	0x0001dad0


	//   ....[63]....
        /*101c*/ 	.word	0x0001db80


	//   ....[64]....
        /*1020*/ 	.word	0x0001dbe0


	//   ....[65]....
        /*1024*/ 	.word	0x0001dc90


	//   ....[66]....
        /*1028*/ 	.word	0x0001dcf0


	//   ....[67]....
        /*102c*/ 	.word	0x0001dda0


	//   ....[68]....
        /*1030*/ 	.word	0x0001de00


	//   ....[69]....
        /*1034*/ 	.word	0x0001deb0


	//   ....[70]....
        /*1038*/ 	.word	0x0001df10


	//   ....[71]....
        /*103c*/ 	.word	0x0001dfc0


	//   ....[72]....
        /*1040*/ 	.word	0x0001e020


	//   ....[73]....
        /*1044*/ 	.word	0x0001e0c0


	//   ....[74]....
        /*1048*/ 	.word	0x0001e150


	//   ....[75]....
        /*104c*/ 	.word	0x0001e1f0


	//   ....[76]....
        /*1050*/ 	.word	0x0001e310


	//   ....[77]....
        /*1054*/ 	.word	0x0001e380


	//   ....[78]....
        /*1058*/ 	.word	0x0001e3f0


	//   ....[79]....
        /*105c*/ 	.word	0x0001e460


	//   ....[80]....
        /*1060*/ 	.word	0x0001e4d0


	//   ....[81]....
        /*1064*/ 	.word	0x0001e550


	//   ....[82]....
        /*1068*/ 	.word	0x0001e5e0


	//   ....[83]....
        /*106c*/ 	.word	0x0001e670


	//   ....[84]....
        /*1070*/ 	.word	0x0001e6e0


	//   ....[85]....
        /*1074*/ 	.word	0x0001e750


	//   ....[86]....
        /*1078*/ 	.word	0x0001e7c0


	//   ....[87]....
        /*107c*/ 	.word	0x0001e840


	//   ....[88]....
        /*1080*/ 	.word	0x0001e8b0


	//   ....[89]....
        /*1084*/ 	.word	0x0001e950


	//   ....[90]....
        /*1088*/ 	.word	0x0001e9e0


	//   ....[91]....
        /*108c*/ 	.word	0x0001eb10


	//----- nvinfo : EIATTR_REG_RECONFIG
	.align		4
.L_321:
        /*1090*/ 	.byte	0x01, 0x54
	.zero		2


	//----- nvinfo : EIATTR_SYSCALL_OFFSETS
	.align		4
        /*1094*/ 	.byte	0x04, 0x46
        /*1096*/ 	.short	(.L_323 - .L_322)


	//   ....[0]....
.L_322:
        /*1098*/ 	.word	0x000018b0


	//   ....[1]....
        /*109c*/ 	.word	0x00001a00


	//   ....[2]....
        /*10a0*/ 	.word	0x00005fa0


	//   ....[3]....
        /*10a4*/ 	.word	0x000062c0


	//   ....[4]....
        /*10a8*/ 	.word	0x00014570


	//   ....[5]....
        /*10ac*/ 	.word	0x000146c0


	//   ....[6]....
        /*10b0*/ 	.word	0x000147b0


	//   ....[7]....
        /*10b4*/ 	.word	0x000157a0


	//----- nvinfo : EIATTR_MBARRIER_INSTR_OFFSETS
	.align		4
.L_323:
        /*10b8*/ 	.byte	0x04, 0x39
        /*10ba*/ 	.short	(.L_325 - .L_324)


	//   ....[0]....
.L_324:
        /*10bc*/ 	.word	0x00000250
        /*10c0*/ 	.word	0x000000ff
        /*10c4*/ 	.word	0x00016800
        /*10c8*/ 	.short	0x0100
        /*10ca*/ 	.byte	0x08
	.zero		1


	//   ....[1]....
        /*10cc*/ 	.word	0x00000260
        /*10d0*/ 	.word	0x000000ff
        /*10d4*/ 	.word	0x00016820
        /*10d8*/ 	.short	0x0100
        /*10da*/ 	.byte	0x08
	.zero		1


	//   ....[2]....
        /*10dc*/ 	.word	0x00000350
        /*10e0*/ 	.word	0x000000ff
        /*10e4*/ 	.word	0x00016830
        /*10e8*/ 	.short	0x0100
        /*10ea*/ 	.byte	0x08
	.zero		1


	//   ....[3]....
        /*10ec*/ 	.word	0x00000360
        /*10f0*/ 	.word	0x000000ff
        /*10f4*/ 	.word	0x00016840
        /*10f8*/ 	.short	0x0100
        /*10fa*/ 	.byte	0x08
	.zero		1


	//   ....[4]....
        /*10fc*/ 	.word	0x00000370
        /*1100*/ 	.word	0x000000ff
        /*1104*/ 	.word	0x00016838
        /*1108*/ 	.short	0x0100
        /*110a*/ 	.byte	0x08
	.zero		1


	//   ....[5]....
        /*110c*/ 	.word	0x00000380
        /*1110*/ 	.word	0x000000ff
        /*1114*/ 	.word	0x00016848
        /*1118*/ 	.short	0x0100
        /*111a*/ 	.byte	0x08
	.zero		1


	//   ....[6]....
        /*111c*/ 	.word	0x000004b0
        /*1120*/ 	.word	0x000000ff
        /*1124*/ 	.word	0x00016850
        /*1128*/ 	.short	0x0100
        /*112a*/ 	.byte	0x08
	.zero		1


	//   ....[7]....
        /*112c*/ 	.word	0x000004c0
        /*1130*/ 	.word	0x000000ff
        /*1134*/ 	.word	0x00016860
        /*1138*/ 	.short	0x0100
        /*113a*/ 	.byte	0x08
	.zero		1


	//   ....[8]....
        /*113c*/ 	.word	0x000004d0
        /*1140*/ 	.word	0x000000ff
        /*1144*/ 	.word	0x00016858
        /*1148*/ 	.short	0x0100
        /*114a*/ 	.byte	0x08
	.zero		1


	//   ....[9]....
        /*114c*/ 	.word	0x000004e0
        /*1150*/ 	.word	0x000000ff
        /*1154*/ 	.word	0x00016868
        /*1158*/ 	.short	0x0100
        /*115a*/ 	.byte	0x08
	.zero		1


	//   ....[10]....
        /*115c*/ 	.word	0x000005d0
        /*1160*/ 	.word	0x000000ff
        /*1164*/ 	.word	0x00016870
        /*1168*/ 	.short	0x0100
        /*116a*/ 	.byte	0x06
	.zero		1


	//   ....[11]....
        /*116c*/ 	.word	0x000005e0
        /*1170*/ 	.word	0x000000ff
        /*1174*/ 	.word	0x00016880
        /*1178*/ 	.short	0x0100
        /*117a*/ 	.byte	0x06
	.zero		1


	//   ....[12]....
        /*117c*/ 	.word	0x000005f0
        /*1180*/ 	.word	0x000000ff
        /*1184*/ 	.word	0x00016878
        /*1188*/ 	.short	0x0100
        /*118a*/ 	.byte	0x06
	.zero		1


	//   ....[13]....
        /*118c*/ 	.word	0x00000600
        /*1190*/ 	.word	0x000000ff
        /*1194*/ 	.word	0x00016888
        /*1198*/ 	.short	0x0100
        /*119a*/ 	.byte	0x06
	.zero		1


	//   ....[14]....
        /*119c*/ 	.word	0x00000730
        /*11a0*/ 	.word	0x000000ff
        /*11a4*/ 	.word	0x00016890
        /*11a8*/ 	.short	0x0100
        /*11aa*/ 	.byte	0x08
	.zero		1


	//   ....[15]....
        /*11ac*/ 	.word	0x00000740
        /*11b0*/ 	.word	0x000000ff
        /*11b4*/ 	.word	0x000168a0
        /*11b8*/ 	.short	0x0100
        /*11ba*/ 	.byte	0x08
	.zero		1


	//   ....[16]....
        /*11bc*/ 	.word	0x00000750
        /*11c0*/ 	.word	0x000000ff
        /*11c4*/ 	.word	0x00016898
        /*11c8*/ 	.short	0x0100
        /*11ca*/ 	.byte	0x08
	.zero		1


	//   ....[17]....
        /*11cc*/ 	.word	0x00000760
        /*11d0*/ 	.word	0x000000ff
        /*11d4*/ 	.word	0x000168a8
        /*11d8*/ 	.short	0x0100
        /*11da*/ 	.byte	0x08
	.zero		1


	//   ....[18]....
        /*11dc*/ 	.word	0x00000890
        /*11e0*/ 	.word	0x000000ff
        /*11e4*/ 	.word	0x000168b0
        /*11e8*/ 	.short	0x0100
        /*11ea*/ 	.byte	0x08
	.zero		1


	//   ....[19]....
        /*11ec*/ 	.word	0x000008a0
        /*11f0*/ 	.word	0x000000ff
        /*11f4*/ 	.word	0x000168c0
        /*11f8*/ 	.short	0x0100
        /*11fa*/ 	.byte	0x08
	.zero		1


	//   ....[20]....
        /*11fc*/ 	.word	0x000008b0
        /*1200*/ 	.word	0x000000ff
        /*1204*/ 	.word	0x000168b8
        /*1208*/ 	.short	0x0100
        /*120a*/ 	.byte	0x08
	.zero		1


	//   ....[21]....
        /*120c*/ 	.word	0x000008c0
        /*1210*/ 	.word	0x000000ff
        /*1214*/ 	.word	0x000168c8
        /*1218*/ 	.short	0x0100
        /*121a*/ 	.byte	0x08
	.zero		1


	//   ....[22]....
        /*121c*/ 	.word	0x00002b30
        /*1220*/ 	.word	0x00000045
        /*1224*/ 	.word	0x00016890
        /*1228*/ 	.short	0x010a
        /*122a*/ 	.byte	0x3f
	.zero		1


	//   ....[23]....
        /*122c*/ 	.word	0x00003fb0
        /*1230*/ 	.word	0x00000045
        /*1234*/ 	.word	0x00016890
        /*1238*/ 	.short	0x010a
        /*123a*/ 	.byte	0x3f
	.zero		1


	//   ....[24]....
        /*123c*/ 	.word	0x000050f0
        /*1240*/ 	.word	0x00000045
        /*1244*/ 	.word	0x00016890
        /*1248*/ 	.short	0x010a
        /*124a*/ 	.byte	0x3f
	.zero		1


	//   ....[25]....
        /*124c*/ 	.word	0x000055a0
        /*1250*/ 	.word	0x00000008
        /*1254*/ 	.word	0x00000000
        /*1258*/ 	.short	0x0101
        /*125a*/ 	.byte	0x3f
	.zero		1


	//   ....[26]....
        /*125c*/ 	.word	0x000055e0
        /*1260*/ 	.word	0x00000045
        /*1264*/ 	.word	0x000168b0
        /*1268*/ 	.short	0x010a
        /*126a*/ 	.byte	0x3f
	.zero		1


	//   ....[27]....
        /*126c*/ 	.word	0x00005a20
        /*1270*/ 	.word	0x00000045
        /*1274*/ 	.word	0x00000000
        /*1278*/ 	.short	0x0101
        /*127a*/ 	.byte	0x3f
	.zero		1


	//   ....[28]....
        /*127c*/ 	.word	0x00006040
        /*1280*/ 	.word	0x00000002
        /*1284*/ 	.word	0x00016800
        /*1288*/ 	.short	0x010a
        /*128a*/ 	.byte	0x3f
	.zero		1


	//   ....[29]....
        /*128c*/ 	.word	0x00006090
        /*1290*/ 	.word	0x00000002
        /*1294*/ 	.word	0x00016800
        /*1298*/ 	.short	0x010a
        /*129a*/ 	.byte	0x3f
	.zero		1


	//   ....[30]....
        /*129c*/ 	.word	0x00006bc0
        /*12a0*/ 	.word	0x00000002
        /*12a4*/ 	.word	0x00016800
        /*12a8*/ 	.short	0x010a
        /*12aa*/ 	.byte	0x3f
	.zero		1


	//   ....[31]....
        /*12ac*/ 	.word	0x00008200
        /*12b0*/ 	.word	0x00000002
        /*12b4*/ 	.word	0x00016800
        /*12b8*/ 	.short	0x010a
        /*12ba*/ 	.byte	0x3f
	.zero		1


	//   ....[32]....
        /*12bc*/ 	.word	0x00009230
        /*12c0*/ 	.word	0x00000008
        /*12c4*/ 	.word	0x00016830
        /*12c8*/ 	.short	0x010a
        /*12ca*/ 	.byte	0x3f
	.zero		1


	//   ....[33]....
        /*12cc*/ 	.word	0x000092e0
        /*12d0*/ 	.word	0x00000008
        /*12d4*/ 	.word	0x00016830
        /*12d8*/ 	.short	0x010a
        /*12da*/ 	.byte	0x3f
	.zero		1


	//   ....[34]....
        /*12dc*/ 	.word	0x0000a6a0
        /*12e0*/ 	.word	0x00000008
        /*12e4*/ 	.word	0x00000000
        /*12e8*/ 	.short	0x0101
        /*12ea*/ 	.byte	0x3f
	.zero		1


	//   ....[35]....
        /*12ec*/ 	.word	0x0000b5a0
        /*12f0*/ 	.word	0x00000003
        /*12f4*/ 	.word	0x00016830
        /*12f8*/ 	.short	0x010a
        /*12fa*/ 	.byte	0x3f
	.zero		1


	//   ....[36]....
        /*12fc*/ 	.word	0x0000b5f0
        /*1300*/ 	.word	0x00000003
        /*1304*/ 	.word	0x00016830
        /*1308*/ 	.short	0x010a
        /*130a*/ 	.byte	0x3f
	.zero		1


	//   ....[37]....
        /*130c*/ 	.word	0x0000b970
        /*1310*/ 	.word	0x00000003
        /*1314*/ 	.word	0x00016850
        /*1318*/ 	.short	0x010a
        /*131a*/ 	.byte	0x3f
	.zero		1


	//   ....[38]....
        /*131c*/ 	.word	0x0000b9b0
        /*1320*/ 	.word	0x00000003
        /*1324*/ 	.word	0x00016850
        /*1328*/ 	.short	0x010a
        /*132a*/ 	.byte	0x3f
	.zero		1


	//   ....[39]....
        /*132c*/ 	.word	0x0000d1c0
        /*1330*/ 	.word	0x0000000a
        /*1334*/ 	.word	0x00000000
        /*1338*/ 	.short	0x0101
        /*133a*/ 	.byte	0x3f
	.zero		1


	//   ....[40]....
        /*133c*/ 	.word	0x0000d9f0
        /*1340*/ 	.word	0x0000000a
        /*1344*/ 	.word	0x00000000
        /*1348*/ 	.short	0x0101
        /*134a*/ 	.byte	0x3f
	.zero		1


	//   ....[41]....
        /*134c*/ 	.word	0x0000df80
        /*1350*/ 	.word	0x00000000
        /*1354*/ 	.word	0x00016830
        /*1358*/ 	.short	0x010a
        /*135a*/ 	.byte	0x3f
	.zero		1


	//   ....[42]....
        /*135c*/ 	.word	0x0000dfd0
        /*1360*/ 	.word	0x00000000
        /*1364*/ 	.word	0x00016830
        /*1368*/ 	.short	0x010a
        /*136a*/ 	.byte	0x3f
	.zero		1


	//   ....[43]....
        /*136c*/ 	.word	0x0000e320
        /*1370*/ 	.word	0x00000003
        /*1374*/ 	.word	0x00016850
        /*1378*/ 	.short	0x010a
        /*137a*/ 	.byte	0x3f
	.zero		1


	//   ....[44]....
        /*137c*/ 	.word	0x0000e360
        /*1380*/ 	.word	0x00000003
        /*1384*/ 	.word	0x00016850
        /*1388*/ 	.short	0x010a
        /*138a*/ 	.byte	0x3f
	.zero		1


	//   ....[45]....
        /*138c*/ 	.word	0x0000e800
        /*1390*/ 	.word	0x00000000
        /*1394*/ 	.word	0x00000000
        /*1398*/ 	.short	0x0101
        /*139a*/ 	.byte	0x3f
	.zero		1


	//   ....[46]....
        /*139c*/ 	.word	0x0000fa10
        /*13a0*/ 	.word	0x0000000a
        /*13a4*/ 	.word	0x00000000
        /*13a8*/ 	.short	0x0101
        /*13aa*/ 	.byte	0x3f
	.zero		1


	//   ....[47]....
        /*13ac*/ 	.word	0x0000fe50
        /*13b0*/ 	.word	0x0000000a
        /*13b4*/ 	.word	0x00016850
        /*13b8*/ 	.short	0x010a
        /*13ba*/ 	.byte	0x3f
	.zero		1


	//   ....[48]....
        /*13bc*/ 	.word	0x0000fec0
        /*13c0*/ 	.word	0x0000000a
        /*13c4*/ 	.word	0x00016850
        /*13c8*/ 	.short	0x010a
        /*13ca*/ 	.byte	0x3f
	.zero		1


	//   ....[49]....
        /*13cc*/ 	.word	0x000105a0
        /*13d0*/ 	.word	0x00000000
        /*13d4*/ 	.word	0x00000000
        /*13d8*/ 	.short	0x0101
        /*13da*/ 	.byte	0x3f
	.zero		1


	//   ....[50]....
        /*13dc*/ 	.word	0x000115f0
        /*13e0*/ 	.word	0x00000000
        /*13e4*/ 	.word	0x00000000
        /*13e8*/ 	.short	0x0101
        /*13ea*/ 	.byte	0x3f
	.zero		1


	//   ....[51]....
        /*13ec*/ 	.word	0x00013670
        /*13f0*/ 	.word	0x00000016
        /*13f4*/ 	.word	0x00016820
        /*13f8*/ 	.short	0x010a
        /*13fa*/ 	.byte	0x3f
	.zero		1


	//   ....[52]....
        /*13fc*/ 	.word	0x00013730
        /*1400*/ 	.word	0x00000005
        /*1404*/ 	.word	0x000168a0
        /*1408*/ 	.short	0x010a
        /*140a*/ 	.byte	0x3f
	.zero		1


	//   ....[53]....
        /*140c*/ 	.word	0x00013970
        /*1410*/ 	.word	0x00000005
        /*1414*/ 	.word	0x000168c0
        /*1418*/ 	.short	0x010a
        /*141a*/ 	.byte	0x3f
	.zero		1


	//   ....[54]....
        /*141c*/ 	.word	0x00013d00
        /*1420*/ 	.word	0x00000005
        /*1424*/ 	.word	0x000168a0
        /*1428*/ 	.short	0x010a
        /*142a*/ 	.byte	0x3f
	.zero		1


	//   ....[55]....
        /*142c*/ 	.word	0x00013f20
        /*1430*/ 	.word	0x00000005
        /*1434*/ 	.word	0x000168c0
        /*1438*/ 	.short	0x010a
        /*143a*/ 	.byte	0x3f
	.zero		1


	//   ....[56]....
        /*143c*/ 	.word	0x00014ca0
        /*1440*/ 	.word	0x00000003
        /*1444*/ 	.word	0x00016840
        /*1448*/ 	.short	0x010a
        /*144a*/ 	.byte	0x3f
	.zero		1


	//   ....[57]....
        /*144c*/ 	.word	0x00015460
        /*1450*/ 	.word	0x00000003
        /*1454*/ 	.word	0x00016830
        /*1458*/ 	.short	0x0107
        /*145a*/ 	.byte	0x3f
	.zero		1


	//   ....[58]....
        /*145c*/ 	.word	0x00015530
        /*1460*/ 	.word	0x00000003
        /*1464*/ 	.word	0x00016830
        /*1468*/ 	.short	0x0101
        /*146a*/ 	.byte	0x3f
	.zero		1


	//   ....[59]....
        /*146c*/ 	.word	0x00016410
        /*1470*/ 	.word	0x00000016
        /*1474*/ 	.word	0x00016800
        /*1478*/ 	.short	0x0107
        /*147a*/ 	.byte	0x3f
	.zero		1


	//   ....[60]....
        /*147c*/ 	.word	0x00016500
        /*1480*/ 	.word	0x00000016
        /*1484*/ 	.word	0x00016800
        /*1488*/ 	.short	0x0101
        /*148a*/ 	.byte	0x3f
	.zero		1


	//   ....[61]....
        /*148c*/ 	.word	0x00016520
        /*1490*/ 	.word	0x00000016
        /*1494*/ 	.word	0x00016820
        /*1498*/ 	.short	0x010a
        /*149a*/ 	.byte	0x3f
	.zero		1


	//   ....[62]....
        /*149c*/ 	.word	0x000168e0
        /*14a0*/ 	.word	0x00000005
        /*14a4*/ 	.word	0x00016840
        /*14a8*/ 	.short	0x010a
        /*14aa*/ 	.byte	0x3f
	.zero		1


	//   ....[63]....
        /*14ac*/ 	.word	0x00016e20
        /*14b0*/ 	.word	0x00000005
        /*14b4*/ 	.word	0x00016830
        /*14b8*/ 	.short	0x0107
        /*14ba*/ 	.byte	0x3f
	.zero		1


	//   ....[64]....
        /*14bc*/ 	.word	0x00016ee0
        /*14c0*/ 	.word	0x00000005
        /*14c4*/ 	.word	0x00016830
        /*14c8*/ 	.short	0x0101
        /*14ca*/ 	.byte	0x3f
	.zero		1


	//   ....[65]....
        /*14cc*/ 	.word	0x00016f40
        /*14d0*/ 	.word	0x00000005
        /*14d4*/ 	.word	0x00016860
        /*14d8*/ 	.short	0x010a
        /*14da*/ 	.byte	0x3f
	.zero		1


	//   ....[66]....
        /*14dc*/ 	.word	0x00017420
        /*14e0*/ 	.word	0x00000005
        /*14e4*/ 	.word	0x00016850
        /*14e8*/ 	.short	0x0107
        /*14ea*/ 	.byte	0x3f
	.zero		1


	//   ....[67]....
        /*14ec*/ 	.word	0x000175e0
        /*14f0*/ 	.word	0x00000005
        /*14f4*/ 	.word	0x00016850
        /*14f8*/ 	.short	0x0101
        /*14fa*/ 	.byte	0x3f
	.zero		1


	//   ....[68]....
        /*14fc*/ 	.word	0x000177e0
        /*1500*/ 	.word	0x00000000
        /*1504*/ 	.word	0x00016860
        /*1508*/ 	.short	0x010a
        /*150a*/ 	.byte	0x3f
	.zero		1


	//   ....[69]....
        /*150c*/ 	.word	0x00017c80
        /*1510*/ 	.word	0x00000000
        /*1514*/ 	.word	0x00016850
        /*1518*/ 	.short	0x0107
        /*151a*/ 	.byte	0x3f
	.zero		1


	//   ....[70]....
        /*151c*/ 	.word	0x00017d50
        /*1520*/ 	.word	0x00000000
        /*1524*/ 	.word	0x00016850
        /*1528*/ 	.short	0x0101
        /*152a*/ 	.byte	0x3f
	.zero		1


	//   ....[71]....
        /*152c*/ 	.word	0x00018a70
        /*1530*/ 	.word	0x00000005
        /*1534*/ 	.word	0x00016820
        /*1538*/ 	.short	0x010a
        /*153a*/ 	.byte	0x3f
	.zero		1


	//   ....[72]....
        /*153c*/ 	.word	0x00018be0
        /*1540*/ 	.word	0x00000003
        /*1544*/ 	.word	0x00016840
        /*1548*/ 	.short	0x010a
        /*154a*/ 	.byte	0x3f
	.zero		1


	//   ....[73]....
        /*154c*/ 	.word	0x00018c80
        /*1550*/ 	.word	0x00000005
        /*1554*/ 	.word	0x00016840
        /*1558*/ 	.short	0x010a
        /*155a*/ 	.byte	0x3f
	.zero		1


	//   ....[74]....
        /*155c*/ 	.word	0x00018cc0
        /*1560*/ 	.word	0x00000003
        /*1564*/ 	.word	0x00016860
        /*1568*/ 	.short	0x010a
        /*156a*/ 	.byte	0x3f
	.zero		1


	//   ....[75]....
        /*156c*/ 	.word	0x00018d00
        /*1570*/ 	.word	0x00000005
        /*1574*/ 	.word	0x00016860
        /*1578*/ 	.short	0x010a
        /*157a*/ 	.byte	0x3f
	.zero		1


	//   ....[76]....
        /*157c*/ 	.word	0x00018d60
        /*1580*/ 	.word	0x00000045
        /*1584*/ 	.word	0x00016890
        /*1588*/ 	.short	0x010a
        /*158a*/ 	.byte	0x3f
	.zero		1


	//   ....[77]....
        /*158c*/ 	.word	0x00018ff0
        /*1590*/ 	.word	0x00000045
        /*1594*/ 	.word	0x00016890
        /*1598*/ 	.short	0x010a
        /*159a*/ 	.byte	0x3f
	.zero		1


	//   ....[78]....
        /*159c*/ 	.word	0x000192a0
        /*15a0*/ 	.word	0x00000045
        /*15a4*/ 	.word	0x00016890
        /*15a8*/ 	.short	0x010a
        /*15aa*/ 	.byte	0x3f
	.zero		1


	//   ....[79]....
        /*15ac*/ 	.word	0x00019550
        /*15b0*/ 	.word	0x00000045
        /*15b4*/ 	.word	0x000168b0
        /*15b8*/ 	.short	0x010a
        /*15ba*/ 	.byte	0x3f
	.zero		1


	//   ....[80]....
        /*15bc*/ 	.word	0x00019a20
        /*15c0*/ 	.word	0x00000002
        /*15c4*/ 	.word	0x00016800
        /*15c8*/ 	.short	0x010a
        /*15ca*/ 	.byte	0x3f
	.zero		1


	//   ....[81]....
        /*15cc*/ 	.word	0x0001a040
        /*15d0*/ 	.word	0x00000002
        /*15d4*/ 	.word	0x00016800
        /*15d8*/ 	.short	0x010a
        /*15da*/ 	.byte	0x3f
	.zero		1


	//   ....[82]....
        /*15dc*/ 	.word	0x0001a090
        /*15e0*/ 	.word	0x00000008
        /*15e4*/ 	.word	0x00016830
        /*15e8*/ 	.short	0x010a
        /*15ea*/ 	.byte	0x3f
	.zero		1


	//   ....[83]....
        /*15ec*/ 	.word	0x0001a0e0
        /*15f0*/ 	.word	0x00000003
        /*15f4*/ 	.word	0x00016830
        /*15f8*/ 	.short	0x010a
        /*15fa*/ 	.byte	0x3f
	.zero		1


	//   ....[84]....
        /*15fc*/ 	.word	0x0001a130
        /*1600*/ 	.word	0x00000003
        /*1604*/ 	.word	0x00016850
        /*1608*/ 	.short	0x010a
        /*160a*/ 	.byte	0x3f
	.zero		1


	//   ....[85]....
        /*160c*/ 	.word	0x0001a180
        /*1610*/ 	.word	0x00000000
        /*1614*/ 	.word	0x00016830
        /*1618*/ 	.short	0x010a
        /*161a*/ 	.byte	0x3f
	.zero		1


	//   ....[86]....
        /*161c*/ 	.word	0x0001a1d0
        /*1620*/ 	.word	0x00000003
        /*1624*/ 	.word	0x00016850
        /*1628*/ 	.short	0x010a
        /*162a*/ 	.byte	0x3f
	.zero		1


	//   ....[87]....
        /*162c*/ 	.word	0x0001a220
        /*1630*/ 	.word	0x0000000a
        /*1634*/ 	.word	0x00016850
        /*1638*/ 	.short	0x010a
        /*163a*/ 	.byte	0x3f
	.zero		1


	//   ....[88]....
        /*163c*/ 	.word	0x0001a7c0
        /*1640*/ 	.word	0x00000016
        /*1644*/ 	.word	0x00016820
        /*1648*/ 	.short	0x010a
        /*164a*/ 	.byte	0x3f
	.zero		1


	//   ....[89]....
        /*164c*/ 	.word	0x0001a810
        /*1650*/ 	.word	0x00000005
        /*1654*/ 	.word	0x000168a0
        /*1658*/ 	.short	0x010a
        /*165a*/ 	.byte	0x3f
	.zero		1


	//   ....[90]....
        /*165c*/ 	.word	0x0001a860
        /*1660*/ 	.word	0x00000005
        /*1664*/ 	.word	0x000168c0
        /*1668*/ 	.short	0x010a
        /*166a*/ 	.byte	0x3f
	.zero		1


	//   ....[91]....
        /*166c*/ 	.word	0x0001a8b0
        /*1670*/ 	.word	0x00000005
        /*1674*/ 	.word	0x000168a0
        /*1678*/ 	.short	0x010a
        /*167a*/ 	.byte	0x3f
	.zero		1


	//   ....[92]....
        /*167c*/ 	.word	0x0001a900
        /*1680*/ 	.word	0x00000005
        /*1684*/ 	.word	0x000168c0
        /*1688*/ 	.short	0x010a
        /*168a*/ 	.byte	0x3f
	.zero		1


	//   ....[93]....
        /*168c*/ 	.word	0x0001aa20
        /*1690*/ 	.word	0x00000003
        /*1694*/ 	.word	0x00016840
        /*1698*/ 	.short	0x010a
        /*169a*/ 	.byte	0x3f
	.zero		1


	//   ....[94]....
        /*169c*/ 	.word	0x0001c4f0
        /*16a0*/ 	.word	0x00000016
        /*16a4*/ 	.word	0x00016820
        /*16a8*/ 	.short	0x010a
        /*16aa*/ 	.byte	0x3f
	.zero		1


	//   ....[95]....
        /*16ac*/ 	.word	0x0001c540
        /*16b0*/ 	.word	0x00000005
        /*16b4*/ 	.word	0x00016840
        /*16b8*/ 	.short	0x010a
        /*16ba*/ 	.byte	0x3f
	.zero		1


	//   ....[96]....
        /*16bc*/ 	.word	0x0001ce80
        /*16c0*/ 	.word	0x00000005
        /*16c4*/ 	.word	0x00016860
        /*16c8*/ 	.short	0x010a
        /*16ca*/ 	.byte	0x3f
	.zero		1


	//   ....[97]....
        /*16cc*/ 	.word	0x0001d7f0
        /*16d0*/ 	.word	0x00000000
        /*16d4*/ 	.word	0x00016860
        /*16d8*/ 	.short	0x010a
        /*16da*/ 	.byte	0x3f
	.zero		1


	//   ....[98]....
        /*16dc*/ 	.word	0x0001ea30
        /*16e0*/ 	.word	0x00000005
        /*16e4*/ 	.word	0x00016820
        /*16e8*/ 	.short	0x010a
        /*16ea*/ 	.byte	0x3f
	.zero		1


	//   ....[99]....
        /*16ec*/ 	.word	0x0001ebd0
        /*16f0*/ 	.word	0x00000003
        /*16f4*/ 	.word	0x00016840
        /*16f8*/ 	.short	0x010a
        /*16fa*/ 	.byte	0x3f
	.zero		1


	//   ....[100]....
        /*16fc*/ 	.word	0x0001ec20
        /*1700*/ 	.word	0x00000005
        /*1704*/ 	.word	0x00016840
        /*1708*/ 	.short	0x010a
        /*170a*/ 	.byte	0x3f
	.zero		1


	//   ....[101]....
        /*170c*/ 	.word	0x0001ec70
        /*1710*/ 	.word	0x00000003
        /*1714*/ 	.word	0x00016860
        /*1718*/ 	.short	0x010a
        /*171a*/ 	.byte	0x3f
	.zero		1


	//----- nvinfo : EIATTR_NUM_MBARRIERS
	.align		4
.L_325:
        /*171c*/ 	.byte	0x03, 0x38
        /*171e*/ 	.short	0x0016


	//----- nvinfo : EIATTR_EXIT_INSTR_OFFSETS
	.align		4
        /*1720*/ 	.byte	0x04, 0x1c
        /*1722*/ 	.short	(.L_327 - .L_326)


	//   ....[0]....
.L_326:
        /*1724*/ 	.word	0x00018d50


	//----- nvinfo : EIATTR_MAX_THREADS
	.align		4
.L_327:
        /*1728*/ 	.byte	0x04, 0x05
        /*172a*/ 	.short	(.L_329 - .L_328)
.L_328:
        /*172c*/ 	.word	0x00000200
        /*1730*/ 	.word	0x00000001
        /*1734*/ 	.word	0x00000001


	//----- nvinfo : EIATTR_CRS_STACK_SIZE
	.align		4
.L_329:
        /*1738*/ 	.byte	0x04, 0x1e
        /*173a*/ 	.short	(.L_331 - .L_330)
.L_330:
        /*173c*/ 	.word	0x00000000


	//----- nvinfo : EIATTR_CBANK_PARAM_SIZE
	.align		4
.L_331:
        /*1740*/ 	.byte	0x03, 0x19
        /*1742*/ 	.short	0x0af0


	//----- nvinfo : EIATTR_PARAM_CBANK
	.align		4
        /*1744*/ 	.byte	0x04, 0x0a
        /*1746*/ 	.short	(.L_333 - .L_332)
	.align		4
.L_332:
        /*1748*/ 	.word	index@(.nv.constant0._ZN7cutlass13device_kernelIN5flash11enable_sm90INS1_16FlashAttnFwdSm90INS1_25CollectiveMainloopFwdSm90ILi2EN4cute5tupleIJNS5_1CILi1EEES8_S8_EEENS6_IJNS7_ILi192EEENS7_ILi128EEENS7_ILi64EEEEEELi64ENS_10bfloat16_tEfNS_4arch4Sm90ELb1ELb0ELb0ELb1ELb1ELb1ELb0ELb1ELb1ELb1ELb0ELb0EEENS1_21CollectiveEpilogueFwdINS6_IJSA_SC_SB_EEES9_SE_SG_Li384ELb1ELb1ELb0ELb0EEENS1_36VarlenDynamicPersistentTileSchedulerILi192ELi128ELi384ELi128ELb0ELb1ELb1ELb1ELb1ELb1EEEEEEEEEvNT_6ParamsE)
        /*174c*/ 	.short	0x0210
        /*174e*/ 	.short	0x0af0


	//----- nvinfo : EIATTR_SW_WAR
	.align		4
.L_333:
        /*1750*/ 	.byte	0x04, 0x36
        /*1752*/ 	.short	(.L_335 - .L_334)
.L_334:
        /*1754*/ 	.word	0x00000008
.L_335:


//--------------------- .nv.callgraph             --------------------------
	.section	.nv.callgraph,"",@"SHT_CUDA_CALLGRAPH"
	.align	4
	.sectionentsize	8
	.align		4
        /*0000*/ 	.word	0x00000000
	.align		4
        /*0004*/ 	.word	0xffffffff
	.align		4
        /*0008*/ 	.word	index@(_ZN7cutlass13device_kernelIN5flash11enable_sm90INS1_16FlashAttnFwdSm90INS1_25CollectiveMainloopFwdSm90ILi2EN4cute5tupleIJNS5_1CILi1EEES8_S8_EEENS6_IJNS7_ILi192EEENS7_ILi128EEENS7_ILi64EEEEEELi64ENS_10bfloat16_tEfNS_4arch4Sm90ELb0ELb0ELb0ELb0ELb1ELb0ELb0ELb1ELb1ELb1ELb0ELb0EEENS1_21CollectiveEpilogueFwdINS6_IJSA_SC_SB_EEES9_SE_SG_Li384ELb0ELb1ELb0ELb0EEENS1_29StaticPersistentTileSchedulerILb0EEEEEEEEEvNT_6ParamsE)
	.align		4
        /*000c*/ 	.word	index@(__assertfail)
	.align		4
        /*0010*/ 	.word	index@(_ZN7cutlass13device_kernelIN5flash11enable_sm90INS1_16FlashAttnFwdSm90INS1_25CollectiveMainloopFwdSm90ILi2EN4cute5tupleIJNS5_1CILi1EEES8_S8_EEENS6_IJNS7_ILi192EEENS7_ILi128EEENS7_ILi64EEEEEELi64ENS_10bfloat16_tEfNS_4arch4Sm90ELb0ELb0ELb0ELb1ELb1ELb0ELb0ELb1ELb1ELb1ELb0ELb0EEENS1_21CollectiveEpilogueFwdINS6_IJSA_SC_SB_EEES9_SE_SG_Li384ELb1ELb1ELb0ELb0EEENS1_36VarlenDynamicPersistentTileSchedulerILi192ELi128ELi384ELi128ELb0ELb1ELb1ELb0ELb1ELb1EEEEEEEEEvNT_6ParamsE)
	.align		4
        /*0014*/ 	.word	index@(__assertfail)
	.align		4
        /*0018*/ 	.word	index@(_ZN7cutlass13device_kernelIN5flash11enable_sm90INS1_16FlashAttnFwdSm90INS1_25CollectiveMainloopFwdSm90ILi2EN4cute5tupleIJNS5_1CILi1EEES8_S8_EEENS6_IJNS7_ILi192EEENS7_ILi128EEENS7_ILi64EEEEEELi64ENS_10bfloat16_tEfNS_4arch4Sm90ELb0ELb0ELb0ELb1ELb1ELb1ELb0ELb1ELb1ELb1ELb0ELb0EEENS1_21CollectiveEpilogueFwdINS6_IJSA_SC_SB_EEES9_SE_SG_Li384ELb1ELb1ELb0ELb0EEENS1_36VarlenDynamicPersistentTileSchedulerILi192ELi128ELi384ELi128ELb0ELb1ELb1ELb0ELb1ELb1EEEEEEEEEvNT_6ParamsE)
	.align		4
        /*001c*/ 	.word	index@(__assertfail)
	.align		4
        /*0020*/ 	.word	index@(_ZN7cutlass13device_kernelIN5flash11enable_sm90INS1_16FlashAttnFwdSm90INS1_25CollectiveMainloopFwdSm90ILi2EN4cute5tupleIJNS5_1CILi1EEES8_S8_EEENS6_IJNS7_ILi192EEENS7_ILi128EEENS7_ILi64EEEEEELi64ENS_10bfloat16_tEfNS_4arch4Sm90ELb0ELb1ELb0ELb0ELb1ELb0ELb0ELb1ELb1ELb1ELb0ELb0EEENS1_21CollectiveEpilogueFwdINS6_IJSA_SC_SB_EEES9_SE_SG_Li384ELb0ELb1ELb0ELb0EEENS1_30DynamicPersistentTileSchedulerILi384ELi128ELb0ELb1ELb1EEEEEEEEEvNT_6ParamsE)
	.align		4
        /*0024*/ 	.word	index@(__assertfail)
	.align		4
        /*0028*/ 	.word	index@(_ZN7cutlass13device_kernelIN5flash11enable_sm90INS1_16FlashAttnFwdSm90INS1_25CollectiveMainloopFwdSm90ILi2EN4cute5tupleIJNS5_1CILi1EEES8_S8_EEENS6_IJNS7_ILi192EEENS7_ILi128EEENS7_ILi64EEEEEELi64ENS_10bfloat16_tEfNS_4arch4Sm90ELb0ELb1ELb0ELb1ELb1ELb0ELb0ELb1ELb1ELb1ELb0ELb0EEENS1_21CollectiveEpilogueFwdINS6_IJSA_SC_SB_EEES9_SE_SG_Li384ELb1ELb1ELb0ELb0EEENS1_36VarlenDynamicPersistentTileSchedulerILi192ELi128ELi384ELi128ELb0ELb1ELb1ELb1ELb0ELb1EEEEEEEEEvNT_6ParamsE)
	.align		4
        /*002c*/ 	.word	index@(__assertfail)
	.align		4
        /*0030*/ 	.word	index@(_ZN7cutlass13device_kernelIN5flash11enable_sm90INS1_16FlashAttnFwdSm90INS1_25CollectiveMainloopFwdSm90ILi2EN4cute5tupleIJNS5_1CILi1EEES8_S8_EEENS6_IJNS7_ILi192EEENS7_ILi128EEENS7_ILi64EEEEEELi64ENS_10bfloat16_tEfNS_4arch4Sm90ELb0ELb1ELb0ELb1ELb1ELb1ELb0ELb1ELb1ELb1ELb0ELb0EEENS1_21CollectiveEpilogueFwdINS6_IJSA_SC_SB_EEES9_SE_SG_Li384ELb1ELb1ELb0ELb0EEENS1_36VarlenDynamicPersistentTileSchedulerILi192ELi128ELi384ELi128ELb0ELb1ELb1ELb1ELb0ELb1EEEEEEEEEvNT_6ParamsE)
	.align		4
        /*0034*/ 	.word	index@(__assertfail)
	.align		4
        /*0038*/ 	.word	index@(_ZN7cutlass13device_kernelIN5flash11enable_sm90INS1_16FlashAttnFwdSm90INS1_25CollectiveMainloopFwdSm90ILi2EN4cute5tupleIJNS5_1CILi1EEES8_S8_EEENS6_IJNS7_ILi192EEENS7_ILi128EEENS7_ILi64EEEEEELi64ENS_10bfloat16_tEfNS_4arch4Sm90ELb1ELb0ELb0ELb0ELb1ELb0ELb0ELb1ELb1ELb1ELb0ELb0EEENS1_21CollectiveEpilogueFwdINS6_IJSA_SC_SB_EEES9_SE_SG_Li384ELb0ELb1ELb0ELb0EEENS1_30DynamicPersistentTileSchedulerILi384ELi128ELb0ELb1ELb1EEEEEEEEEvNT_6ParamsE)
	.align		4
        /*003c*/ 	.word	index@(__assertfail)
	.align		4
        /*0040*/ 	.word	index@(_ZN7cutlass13device_kernelIN5flash11enable_sm90INS1_16FlashAttnFwdSm90INS1_25CollectiveMainloopFwdSm90ILi2EN4cute5tupleIJNS5_1CILi1EEES8_S8_EEENS6_IJNS7_ILi192EEENS7_ILi128EEENS7_ILi64EEEEEELi64ENS_10bfloat16_tEfNS_4arch4Sm90ELb1ELb0ELb0ELb1ELb1ELb0ELb0ELb1ELb1ELb1ELb0ELb0EEENS1_21CollectiveEpilogueFwdINS6_IJSA_SC_SB_EEES9_SE_SG_Li384ELb1ELb1ELb0ELb0EEENS1_36VarlenDynamicPersistentTileSchedulerILi192ELi128ELi384ELi128ELb0ELb1ELb1ELb1ELb1ELb1EEEEEEEEEvNT_6ParamsE)
	.align		4
        /*0044*/ 	.word	index@(__assertfail)
	.align		4
        /*0048*/ 	.word	index@(_ZN7cutlass13device_kernelIN5flash11enable_sm90INS1_16FlashAttnFwdSm90INS1_25CollectiveMainloopFwdSm90ILi2EN4cute5tupleIJNS5_1CILi1EEES8_S8_EEENS6_IJNS7_ILi192EEENS7_ILi128EEENS7_ILi64EEEEEELi64ENS_10bfloat16_tEfNS_4arch4Sm90ELb1ELb0ELb0ELb1ELb1ELb1ELb0ELb1ELb1ELb1ELb0ELb0EEENS1_21CollectiveEpilogueFwdINS6_IJSA_SC_SB_EEES9_SE_SG_Li384ELb1ELb1ELb0ELb0EEENS1_36VarlenDynamicPersistentTileSchedulerILi192ELi128ELi384ELi128ELb0ELb1ELb1ELb1ELb1ELb1EEEEEEEEEvNT_6ParamsE)
	.align		4
        /*004c*/ 	.word	index@(__assertfail)
	.align		4
        /*0050*/ 	.word	0x00000000
	.align		4
        /*0054*/ 	.word	0xfffffffe
	.align		4
        /*0058*/ 	.word	0x00000000
	.align		4
        /*005c*/ 	.word	0xfffffffd
	.align		4
        /*0060*/ 	.word	0x00000000
	.align		4
        /*0064*/ 	.word	0xfffffffc


//--------------------- .nv.constant4             --------------------------
	.section	.nv.constant4,"a",@progbits
	.align	8
	.align		8
.nv.constant4:
        /*0000*/ 	.dword	__assertfail
	.align		8
        /*0008*/ 	.dword	__unnamed_1
	.align		8
        /*0010*/ 	.dword	__unnamed_2
	.align		8
        /*0018*/ 	.dword	__unnamed_3
	.align		8
        /*0020*/ 	.dword	__unnamed_4
	.align		8
        /*0028*/ 	.dword	__unnamed_5
	.align		8
        /*0030*/ 	.dword	_ZN71_INTERNAL_e3af1ffe_35_flash_fwd_hdim64_bf16_paged_sm90_cu_f3e6f9ee_34794cuda3std3__45__cpo5beginE
	.align		8
        /*0038*/ 	.dword	_ZN71_INTERNAL_e3af1ffe_35_flash_fwd_hdim64_bf16_paged_sm90_cu_f3e6f9ee_34794cuda3std3__45__cpo3endE
	.align		8
        /*0040*/ 	.dword	_ZN71_INTERNAL_e3af1ffe_35_flash_fwd_hdim64_bf16_paged_sm90_cu_f3e6f9ee_34794cuda3std3__45__cpo6cbeginE
	.align		8
        /*0048*/ 	.dword	_ZN71_INTERNAL_e3af1ffe_35_flash_fwd_hdim64_bf16_paged_sm90_cu_f3e6f9ee_34794cuda3std3__45__cpo4cendE
	.align		8
        /*0050*/ 	.dword	_ZN71_INTERNAL_e3af1ffe_35_flash_fwd_hdim64_bf16_paged_sm90_cu_f3e6f9ee_34794cuda3std3__473_GLOBAL__N__e3af1ffe_35_flash_fwd_hdim64_bf16_paged_sm90_cu_f3e6f9ee_34796ignoreE
	.align		8
        /*0058*/ 	.dword	_ZN71_INTERNAL_e3af1ffe_35_flash_fwd_hdim64_bf16_paged_sm90_cu_f3e6f9ee_34794cuda3std3__419piecewise_constructE
	.align		8
        /*0060*/ 	.dword	_ZN71_INTERNAL_e3af1ffe_35_flash_fwd_hdim64_bf16_paged_sm90_cu_f3e6f9ee_34794cuda3std3__48in_placeE
	.align		8
        /*0068*/ 	.dword	_ZN71_INTERNAL_e3af1ffe_35_flash_fwd_hdim64_bf16_paged_sm90_cu_f3e6f9ee_34794cuda3std6ranges3__45__cpo4swapE
	.align		8
        /*0070*/ 	.dword	_ZN71_INTERNAL_e3af1ffe_35_flash_fwd_hdim64_bf16_paged_sm90_cu_f3e6f9ee_34794cuda3std6ranges3__45__cpo9iter_moveE
	.align		8
        /*0078*/ 	.dword	_ZN71_INTERNAL_e3af1ffe_35_flash_fwd_hdim64_bf16_paged_sm90_cu_f3e6f9ee_34794cute7productE
	.align		8
        /*0080*/ 	.dword	_ZN71_INTERNAL_e3af1ffe_35_flash_fwd_hdim64_bf16_paged_sm90_cu_f3e6f9ee_34794cute1_E
	.align		8
        /*0088*/ 	.dword	$str$23
	.align		8
        /*0090*/ 	.dword	$str$24


//--------------------- .text._ZN7cutlass13device_kernelIN5flash11enable_sm90INS1_16FlashAttnFwdSm90INS1_25CollectiveMainloopFwdSm90ILi2EN4cute5tupleIJNS5_1CILi1EEES8_S8_EEENS6_IJNS7_ILi192EEENS7_ILi128EEENS7_ILi64EEEEEELi64ENS_10bfloat16_tEfNS_4arch4Sm90ELb0ELb0ELb0ELb0ELb1ELb0ELb0ELb1ELb1ELb1ELb0ELb0EEENS1_21CollectiveEpilogueFwdINS6_IJSA_SC_SB_EEES9_SE_SG_Li384ELb0ELb1ELb0ELb0EEENS1_29StaticPersistentTileSchedulerILb0EEEEEEEEEvNT_6ParamsE --------------------------
	.section	.text._ZN7cutlass13device_kernelIN5flash11enable_sm90INS1_16FlashAttnFwdSm90INS1_25CollectiveMainloopFwdSm90ILi2EN4cute5tupleIJNS5_1CILi1EEES8_S8_EEENS6_IJNS7_ILi192EEENS7_ILi128EEENS7_ILi64EEEEEELi64ENS_10bfloat16_tEfNS_4arch4Sm90ELb0ELb0ELb0ELb0ELb1ELb0ELb0ELb1ELb1ELb1ELb0ELb0EEENS1_21CollectiveEpilogueFwdINS6_IJSA_SC_SB_EEES9_SE_SG_Li384ELb0ELb1ELb0ELb0EEENS1_29StaticPersistentTileSchedulerILb0EEEEEEEEEvNT_6ParamsE,"ax",@progbits
	.align	128
.text._ZN7cutlass13device_kernelIN5flash11enable_sm90INS1_16FlashAttnFwdSm90INS1_25CollectiveMainloopFwdSm90ILi2EN4cute5tupleIJNS5_1CILi1EEES8_S8_EEENS6_IJNS7_ILi192EEENS7_ILi128EEENS7_ILi64EEEEEELi64ENS_10bfloat16_tEfNS_4arch4Sm90ELb0ELb0ELb0ELb0ELb1ELb0ELb0ELb1ELb1ELb1ELb0ELb0EEENS1_21CollectiveEpilogueFwdINS6_IJSA_SC_SB_EEES9_SE_SG_Li384ELb0ELb1ELb0ELb0EEENS1_29StaticPersistentTileSchedulerILb0EEEEEEEEEvNT_6ParamsE:
        .type           _ZN7cutlass13device_kernelIN5flash11enable_sm90INS1_16FlashAttnFwdSm90INS1_25CollectiveMainloopFwdSm90ILi2EN4cute5tupleIJNS5_1CILi1EEES8_S8_EEENS6_IJNS7_ILi192EEENS7_ILi128EEENS7_ILi64EEEEEELi64ENS_10bfloat16_tEfNS_4arch4Sm90ELb0ELb0ELb0ELb0ELb1ELb0ELb0ELb1ELb1ELb1ELb0ELb0EEENS1_21CollectiveEpilogueFwdINS6_IJSA_SC_SB_EEES9_SE_SG_Li384ELb0ELb1ELb0ELb0EEENS1_29StaticPersistentTileSchedulerILb0EEEEEEEEEvNT_6ParamsE,@function
        .size           _ZN7cutlass13device_kernelIN5flash11enable_sm90INS1_16FlashAttnFwdSm90INS1_25CollectiveMainloopFwdSm90ILi2EN4cute5tupleIJNS5_1CILi1EEES8_S8_EEENS6_IJNS7_ILi192EEENS7_ILi128EEENS7_ILi64EEEEEELi64ENS_10bfloat16_tEfNS_4arch4Sm90ELb0ELb0ELb0ELb0ELb1ELb0ELb0ELb1ELb1ELb1ELb0ELb0EEENS1_21CollectiveEpilogueFwdINS6_IJSA_SC_SB_EEES9_SE_SG_Li384ELb0ELb1ELb0ELb0EEENS1_29StaticPersistentTileSchedulerILb0EEEEEEEEEvNT_6ParamsE,(.L_x_3105 - _ZN7cutlass13device_kernelIN5flash11enable_sm90INS1_16FlashAttnFwdSm90INS1_25CollectiveMainloopFwdSm90ILi2EN4cute5tupleIJNS5_1CILi1EEES8_S8_EEENS6_IJNS7_ILi192EEENS7_ILi128EEENS7_ILi64EEEEEELi64ENS_10bfloat16_tEfNS_4arch4Sm90ELb0ELb0ELb0ELb0ELb1ELb0ELb0ELb1ELb1ELb1ELb0ELb0EEENS1_21CollectiveEpilogueFwdINS6_IJSA_SC_SB_EEES9_SE_SG_Li384ELb0ELb1ELb0ELb0EEENS1_29StaticPersistentTileSchedulerILb0EEEEEEEEEvNT_6ParamsE)
        .other          _ZN7cutlass13device_kernelIN5flash11enable_sm90INS1_16FlashAttnFwdSm90INS1_25CollectiveMainloopFwdSm90ILi2EN4cute5tupleIJNS5_1CILi1EEES8_S8_EEENS6_IJNS7_ILi192EEENS7_ILi128EEENS7_ILi64EEEEEELi64ENS_10bfloat16_tEfNS_4arch4Sm90ELb0ELb0ELb0ELb0ELb1ELb0ELb0ELb1ELb1ELb1ELb0ELb0EEENS1_21CollectiveEpilogueFwdINS6_IJSA_SC_SB_EEES9_SE_SG_Li384ELb0ELb1ELb0ELb0EEENS1_29StaticPersistentTileSchedulerILb0EEEEEEEEEvNT_6ParamsE,@"STO_CUDA_ENTRY STV_DEFAULT"
_ZN7cutlass13device_kernelIN5flash11enable_sm90INS1_16FlashAttnFwdSm90INS1_25CollectiveMainloopFwdSm90ILi2EN4cute5tupleIJNS5_1CILi1EEES8_S8_EEENS6_IJNS7_ILi192EEENS7_ILi128EEENS7_ILi64EEEEEELi64ENS_10bfloat16_tEfNS_4arch4Sm90ELb0ELb0ELb0ELb0ELb1ELb0ELb0ELb1ELb1ELb1ELb0ELb0EEENS1_21CollectiveEpilogueFwdINS6_IJSA_SC_SB_EEES9_SE_SG_Li384ELb0ELb1ELb0ELb0EEENS1_29StaticPersistentTileSchedulerILb0EEEEEEEEEvNT_6ParamsE:
[----:B------:R-:W0:Y:S02]  /*0000*/  LDC R1, c[0x0][0x28] ;  /* 0x00000a00ff017b82 */ /* 0x000e240000000800 */
[----:B0-----:R-:W-:Y:S01]  /*0010*/  VIADD R1, R1, 0xfffffff0 ;  /* 0xfffffff001017836 */ /* 0x001fe20000000000 */
[----:B------:R-:W0:Y:S01]  /*0020*/  S2R R3, SR_TID.X ;  /* 0x0000000000037919 */ /* 0x000e220000002100 */
[----:B------:R-:W-:Y:S01]  /*0030*/  ELECT P0, URZ, PT ;  /* 0x00000000003f782f */ /* 0x000fe20003800000 */
[----:B------:R-:W-:Y:S01]  /*0040*/  UMOV UR4, 0x80 ;  /* 0x0000008000047882 */ /* 0x000fe20000000000 */
[----:B------:R-:W-:Y:S01]  /*0050*/  UMOV UR7, 0x180 ;  /* 0x0000018000077882 */ /* 0x000fe20000000000 */
[--C-:B0-----:R-:W-:Y:S02]  /*0060*/  SHF.R.U32.HI R0, RZ, 0x5, R3.reuse ;  /* 0x00000005ff007819 */ /* 0x101fe40000011603 */
[----:B------:R-:W-:-:S03]  /*0070*/  SHF.R.U32.HI R18, RZ, 0x7, R3 ;  /* 0x00000007ff127819 */ /* 0x000fc60000011603 */
[----:B------:R-:W0:Y:S04]  /*0080*/  SHFL.IDX PT, R2, R0, RZ, 0x1f ;  /* 0x00001fff00027589 */ /* 0x000e2800000e0000 */
[----:B------:R1:W2:Y:S01]  /*0090*/  SHFL.IDX PT, R3, R18, RZ, 0x1f ;  /* 0x00001fff12037589 */ /* 0x0002a200000e0000 */
[C---:B0-----:R-:W-:Y:S02]  /*00a0*/  ISETP.NE.OR P0, PT, R2.reuse, RZ, !P0 ;  /* 0x000000ff0200720c */ /* 0x041fe40004705670 */
[----:B------:R-:W-:-:S11]  /*00b0*/  ISETP.NE.AND P1, PT, R2, RZ, PT ;  /* 0x000000ff0200720c */ /* 0x000fd60003f25270 */
[----:B------:R-:W-:Y:S01]  /*00c0*/  VOTEU.ALL UP0, P0 ;  /* 0x00000000003f7886 */ /* 0x000fe20000000000 */
[----:B------:R-:W-:-:S04]  /*00d0*/  VOTEU.ALL UP1, P0 ;  /* 0x00000000003f7886 */ /* 0x000fc80000020000 */
[----:B------:R-:W0:Y:S01]  /*00e0*/  @!UP0 S2UR UR8, SR_CgaCtaId ;  /* 0x00000000000889c3 */ /* 0x000e220000008800 */
[----:B------:R-:W-:Y:S01]  /*00f0*/  @!UP0 UMOV UR6, 0x400 ;  /* 0x0000040000068882 */ /* 0x000fe20000000000 */
[----:B------:R-:W-:-:S04]  /*0100*/  @!UP0 UIADD3 UR4, -UR4, 0x100000, URZ ;  /* 0x0010000004048890 */ /* 0x000fc8000fffe13f */
[----:B------:R-:W-:Y:S02]  /*0110*/  @!UP0 USHF.L.U32 UR5, UR4, 0xb, URZ ;  /* 0x0000000b04058899 */ /* 0x000fe4000800063f */
[----:B------:R-:W-:Y:S02]  /*0120*/  @!UP0 USHF.L.U32 UR4, UR4, 0x1, URZ ;  /* 0x0000000104048899 */ /* 0x000fe4000800063f */
[----:B0-----:R-:W-:Y:S02]  /*0130*/  @!UP0 ULEA UR8, UR8, UR6, 0x18 ;  /* 0x0000000608088291 */ /* 0x001fe4000f8ec03f */
[----:B------:R-:W-:-:S04]  /*0140*/  @!UP0 UIADD3 UR6, -UR7, 0x100000, URZ ;  /* 0x0010000007068890 */ /* 0x000fc8000fffe13f */
[----:B------:R-:W-:Y:S02]  /*0150*/  @!UP0 USHF.L.U32 UR7, UR6, 0xb, URZ ;  /* 0x0000000b06078899 */ /* 0x000fe4000800063f */
[----:B------:R-:W-:Y:S01]  /*0160*/  @!UP0 USHF.L.U32 UR6, UR6, 0x1, URZ ;  /* 0x0000000106068899 */ /* 0x000fe2000800063f */
[----:B------:R-:W-:-:S05]  /*0170*/  VOTEU.ALL UP0, P0 ;  /* 0x00000000003f7886 */ /* 0x000fca0000000000 */
[----:B------:R1:W0:Y:S06]  /*0180*/  @!UP0 SYNCS.EXCH.64 URZ, [UR8+0x16800], UR4 ;  /* 0x01680004083f85b2 */ /* 0x00022c0008000100 */
[----:B------:R1:W3:Y:S02]  /*0190*/  @!UP1 SYNCS.EXCH.64 URZ, [UR8+0x16820], UR6 ;  /* 0x01682006083f95b2 */ /* 0x0002e40008000100 */
[----:B-12---:R-:W-:Y:S05]  /*01a0*/  @P1 BRA `(.L_x_0) ;  /* 0x0000000000481947 */ /* 0x006fea0003800000 */
[----:B------:R-:W1:Y:S01]  /*01b0*/  S2UR UR5, SR_CgaCtaId ;  /* 0x00000000000579c3 */ /* 0x000e620000008800 */
[----:B------:R-:W-:Y:S01]  /*01c0*/  UMOV UR4, 0x400 ;  /* 0x0000040000047882 */ /* 0x000fe20000000000 */
[----:B------:R-:W-:Y:S01]  /*01d0*/  UMOV UR6, 0x80 ;  /* 0x0000008000067882 */ /* 0x000fe20000000000 */
[----:B------:R-:W-:Y:S01]  /*01e0*/  UMOV UR7, 0x180 ;  /* 0x0000018000077882 */ /* 0x000fe20000000000 */
[----:B------:R-:W-:Y:S01]  /*01f0*/  ELECT P0, URZ, PT ;  /* 0x00000000003f782f */ /* 0x000fe20003800000 */
[----:B-1----:R-:W-:Y:S02]  /*0200*/  ULEA UR8, UR5, UR4, 0x18 ;  /* 0x0000000405087291 */ /* 0x002fe4000f8ec03f */
[----:B------:R-:W-:-:S04]  /*0210*/  UIADD3 UR4, -UR6, 0x100000, URZ ;  /* 0x0010000006047890 */ /* 0x000fc8000fffe13f */
[----:B------:R-:W-:Y:S02]  /*0220*/  USHF.L.U32 UR5, UR4, 0xb, URZ ;  /* 0x0000000b04057899 */ /* 0x000fe4000800063f */
[----:B------:R-:W-:Y:S02]  /*0230*/  USHF.L.U32 UR4, UR4, 0x1, URZ ;  /* 0x0000000104047899 */ /* 0x000fe4000800063f */
[----:B------:R-:W-:-:S04]  /*0240*/  UIADD3 UR6, -UR7, 0x100000, URZ ;  /* 0x0010000007067890 */ /* 0x000fc8000fffe13f */
[----:B------:R-:W-:Y:S02]  /*0250*/  USHF.L.U32 UR7, UR6, 0xb, URZ ;  /* 0x0000000b06077899 */ /* 0x000fe4000800063f */
[----:B------:R-:W-:Y:S01]  /*0260*/  USHF.L.U32 UR6, UR6, 0x1, URZ ;  /* 0x0000000106067899 */ /* 0x000fe2000800063f */
[----:B------:R-:W1:Y:S03]  /*0270*/  FENCE.VIEW.ASYNC.S ;  /* 0x00000000000073c6 */ /* 0x000e660000000000 */
[----:B-1----:R1:W2:Y:S08]  /*0280*/  SYNCS.EXCH.64 URZ, [UR8+0x16830], UR4 ;  /* 0x01683004083f75b2 */ /* 0x0022b00008000100 */
[----:B------:R1:W4:Y:S01]  /*0290*/  SYNCS.EXCH.64 URZ, [UR8+0x16840], UR6 ;  /* 0x01684006083f75b2 */ /* 0x0003220008000100 */
[----:B------:R1:W0:Y:S01]  /*02a0*/  SYNCS.EXCH.64 URZ, [UR8+0x16838], UR4 ;  /* 0x01683804083f75b2 */ /* 0x0002220008000100 */
[----:B------:R1:W0:Y:S01]  /*02b0*/  SYNCS.EXCH.64 URZ, [UR8+0x16848], UR6 ;  /* 0x01684806083f75b2 */ /* 0x0002220008000100 */
[----:B------:R-:W-:Y:S01]  /*02c0*/  NOP ;  /* 0x0000000000007918 */ /* 0x000fe20000000000 */
.L_x_0:
[----:B------:R-:W5:Y:S01]  /*02d0*/  SHFL.IDX PT, R2, R0, RZ, 0x1f ;  /* 0x00001fff00027589 */ /* 0x000f6200000e0000 */
[----:B------:R-:W-:Y:S01]  /*02e0*/  NOP ;  /* 0x0000000000007918 */ /* 0x000fe20000000000 */
[----:B-----5:R-:W-:-:S13]  /*02f0*/  ISETP.NE.AND P0, PT, R2, RZ, PT ;  /* 0x000000ff0200720c */ /* 0x020fda0003f05270 */
[----:B------:R-:W-:Y:S05]  /*0300*/  @P0 BRA `(.L_x_1) ;  /* 0x0000000000480947 */ /* 0x000fea0003800000 */
[----:B-1----:R-:W1:Y:S01]  /*0310*/  S2UR UR5, SR_CgaCtaId ;  /* 0x00000000000579c3 */ /* 0x002e620000008800 */
        /* <DEDUP_REMOVED lines=12> */
[----:B-1----:R1:W0:Y:S08]  /*03e0*/  SYNCS.EXCH.64 URZ, [UR8+0x16850], UR4 ;  /* 0x01685004083f75b2 */ /* 0x0022300008000100 */
[----:B------:R1:W0:Y:S01]  /*03f0*/  SYNCS.EXCH.64 URZ, [UR8+0x16860], UR6 ;  /* 0x01686006083f75b2 */ /* 0x0002220008000100 */
[----:B------:R1:W0:Y:S01]  /*0400*/  SYNCS.EXCH.64 URZ, [UR8+0x16858], UR4 ;  /* 0x01685804083f75b2 */ /* 0x0002220008000100 */
[----:B------:R1:W0:Y:S01]  /*0410*/  SYNCS.EXCH.64 URZ, [UR8+0x16868], UR6 ;  /* 0x01686806083f75b2 */ /* 0x0002220008000100 */
[----:B------:R-:W-:Y:S01]  /*0420*/  NOP ;  /* 0x0000000000007918 */ /* 0x000fe20000000000 */
.L_x_1:
[----:B------:R-:W5:Y:S01]  /*0430*/  SHFL.IDX PT, R2, R0, RZ, 0x1f ;  /* 0x00001fff00027589 */ /* 0x000f6200000e0000 */
[----:B------:R-:W-:Y:S01]  /*0440*/  NOP ;  /* 0x0000000000007918 */ /* 0x000fe20000000000 */
[----:B-----5:R-:W-:-:S13]  /*0450*/  ISETP.NE.AND P0, PT, R2, RZ, PT ;  /* 0x000000ff0200720c */ /* 0x020fda0003f05270 */
[----:B------:R-:W-:Y:S05]  /*0460*/  @P0 BRA `(.L_x_2) ;  /* 0x0000000000380947 */ /* 0x000fea0003800000 */
[----:B-1----:R-:W1:Y:S01]  /*0470*/  S2UR UR5, SR_CgaCtaId ;  /* 0x00000000000579c3 */ /* 0x002e620000008800 */
[----:B------:R-:W-:Y:S01]  /*0480*/  UMOV UR4, 0x400 ;  /* 0x0000040000047882 */ /* 0x000fe20000000000 */
[----:B------:R-:W-:Y:S01]  /*0490*/  UMOV UR7, 0x80 ;  /* 0x0000008000077882 */ /* 0x000fe20000000000 */
[----:B------:R-:W-:Y:S01]  /*04a0*/  ELECT P0, URZ, PT ;  /* 0x00000000003f782f */ /* 0x000fe20003800000 */
[----:B-1----:R-:W-:Y:S02]  /*04b0*/  ULEA UR6, UR5, UR4, 0x18 ;  /* 0x0000000405067291 */ /* 0x002fe4000f8ec03f */
[----:B------:R-:W-:-:S04]  /*04c0*/  UIADD3 UR4, -UR7, 0x100000, URZ ;  /* 0x0010000007047890 */ /* 0x000fc8000fffe13f */
[----:B------:R-:W-:Y:S02]  /*04d0*/  USHF.L.U32 UR5, UR4, 0xb, URZ ;  /* 0x0000000b04057899 */ /* 0x000fe4000800063f */
[----:B------:R-:W-:Y:S01]  /*04e0*/  USHF.L.U32 UR4, UR4, 0x1, URZ ;  /* 0x0000000104047899 */ /* 0x000fe2000800063f */
[----:B------:R-:W1:Y:S11]  /*04f0*/  FENCE.VIEW.ASYNC.S ;  /* 0x00000000000073c6 */ /* 0x000e760000000000 */
[----:B-1----:R1:W0:Y:S01]  /*0500*/  SYNCS.EXCH.64 URZ, [UR6+0x16870], UR4 ;  /* 0x01687004063f75b2 */ /* 0x0022220008000100 */
[----:B------:R1:W0:Y:S01]  /*0510*/  SYNCS.EXCH.64 URZ, [UR6+0x16880], UR4 ;  /* 0x01688004063f75b2 */ /* 0x0002220008000100 */
[----:B------:R1:W0:Y:S01]  /*0520*/  SYNCS.EXCH.64 URZ, [UR6+0x16878], UR4 ;  /* 0x01687804063f75b2 */ /* 0x0002220008000100 */
[----:B------:R1:W0:Y:S01]  /*0530*/  SYNCS.EXCH.64 URZ, [UR6+0x16888], UR4 ;  /* 0x01688804063f75b2 */ /* 0x0002220008000100 */
[----:B------:R-:W-:Y:S01]  /*0540*/  NOP ;  /* 0x0000000000007918 */ /* 0x000fe20000000000 */
.L_x_2:
        /* <DEDUP_REMOVED lines=22> */
.L_x_3:
[----:B------:R-:W5:Y:S01]  /*06b0*/  SHFL.IDX PT, R2, R0, RZ, 0x1f ;  /* 0x00001fff00027589 */ /* 0x000f6200000e0000 */
[----:B------:R-:W-:Y:S01]  /*06c0*/  R2UR UR9, R3 ;  /* 0x00000000030972ca */ /* 0x000fe200000e0000 */
        /* <DEDUP_REMOVED lines=21> */
.L_x_4:
[----:B------:R-:W-:Y:S01]  /*0820*/  UISETP.NE.AND UP0, UPT, UR9, URZ, UPT ;  /* 0x0000003f0900728c */ /* 0x000fe2000bf05270 */
[----:B------:R-:W-:Y:S01]  /*0830*/  NOP ;  /* 0x0000000000007918 */ /* 0x000fe20000000000 */
[----:B------:R-:W-:Y:S01]  /*0840*/  UMOV UR39, 0x1 ;  /* 0x0000000100277882 */ /* 0x000fe20000000000 */
[----:B------:R-:W-:Y:S01]  /*0850*/  ULDC.64 UR50, c[0x0][0x208] ;  /* 0x0000820000327ab9 */ /* 0x000fe20000000a00 */
[----:B------:R-:W-:Y:S01]  /*0860*/  USEL UR39, UR39, 0x2, !UP0 ;  /* 0x0000000227277887 */ /* 0x000fe2000c000000 */
[----:B0-234-:R-:W-:Y:S01]  /*0870*/  BAR.SYNC.DEFER_BLOCKING 0x0 ;  /* 0x0000000000007b1d */ /* 0x01dfe20000010000 */
[----:B------:R-:W-:-:S13]  /*0880*/  PLOP3.LUT P0, PT, PT, PT, UP0, 0x80, 0x0 ;  /* 0x000000000000781c */ /* 0x000fda0003f0f008 */
[----:B------:R-:W-:Y:S05]  /*0890*/  @!P0 BRA `(.L_x_5) ;  /* 0x0000005800808947 */ /* 0x000fea0003800000 */
.L_x_6:
[----:B------:R-:W-:-:S08]  /*08a0*/  NOP ;  /* 0x0000000000007918 */ /* 0x000fd00000000000 */
[----:B------:R-:W0:Y:S02]  /*08b0*/  USETMAXREG.TRY_ALLOC.CTAPOOL UP0, 0xa0 ;  /* 0x000000a0000079c8 */ /* 0x000e240008000600 */
[----:B0-----:R-:W-:-:S13]  /*08c0*/  PLOP3.LUT P0, PT, PT, PT, UP0, 0x80, 0x0 ;  /* 0x000000000000781c */ /* 0x001fda0003f0f008 */
[----:B------:R-:W-:Y:S05]  /*08d0*/  @!P0 BRA `(.L_x_6) ;  /* 0xfffffffc00f08947 */ /* 0x000fea000383ffff */
[----:B------:R-:W0:Y:S01]  /*08e0*/  S2R R2, SR_TID.X ;  /* 0x0000000000027919 */ /* 0x000e220000002100 */
[----:B------:R-:W2:Y:S08]  /*08f0*/  S2UR UR46, SR_CTAID.X ;  /* 0x00000000002e79c3 */ /* 0x000eb00000002500 */
[----:B------:R-:W-:Y:S06]  /*0900*/  BAR.ARV 0x8, 0x200 ;  /* 0x0208000000007b1d */ /* 0x000fec0000002000 */
[----:B0-----:R-:W-:-:S04]  /*0910*/  LOP3.LUT R0, R2, 0xffffff80, RZ, 0xc0, !PT ;  /* 0xffffff8002007812 */ /* 0x001fc800078ec0ff */
[----:B------:R-:W-:Y:S02]  /*0920*/  ISETP.NE.AND P0, PT, R0, 0x80, PT ;  /* 0x000000800000780c */ /* 0x000fe40003f05270 */
[----:B------:R-:W2:Y:S11]  /*0930*/  LDC R0, c[0x0][0xc34] ;  /* 0x00030d00ff007b82 */ /* 0x000eb60000000800 */
[----:B------:R-:W-:Y:S06]  /*0940*/  @!P0 BAR.ARV 0x9, 0x100 ;  /* 0x0244000000008b1d */ /* 0x000fec0000002000 */
[----:B--2---:R-:W-:-:S13]  /*0950*/  ISETP.LE.AND P0, PT, R0, UR46, PT ;  /* 0x0000002e00007c0c */ /* 0x004fda000bf03270 */
[----:B-1----:R-:W-:Y:S05]  /*0960*/  @P0 EXIT ;  /* 0x000000000000094d */ /* 0x002fea0003800000 */
[----:B------:R-:W-:Y:S01]  /*0970*/  VIADD R2, R2, 0xffffff80 ;  /* 0xffffff8002027836 */ /* 0x000fe20000000000 */
[----:B------:R-:W-:Y:S01]  /*0980*/  ULOP3.LUT UR40, UR39, 0x1, URZ, 0xfc, !UPT ;  /* 0x0000000127287892 */ /* 0x000fe2000f8efc3f */
[----:B------:R-:W-:Y:S01]  /*0990*/  IMAD.MOV.U32 R153, RZ, RZ, -0x2 ;  /* 0xfffffffeff997424 */ /* 0x000fe200078e00ff */
[----:B------:R-:W-:Y:S01]  /*09a0*/  UMOV UR36, URZ ;  /* 0x0000003f00247c82 */ /* 0x000fe20008000000 */
[----:B------:R-:W-:Y:S01]  /*09b0*/  UMOV UR37, URZ ;  /* 0x0000003f00257c82 */ /* 0x000fe20008000000 */
[----:B------:R-:W-:Y:S01]  /*09c0*/  SHF.R.S32.HI R3, RZ, 0x1f, R2 ;  /* 0x0000001fff037819 */ /* 0x000fe20000011402 */
[----:B------:R-:W-:-:S03]  /*09d0*/  UMOV UR38, URZ ;  /* 0x0000003f00267c82 */ /* 0x000fc60008000000 */
[CC--:B------:R-:W-:Y:S02]  /*09e0*/  LEA.HI R19, R3.reuse, R2.reuse, RZ, 0x7 ;  /* 0x0000000203137211 */ /* 0x0c0fe400078f38ff */
[-C--:B------:R-:W-:Y:S02]  /*09f0*/  LEA.HI R7, R3, R2.reuse, RZ, 0x2 ;  /* 0x0000000203077211 */ /* 0x080fe400078f10ff */
[----:B------:R-:W-:Y:S02]  /*0a00*/  LOP3.LUT R17, R19, 0xffffff80, RZ, 0xc0, !PT ;  /* 0xffffff8013117812 */ /* 0x000fe400078ec0ff */
[CC--:B------:R-:W-:Y:S02]  /*0a10*/  LEA.HI R0, R3.reuse, R2.reuse, RZ, 0x4 ;  /* 0x0000000203007211 */ /* 0x0c0fe400078f20ff */
[----:B------:R-:W-:Y:S01]  /*0a20*/  LEA.HI R5, R3, R2, RZ, 0x5 ;  /* 0x0000000203057211 */ /* 0x000fe200078f28ff */
[----:B------:R-:W-:Y:S01]  /*0a30*/  IMAD.IADD R17, R2, 0x1, -R17 ;  /* 0x0000000102117824 */ /* 0x000fe200078e0a11 */
[----:B------:R-:W-:-:S02]  /*0a40*/  LOP3.LUT R11, R7, 0xfffffffc, RZ, 0xc0, !PT ;  /* 0xfffffffc070b7812 */ /* 0x000fc400078ec0ff */
[----:B------:R-:W-:Y:S01]  /*0a50*/  SHF.R.S32.HI R7, RZ, 0x4, R0 ;  /* 0x00000004ff077819 */ /* 0x000fe20000011400 */
[----:B------:R-:W-:Y:S01]  /*0a60*/  IMAD.SHL.U32 R6, R5, 0x20, RZ ;  /* 0x0000002005067824 */ /* 0x000fe200078e00ff */
[----:B------:R-:W-:Y:S01]  /*0a70*/  SHF.R.S32.HI R4, RZ, 0x1f, R17 ;  /* 0x0000001fff047819 */ /* 0x000fe20000011411 */
[----:B------:R-:W-:Y:S01]  /*0a80*/  IMAD.IADD R11, R2, 0x1, -R11 ;  /* 0x00000001020b7824 */ /* 0x000fe200078e0a0b */
[----:B------:R-:W-:Y:S02]  /*0a90*/  LEA.HI R16, R3, R2, RZ, 0x3 ;  /* 0x0000000203107211 */ /* 0x000fe400078f18ff */
[----:B------:R-:W-:Y:S02]  /*0aa0*/  LEA.HI R3, R4, R17, RZ, 0x2 ;  /* 0x0000001104037211 */ /* 0x000fe400078f10ff */
[C---:B------:R-:W-:Y:S02]  /*0ab0*/  LOP3.LUT R5, R0.reuse, 0x3fffff0, RZ, 0xc0, !PT ;  /* 0x03fffff000057812 */ /* 0x040fe400078ec0ff */
[----:B------:R-:W-:-:S02]  /*0ac0*/  LEA.HI R0, R0, R7, RZ, 0x1 ;  /* 0x0000000700007211 */ /* 0x000fc400078f08ff */
[----:B------:R-:W-:Y:S01]  /*0ad0*/  SHF.R.S32.HI R8, RZ, 0x2, R3 ;  /* 0x00000002ff087819 */ /* 0x000fe20000011403 */
[----:B------:R-:W-:Y:S01]  /*0ae0*/  IMAD.IADD R5, R2, 0x1, -R5 ;  /* 0x0000000102057824 */ /* 0x000fe200078e0a05 */
[----:B------:R-:W-:Y:S02]  /*0af0*/  SHF.R.S32.HI R9, RZ, 0x1f, R3 ;  /* 0x0000001fff097819 */ /* 0x000fe40000011403 */
[----:B------:R-:W-:Y:S02]  /*0b00*/  LOP3.LUT R0, R0, 0x1ffffffe, RZ, 0xc0, !PT ;  /* 0x1ffffffe00007812 */ /* 0x000fe400078ec0ff */
[----:B------:R-:W-:Y:S02]  /*0b10*/  SHF.R.S32.HI R19, RZ, 0x7, R19 ;  /* 0x00000007ff137819 */ /* 0x000fe40000011413 */
[----:B------:R-:W-:Y:S01]  /*0b20*/  LOP3.LUT R6, R6, 0xfffffc00, RZ, 0xc0, !PT ;  /* 0xfffffc0006067812 */ /* 0x000fe200078ec0ff */
[----:B------:R-:W-:Y:S01]  /*0b30*/  IMAD.IADD R152, R7, 0x1, -R0 ;  /* 0x0000000107987824 */ /* 0x000fe200078e0a00 */
[----:B------:R-:W-:Y:S01]  /*0b40*/  LEA.HI R9, R9, R8, RZ, 0x3 ;  /* 0x0000000809097211 */ /* 0x000fe200078f18ff */
[----:B------:R-:W-:Y:S01]  /*0b50*/  IMAD.HI R0, R19, 0x55555556, RZ ;  /* 0x5555555613007827 */ /* 0x000fe200078e02ff */
[----:B------:R-:W-:-:S02]  /*0b60*/  LEA R5, R5, R6, 0x6 ;  /* 0x0000000605057211 */ /* 0x000fc400078e30ff */
[----:B------:R-:W-:Y:S02]  /*0b70*/  LOP3.LUT R9, R9, 0xfffffff8, RZ, 0xc0, !PT ;  /* 0xfffffff809097812 */ /* 0x000fe400078ec0ff */
[----:B------:R-:W-:Y:S01]  /*0b80*/  LEA.HI R6, R4, R17, RZ, 0x5 ;  /* 0x0000001104067211 */ /* 0x000fe200078f28ff */
[----:B------:R-:W-:Y:S01]  /*0b90*/  IMAD R152, R152, 0x8, R5 ;  /* 0x0000000898987824 */ /* 0x000fe200078e0205 */
[----:B------:R-:W-:Y:S01]  /*0ba0*/  LEA.HI R0, R0, R0, RZ, 0x1 ;  /* 0x0000000000007211 */ /* 0x000fe200078f08ff */
[----:B------:R-:W-:Y:S01]  /*0bb0*/  IMAD.IADD R9, R8, 0x1, -R9 ;  /* 0x0000000108097824 */ /* 0x000fe200078e0a09 */
[----:B------:R-:W-:Y:S02]  /*0bc0*/  SHF.R.S32.HI R6, RZ, 0x5, R6 ;  /* 0x00000005ff067819 */ /* 0x000fe40000011406 */
[----:B------:R-:W-:Y:S01]  /*0bd0*/  LEA.HI R7, R11, R11, RZ, 0x1 ;  /* 0x0000000b0b077211 */ /* 0x000fe200078f08ff */
[----:B------:R-:W-:Y:S01]  /*0be0*/  IMAD R0, R0, -0x3, R19 ;  /* 0xfffffffd00007824 */ /* 0x000fe200078e0213 */
[----:B------:R-:W-:Y:S01]  /*0bf0*/  LOP3.LUT R4, R3, 0x7ffffffc, RZ, 0xc0, !PT ;  /* 0x7ffffffc03047812 */ /* 0x000fe200078ec0ff */
[----:B------:R-:W-:Y:S01]  /*0c00*/  IMAD R9, R6, 0x10, R9 ;  /* 0x0000001006097824 */ /* 0x000fe200078e0209 */
[----:B------:R-:W-:-:S02]  /*0c10*/  LOP3.LUT R8, R7, 0x1ffffffe, RZ, 0xc0, !PT ;  /* 0x1ffffffe07087812 */ /* 0x000fc400078ec0ff */
[----:B------:R-:W-:Y:S01]  /*0c20*/  LOP3.LUT R13, R16, 0xfffffff8, RZ, 0xc0, !PT ;  /* 0xfffffff8100d7812 */ /* 0x000fe200078ec0ff */
[----:B------:R-:W-:Y:S01]  /*0c30*/  IMAD.IADD R4, R17, 0x1, -R4 ;  /* 0x0000000111047824 */ /* 0x000fe200078e0a04 */
[----:B------:R-:W-:Y:S01]  /*0c40*/  LEA R22, R0, R9, 0x6 ;  /* 0x0000000900167211 */ /* 0x000fe200078e30ff */
[----:B------:R-:W-:Y:S01]  /*0c50*/  IMAD.IADD R23, R11, 0x1, -R8 ;  /* 0x000000010b177824 */ /* 0x000fe200078e0a08 */
[----:B------:R-:W-:Y:S01]  /*0c60*/  SHF.R.S32.HI R16, RZ, 0x3, R16 ;  /* 0x00000003ff107819 */ /* 0x000fe20000011410 */
[----:B------:R-:W-:Y:S02]  /*0c70*/  IMAD.IADD R2, R2, 0x1, -R13 ;  /* 0x0000000102027824 */ /* 0x000fe400078e0a0d */
[----:B------:R-:W-:Y:S02]  /*0c80*/  IMAD R153, R4, R153, 0x80 ;  /* 0x0000008004997424 */ /* 0x000fe400078e0299 */
[----:B------:R-:W-:-:S07]  /*0c90*/  IMAD R23, R23, 0x8, R22 ;  /* 0x0000000817177824 */ /* 0x000fce00078e0216 */
.L_x_31:
[----:B0-----:R-:W0:Y:S01]  /*0ca0*/  SHFL.IDX PT, R0, R19, RZ, 0x1f ;  /* 0x00001fff13007589 */ /* 0x001e2200000e0000 */
[----:B------:R-:W1:Y:S01]  /*0cb0*/  S2UR UR41, SR_CgaCtaId ;  /* 0x00000000002979c3 */ /* 0x000e620000008800 */
[----:B------:R-:W-:Y:S01]  /*0cc0*/  ULDC UR4, c[0x0][0xc38] ;  /* 0x00030e0000047ab9 */ /* 0x000fe20000000800 */
[----:B------:R-:W-:Y:S01]  /*0cd0*/  ULDC.64 UR6, c[0x0][0x418] ;  /* 0x0001060000067ab9 */ /* 0x000fe20000000a00 */
[----:B------:R-:W-:Y:S02]  /*0ce0*/  UISETP.NE.AND UP2, UPT, UR4, 0x1, UPT ;  /* 0x000000010400788c */ /* 0x000fe4000bf45270 */
[----:B------:R-:W-:Y:S01]  /*0cf0*/  UISETP.NE.U32.AND UP0, UPT, UR6, URZ, UPT ;  /* 0x0000003f0600728c */ /* 0x000fe2000bf05070 */
[----:B------:R-:W-:Y:S01]  /*0d00*/  ULDC UR4, c[0x0][0xc44] ;  /* 0x0003110000047ab9 */ /* 0x000fe20000000800 */
[----:B------:R-:W-:Y:S01]  /*0d10*/  UMOV UR43, UR46 ;  /* 0x0000002e002b7c82 */ /* 0x000fe20008000000 */
[----:B------:R-:W-:Y:S01]  /*0d20*/  UISETP.NE.AND UP1, UPT, UR4, 0x1, UPT ;  /* 0x000000010400788c */ /* 0x000fe2000bf25270 */
[----:B------:R-:W-:Y:S01]  /*0d30*/  UMOV UR44, 0x400 ;  /* 0x00000400002c7882 */ /* 0x000fe20000000000 */
[----:B------:R-:W-:-:S04]  /*0d40*/  UISETP.NE.AND.EX UP0, UPT, UR7, URZ, UPT, UP0 ;  /* 0x0000003f0700728c */ /* 0x000fc8000bf05300 */
[----:B------:R-:W-:Y:S01]  /*0d50*/  @UP2 ULDC UR4, c[0x0][0xc3c] ;  /* 0x00030f0000042ab9 */ /* 0x000fe20000000800 */
[----:B------:R-:W-:Y:S01]  /*0d60*/  @UP2 ULDC UR6, c[0x0][0xc40] ;  /* 0x0003100000062ab9 */ /* 0x000fe20000000800 */
[----:B------:R-:W-:Y:S01]  /*0d70*/  UIMAD.WIDE.U32 UR4, UR46, UR4, URZ ;  /* 0x000000042e0472a5 */ /* 0x000fe2000f8e003f */
[----:B------:R-:W-:-:S03]  /*0d80*/  ULDC UR48, c[0x0][0x424] ;  /* 0x0001090000307ab9 */ /* 0x000fc60000000800 */
[----:B------:R-:W-:Y:S01]  /*0d90*/  @UP2 USHF.R.U32.HI UR43, URZ, UR6, UR5 ;  /* 0x000000063f2b2299 */ /* 0x000fe20008011605 */
[----:B------:R-:W-:Y:S01]  /*0da0*/  @UP1 ULDC.64 UR8, c[0x0][0xc48] ;  /* 0x0003120000081ab9 */ /* 0x000fe20000000a00 */
[----:B0-----:R-:W-:Y:S01]  /*0db0*/  R2UR UR42, R0 ;  /* 0x00000000002a72ca */ /* 0x001fe200000e0000 */
[----:B-1----:R-:W-:Y:S02]  /*0dc0*/  ULEA UR44, UR41, UR44, 0x18 ;  /* 0x0000002c292c7291 */ /* 0x002fe4000f8ec03f */
[----:B------:R-:W-:Y:S02]  /*0dd0*/  UIMAD.WIDE.U32 UR4, UR43, UR8, URZ ;  /* 0x000000082b0472a5 */ /* 0x000fe4000f8e003f */
[----:B------:R-:W-:Y:S02]  /*0de0*/  UIADD3 UR8, UR44, 0x8400, URZ ;  /* 0x000084002c087890 */ /* 0x000fe4000fffe03f */
[----:B------:R-:W-:Y:S02]  /*0df0*/  USEL UR48, UR48, 0x1, UP0 ;  /* 0x0000000130307887 */ /* 0x000fe40008000000 */
[----:B------:R-:W-:Y:S01]  /*0e00*/  ULOP3.LUT UP0, URZ, UR8, 0x3ff, URZ, 0xc0, !UPT ;  /* 0x000003ff083f7892 */ /* 0x000fe2000f80c03f */
[----:B------:R-:W-:Y:S01]  /*0e10*/  ULDC UR4, c[0x0][0x2f0] ;  /* 0x0000bc0000047ab9 */ /* 0x000fe20000000800 */
[----:B------:R-:W-:-:S02]  /*0e20*/  UMOV UR45, UR43 ;  /* 0x0000002b002d7c82 */ /* 0x000fc40008000000 */
[----:B------:R-:W-:Y:S02]  /*0e30*/  UIMAD.WIDE UR6, UR42, 0x55555556, URZ ;  /* 0x555555562a0678a5 */ /* 0x000fe4000f8e023f */
[----:B------:R-:W-:Y:S01]  /*0e40*/  UIMAD UR48, UR48, UR4, URZ ;  /* 0x00000004303072a4 */ /* 0x000fe2000f8e023f */
[----:B------:R-:W-:Y:S01]  /*0e50*/  PLOP3.LUT P0, PT, PT, PT, UP0, 0x80, 0x0 ;  /* 0x000000000000781c */ /* 0x000fe20003f0f008 */
[----:B------:R-:W-:Y:S02]  /*0e60*/  ULEA.HI UR7, UR7, UR7, URZ, 0x1 ;  /* 0x0000000707077291 */ /* 0x000fe4000f8f083f */
[----:B------:R-:W-:Y:S02]  /*0e70*/  UIADD3 UR4, UR48, 0x7f, URZ ;  /* 0x0000007f30047890 */ /* 0x000fe4000fffe03f */
[----:B------:R-:W-:Y:S02]  /*0e80*/  UIMAD UR7, UR7, -0x3, UR42 ;  /* 0xfffffffd070778a4 */ /* 0x000fe4000f8e022a */
[----:B------:R-:W-:-:S02]  /*0e90*/  @UP1 USHF.R.U32.HI UR45, URZ, UR9, UR5 ;  /* 0x000000093f2d1299 */ /* 0x000fc40008011605 */
[----:B------:R-:W-:Y:S02]  /*0ea0*/  USHF.R.S32.HI UR5, URZ, 0x1f, UR4 ;  /* 0x0000001f3f057899 */ /* 0x000fe40008011404 */
[----:B------:R-:W-:Y:S02]  /*0eb0*/  ULEA UR7, UR7, UR8, 0xd ;  /* 0x0000000807077291 */ /* 0x000fe4000f8e683f */
[----:B------:R-:W-:Y:S02]  /*0ec0*/  ULEA.HI UR5, UR5, UR4, URZ, 0x7 ;  /* 0x0000000405057291 */ /* 0x000fe4000f8f383f */
[----:B------:R-:W-:Y:S02]  /*0ed0*/  USHF.R.U32.HI UR7, URZ, 0x4, UR7 ;  /* 0x000000043f077899 */ /* 0x000fe40008011607 */
[----:B------:R-:W-:Y:S02]  /*0ee0*/  USHF.R.S32.HI UR47, URZ, 0x7, UR5 ;  /* 0x000000073f2f7899 */ /* 0x000fe40008011405 */
[----:B------:R-:W-:Y:S01]  /*0ef0*/  ULOP3.LUT UR49, UR7, 0x3fff, URZ, 0xc0, !UPT ;  /* 0x00003fff07317892 */ /* 0x000fe2000f8ec03f */
[----:B------:R-:W-:Y:S11]  /*0f00*/  @!P0 BRA `(.L_x_7) ;  /* 0x0000000000408947 */ /* 0x000ff60003800000 */
[----:B------:R-:W-:Y:S01]  /*0f10*/  MOV R0, 0x0 ;  /* 0x0000000000007802 */ /* 0x000fe20000000f00 */
[----:B------:R-:W-:Y:S01]  /*0f20*/  ULDC.64 UR4, c[0x4][0x88] ;  /* 0x0100220000047ab9 */ /* 0x000fe20000000a00 */
[----:B------:R-:W-:Y:S01]  /*0f30*/  ULDC.64 UR6, c[0x4][0x28] ;  /* 0x01000a0000067ab9 */ /* 0x000fe20000000a00 */
[----:B------:R-:W-:Y:S01]  /*0f40*/  IMAD.U32 R4, RZ, RZ, UR4 ;  /* 0x00000004ff047e24 */ /* 0x000fe2000f8e00ff */
[----:B------:R0:W1:Y:S01]  /*0f50*/  LDC.64 R14, c[0x4][R0] ;  /* 0x01000000000e7b82 */ /* 0x0000620000000a00 */
[----:B------:R-:W-:Y:S01]  /*0f60*/  IMAD.U32 R5, RZ, RZ, UR5 ;  /* 0x00000005ff057e24 */ /* 0x000fe2000f8e00ff */
[----:B------:R-:W-:Y:S01]  /*0f70*/  ULDC.64 UR4, c[0x4][0x90] ;  /* 0x0100240000047ab9 */ /* 0x000fe20000000a00 */
[----:B------:R-:W-:Y:S01]  /*0f80*/  IMAD.U32 R10, RZ, RZ, UR6 ;  /* 0x00000006ff0a7e24 */ /* 0x000fe2000f8e00ff */
[----:B------:R-:W-:Y:S01]  /*0f90*/  MOV R8, 0x70 ;  /* 0x0000007000087802 */ /* 0x000fe20000000f00 */
[----:B------:R-:W-:Y:S02]  /*0fa0*/  IMAD.U32 R6, RZ, RZ, UR4 ;  /* 0x00000004ff067e24 */ /* 0x000fe4000f8e00ff */
[----:B------:R-:W-:-:S02]  /*0fb0*/  IMAD.U32 R7, RZ, RZ, UR5 ;  /* 0x00000005ff077e24 */ /* 0x000fc4000f8e00ff */
[----:B------:R-:W-:Y:S02]  /*0fc0*/  IMAD.U32 R11, RZ, RZ, UR7 ;  /* 0x00000007ff0b7e24 */ /* 0x000fe4000f8e00ff */
[----:B------:R-:W-:Y:S02]  /*0fd0*/  IMAD.MOV.U32 R12, RZ, RZ, 0x1 ;  /* 0x00000001ff0c7424 */ /* 0x000fe400078e00ff */
[----:B0-----:R-:W-:-:S07]  /*0fe0*/  IMAD.MOV.U32 R13, RZ, RZ, RZ ;  /* 0x000000ffff0d7224 */ /* 0x001fce00078e00ff */
[----:B------:R-:W-:-:S07]  /*0ff0*/  LEPC R20, `(.L_x_7) ;  /* 0x000000001014794e */ /* 0x000fce0000000000 */
[----:B-1----:R-:W-:Y:S05]  /*1000*/  CALL.ABS.NOINC R14 ;  /* 0x000000000e007343 */ /* 0x002fea0003c00000 */
.L_x_7:
[----:B------:R-:W-:Y:S01]  /*1010*/  ULOP3.LUT UR4, UR36, 0x1, URZ, 0xc0, !UPT ;  /* 0x0000000124047892 */ /* 0x000fe2000f8ec03f */
[----:B------:R-:W-:-:S05]  /*1020*/  IMAD.U32 R3, RZ, RZ, UR40 ;  /* 0x00000028ff037e24 */ /* 0x000fca000f8e00ff */
[----:B------:R-:W-:Y:S01]  /*1030*/  IMAD.U32 R0, RZ, RZ, UR4 ;  /* 0x00000004ff007e24 */ /* 0x000fe2000f8e00ff */
[----:B------:R-:W-:-:S04]  /*1040*/  ISETP.NE.AND P0, PT, R3, 0x3, PT ;  /* 0x000000030300780c */ /* 0x000fc80003f05270 */
[----:B------:R-:W-:-:S04]  /*1050*/  SHF.L.U32 R0, R0, 0x1f, RZ ;  /* 0x0000001f00007819 */ /* 0x000fc800000006ff */
[----:B------:R-:W0:Y:S02]  /*1060*/  SYNCS.PHASECHK.TRANS64.TRYWAIT P1, [UR44+0x16800], R0 ;  /* 0x01680000ff0075a7 */ /* 0x000e24000802016c */
[----:B0-----:R-:W-:Y:S05]  /*1070*/  @!P1 BRA `(.L_x_8) ;  /* 0x0000008c00c09947 */ /* 0x001fea0003800000 */
.L_x_81:
[----:B------:R-:W-:Y:S05]  /*1080*/  @!P0 BRA `(.L_x_9) ;  /* 0x0000000000048947 */ /* 0x000fea0003800000 */
[----:B------:R-:W-:Y:S01]  /*1090*/  BPT.TRAP 0x1 ;  /* 0x000000040000795c */ /* 0x000fe20000300000 */
.L_x_9:
[----:B------:R-:W-:Y:S02]  /*10a0*/  IMAD.U32 R4, RZ, RZ, UR38 ;  /* 0x00000026ff047e24 */ /* 0x000fe4000f8e00ff */
[----:B0-----:R-:W-:-:S03]  /*10b0*/  IMAD.U32 R3, RZ, RZ, UR37 ;  /* 0x00000025ff037e24 */ /* 0x001fc6000f8e00ff */
[----:B------:R-:W-:Y:S02]  /*10c0*/  LEA R4, R4, UR44, 0x3 ;  /* 0x0000002c04047c11 */ /* 0x000fe4000f8e18ff */
[----:B------:R-:W-:-:S04]  /*10d0*/  SHF.L.U32 R3, R3, 0x1f, RZ ;  /* 0x0000001f03037819 */ /* 0x000fc800000006ff */
[----:B------:R0:W1:Y:S01]  /*10e0*/  SYNCS.PHASECHK.TRANS64.TRYWAIT P1, [R4+URZ+0x16830], R3 ;  /* 0x01683003040075a7 */ /* 0x000062000802017f */
[----:B------:R-:W-:Y:S05]  /*10f0*/  @!P0 BRA `(.L_x_10) ;  /* 0x0000000000048947 */ /* 0x000fea0003800000 */
[----:B------:R-:W-:Y:S01]  /*1100*/  BPT.TRAP 0x1 ;  /* 0x000000040000795c */ /* 0x000fe20000300000 */
.L_x_10:
[----:B------:R-:W-:Y:S01]  /*1110*/  IMAD.MOV.U32 R119, RZ, RZ, RZ ;  /* 0x000000ffff777224 */ /* 0x000fe200078e00ff */
[----:B-1----:R-:W-:Y:S06]  /*1120*/  @P1 BRA `(.L_x_11) ;  /* 0x0000000000081947 */ /* 0x002fec0003800000 */
[----:B------:R-:W1:Y:S02]  /*1130*/  SYNCS.PHASECHK.TRANS64.TRYWAIT P1, [R4+URZ+0x16830], R3 ;  /* 0x01683003040075a7 */ /* 0x000e64000802017f */
[----:B-1----:R-:W-:Y:S05]  /*1140*/  @!P1 BRA `(.L_x_12) ;  /* 0x0000008c00a49947 */ /* 0x002fea0003800000 */
.L_x_11:
[----:B------:R-:W-:Y:S05]  /*1150*/  WARPSYNC.ALL ;  /* 0x0000000000007948 */ /* 0x000fea0003800000 */
[----:B------:R-:W-:Y:S01]  /*1160*/  UIADD3 UR4, UR44, 0xe400, URZ ;  /* 0x0000e4002c047890 */ /* 0x000fe2000fffe03f */
[----:B------:R-:W-:Y:S01]  /*1170*/  WARPGROUP.ARRIVE ;  /* 0x00000000000079c5 */ /* 0x000fe20000000000 */
[----:B------:R-:W-:Y:S02]  /*1180*/  ULOP3.LUT UR16, UR49, 0x10000, URZ, 0xfc, !UPT ;  /* 0x0001000031107892 */ /* 0x000fe4000f8efc3f */
[----:B------:R-:W-:Y:S01]  /*1190*/  USHF.R.U32.HI UR4, URZ, 0x4, UR4 ;  /* 0x000000043f047899 */ /* 0x000fe20008011604 */
[----:B------:R-:W-:Y:S01]  /*11a0*/  UMOV UR17, 0x40000040 ;  /* 0x4000004000117882 */ /* 0x000fe20000000000 */
[----:B------:R-:W-:-:S02]  /*11b0*/  UMOV UR19, 0x40000040 ;  /* 0x4000004000137882 */ /* 0x000fc40000000000 */
[----:B------:R-:W-:Y:S01]  /*11c0*/  ULOP3.LUT UR4, UR4, 0x3fff, URZ, 0xc0, !UPT ;  /* 0x00003fff04047892 */ /* 0x000fe2000f8ec03f */
[----:B------:R-:W-:Y:S01]  /*11d0*/  UMOV UR5, 0x40000040 ;  /* 0x4000004000057882 */ /* 0x000fe20000000000 */
[----:B------:R-:W-:Y:S02]  /*11e0*/  UMOV UR7, 0x40000040 ;  /* 0x4000004000077882 */ /* 0x000fe40000000000 */
[----:B------:R-:W-:Y:S02]  /*11f0*/  ULOP3.LUT UR20, UR4, 0x10000, URZ, 0xfc, !UPT ;  /* 0x0001000004147892 */ /* 0x000fe4000f8efc3f */
[----:B------:R-:W-:Y:S02]  /*1200*/  UIADD3 UR4, UR16, 0x2, URZ ;  /* 0x0000000210047890 */ /* 0x000fe4000fffe03f */
[----:B------:R-:W-:Y:S02]  /*1210*/  ULEA UR18, UR38, UR20, 0xa ;  /* 0x0000001426127291 */ /* 0x000fe4000f8e503f */
[----:B------:R-:W-:-:S02]  /*1220*/  UIADD3 UR8, UR16, 0x4, URZ ;  /* 0x0000000410087890 */ /* 0x000fc4000fffe03f */
[----:B------:R-:W-:Y:S02]  /*1230*/  UIADD3 UR6, UR18, 0x2, URZ ;  /* 0x0000000212067890 */ /* 0x000fe4000fffe03f */
[----:B------:R-:W-:Y:S01]  /*1240*/  UIADD3 UR10, UR18, 0x4, URZ ;  /* 0x00000004120a7890 */ /* 0x000fe2000fffe03f */
[----:B------:R-:W-:Y:S02]  /*1250*/  UMOV UR9, 0x40000040 ;  /* 0x4000004000097882 */ /* 0x000fe40000000000 */
[----:B------:R-:W-:Y:S01]  /*1260*/  HGMMA.64x128x16.F32.BF16 R24, gdesc[UR16], RZ, !UPT, gsb0 ;  /* 0x01e00000101879f0 */ /* 0x000fe2000c0018ff */
[----:B------:R-:W-:Y:S01]  /*1270*/  UMOV UR11, 0x40000040 ;  /* 0x40000040000b7882 */ /* 0x000fe20000000000 */
[----:B------:R-:W-:Y:S02]  /*1280*/  UIADD3 UR12, UR16, 0x6, URZ ;  /* 0x00000006100c7890 */ /* 0x000fe4000fffe03f */
[----:B------:R-:W-:Y:S01]  /*1290*/  UIADD3 UR14, UR18, 0x6, URZ ;  /* 0x00000006120e7890 */ /* 0x000fe2000fffe03f */
[----:B------:R-:W-:Y:S01]  /*12a0*/  UMOV UR13, 0x40000040 ;  /* 0x40000040000d7882 */ /* 0x000fe20000000000 */
[----:B------:R-:W-:Y:S01]  /*12b0*/  UMOV UR15, 0x40000040 ;  /* 0x40000040000f7882 */ /* 0x000fe20000000000 */
[----:B------:R-:W-:-:S02]  /*12c0*/  WARPGROUP.DEPBAR.LE gsb0, 0x0 ;  /* 0x00008000000079c5 */ /* 0x000fc40000010000 */
[----:B------:R-:W-:-:S06]  /*12d0*/  WARPGROUP.ARRIVE ;  /* 0x00000000000079c5 */ /* 0x000fcc0000000000 */
[----:B------:R-:W-:Y:S03]  /*12e0*/  HGMMA.64x128x16.F32.BF16 R24, gdesc[UR4], R24, gsb0 ;  /* 0x01e00000041879f0 */ /* 0x000fe60008001818 */
[----:B------:R-:W-:Y:S02]  /*12f0*/  WARPGROUP.DEPBAR.LE gsb0, 0x0 ;  /* 0x00008000000079c5 */ /* 0x000fe40000010000 */
[----:B------:R-:W-:-:S07]  /*1300*/  WARPGROUP.ARRIVE ;  /* 0x00000000000079c5 */ /* 0x000fce0000000000 */
[----:B------:R-:W-:Y:S03]  /*1310*/  HGMMA.64x128x16.F32.BF16 R24, gdesc[UR8], R24, gsb0 ;  /* 0x01e00000081879f0 */ /* 0x000fe60008001818 */
[----:B------:R-:W-:Y:S02]  /*1320*/  WARPGROUP.DEPBAR.LE gsb0, 0x0 ;  /* 0x00008000000079c5 */ /* 0x000fe40000010000 */
[----:B------:R-:W-:-:S07]  /*1330*/  WARPGROUP.ARRIVE ;  /* 0x00000000000079c5 */ /* 0x000fce0000000000 */
[----:B------:R-:W-:Y:S03]  /*1340*/  HGMMA.64x128x16.F32.BF16 R24, gdesc[UR12], R24, gsb0 ;  /* 0x01e000000c1879f0 */ /* 0x000fe60008001818 */
[----:B------:R-:W-:Y:S02]  /*1350*/  WARPGROUP.DEPBAR.LE gsb0, 0x0 ;  /* 0x00008000000079c5 */ /* 0x000fe40000010000 */
[----:B------:R-:W-:Y:S05]  /*1360*/  @!P0 BRA `(.L_x_13) ;  /* 0x0000000000048947 */ /* 0x000fea0003800000 */
[----:B------:R-:W-:Y:S01]  /*1370*/  BPT.TRAP 0x1 ;  /* 0x000000040000795c */ /* 0x000fe20000300000 */
.L_x_13:
[----:B------:R-:W-:Y:S01]  /*1380*/  IADD3 R8, R153, UR48, RZ ;  /* 0x0000003099087c10 */ /* 0x000fe2000fffe0ff */
[----:B01----:R-:W-:Y:S01]  /*1390*/  IMAD.U32 R3, RZ, RZ, UR47 ;  /* 0x0000002fff037e24 */ /* 0x003fe2000f8e00ff */
[----:B------:R-:W-:Y:S01]  /*13a0*/  P2R R10, PR, RZ, 0x1 ;  /* 0x00000001ff0a7803 */ /* 0x000fe20000000000 */
[----:B------:R-:W-:Y:S01]  /*13b0*/  ULDC UR6, c[0x0][0x988] ;  /* 0x0002620000067ab9 */ /* 0x000fe20000000800 */
[----:B------:R-:W-:Y:S01]  /*13c0*/  UISETP.GE.AND UP0, UPT, UR48, 0x81, UPT ;  /* 0x000000813000788c */ /* 0x000fe2000bf06270 */
[----:B------:R-:W-:Y:S02]  /*13d0*/  IMAD R8, R3, -0x80, R8 ;  /* 0xffffff8003087824 */ /* 0x000fe400078e0208 */
[--C-:B------:R-:W-:Y:S02]  /*13e0*/  IMAD.MOV.U32 R118, RZ, RZ, R119.reuse ;  /* 0x000000ffff767224 */ /* 0x100fe400078e0077 */
[--C-:B------:R-:W-:Y:S01]  /*13f0*/  IMAD.MOV.U32 R116, RZ, RZ, R119.reuse ;  /* 0x000000ffff747224 */ /* 0x100fe200078e0077 */
[C---:B------:R-:W-:Y:S01]  /*1400*/  ISETP.GT.AND P4, PT, R8.reuse, RZ, PT ;  /* 0x000000ff0800720c */ /* 0x040fe20003f84270 */
[--C-:B------:R-:W-:Y:S01]  /*1410*/  IMAD.MOV.U32 R114, RZ, RZ, R119.reuse ;  /* 0x000000ffff727224 */ /* 0x100fe200078e0077 */
[C---:B------:R-:W-:Y:S01]  /*1420*/  ISETP.GT.AND P3, PT, R8.reuse, 0x1, PT ;  /* 0x000000010800780c */ /* 0x040fe20003f64270 */
[--C-:B------:R-:W-:Y:S01]  /*1430*/  IMAD.MOV.U32 R112, RZ, RZ, R119.reuse ;  /* 0x000000ffff707224 */ /* 0x100fe200078e0077 */
[----:B------:R-:W-:Y:S01]  /*1440*/  ISETP.GT.AND P1, PT, R8, 0x8, PT ;  /* 0x000000080800780c */ /* 0x000fe20003f24270 */
[--C-:B------:R-:W-:Y:S01]  /*1450*/  IMAD.MOV.U32 R110, RZ, RZ, R119.reuse ;  /* 0x000000ffff6e7224 */ /* 0x100fe200078e0077 */
[----:B------:R-:W-:Y:S01]  /*1460*/  FSEL R105, R24, -INF , P4 ;  /* 0xff80000018697808 */ /* 0x000fe20002000000 */
[--C-:B------:R-:W-:Y:S01]  /*1470*/  IMAD.MOV.U32 R108, RZ, RZ, R119.reuse ;  /* 0x000000ffff6c7224 */ /* 0x100fe200078e0077 */
[----:B------:R-:W-:Y:S01]  /*1480*/  FSEL R6, R25, -INF , P3 ;  /* 0xff80000019067808 */ /* 0x000fe20001800000 */
[--C-:B------:R-:W-:Y:S01]  /*1490*/  IMAD.MOV.U32 R106, RZ, RZ, R119.reuse ;  /* 0x000000ffff6a7224 */ /* 0x100fe200078e0077 */
[----:B------:R-:W-:Y:S01]  /*14a0*/  ISETP.GT.AND P2, PT, R8, 0x9, PT ;  /* 0x000000090800780c */ /* 0x000fe20003f44270 */
[--C-:B------:R-:W-:Y:S01]  /*14b0*/  IMAD.MOV.U32 R104, RZ, RZ, R119.reuse ;  /* 0x000000ffff687224 */ /* 0x100fe200078e0077 */
[----:B------:R-:W-:Y:S01]  /*14c0*/  FSEL R109, R28, -INF , P1 ;  /* 0xff8000001c6d7808 */ /* 0x000fe20000800000 */
[--C-:B------:R-:W-:Y:S01]  /*14d0*/  IMAD.MOV.U32 R102, RZ, RZ, R119.reuse ;  /* 0x000000ffff667224 */ /* 0x100fe200078e0077 */
[----:B------:R-:W-:Y:S01]  /*14e0*/  FMNMX.FTZ R0, R105, R6, !PT ;  /* 0x0000000669007209 */ /* 0x000fe20007810000 */
[--C-:B------:R-:W-:Y:S01]  /*14f0*/  IMAD.MOV.U32 R100, RZ, RZ, R119.reuse ;  /* 0x000000ffff647224 */ /* 0x100fe200078e0077 */
[C---:B------:R-:W-:Y:S01]  /*1500*/  ISETP.GT.AND P6, PT, R8.reuse, 0x10, PT ;  /* 0x000000100800780c */ /* 0x040fe20003fc4270 */
[--C-:B------:R-:W-:Y:S01]  /*1510*/  IMAD.MOV.U32 R98, RZ, RZ, R119.reuse ;  /* 0x000000ffff627224 */ /* 0x100fe200078e0077 */
[----:B------:R-:W-:Y:S01]  /*1520*/  FSEL R111, R29, -INF , P2 ;  /* 0xff8000001d6f7808 */ /* 0x000fe20001000000 */
[--C-:B------:R-:W-:Y:S01]  /*1530*/  IMAD.MOV.U32 R96, RZ, RZ, R119.reuse ;  /* 0x000000ffff607224 */ /* 0x100fe200078e0077 */
[----:B------:R-:W-:Y:S01]  /*1540*/  FMNMX.FTZ R0, R109, R0, !PT ;  /* 0x000000006d007209 */ /* 0x000fe20007810000 */
[--C-:B------:R-:W-:Y:S01]  /*1550*/  IMAD.MOV.U32 R94, RZ, RZ, R119.reuse ;  /* 0x000000ffff5e7224 */ /* 0x100fe200078e0077 */
[----:B------:R-:W-:Y:S01]  /*1560*/  ISETP.GT.AND P5, PT, R8, 0x11, PT ;  /* 0x000000110800780c */ /* 0x000fe20003fa4270 */
[--C-:B------:R-:W-:Y:S01]  /*1570*/  IMAD.MOV.U32 R92, RZ, RZ, R119.reuse ;  /* 0x000000ffff5c7224 */ /* 0x100fe200078e0077 */
[----:B------:R-:W-:Y:S01]  /*1580*/  FSEL R103, R32, -INF , P6 ;  /* 0xff80000020677808 */ /* 0x000fe20003000000 */
[--C-:B------:R-:W-:Y:S01]  /*1590*/  IMAD.MOV.U32 R90, RZ, RZ, R119.reuse ;  /* 0x000000ffff5a7224 */ /* 0x100fe200078e0077 */
[----:B------:R-:W-:Y:S01]  /*15a0*/  FMNMX.FTZ R0, R111, R0, !PT ;  /* 0x000000006f007209 */ /* 0x000fe20007810000 */
[----:B------:R-:W-:Y:S01]  /*15b0*/  IMAD.MOV.U32 R88, RZ, RZ, R119 ;  /* 0x000000ffff587224 */ /* 0x000fe200078e0077 */
[----:B------:R-:W-:-:S02]  /*15c0*/  FSEL R7, R26, -INF , P4 ;  /* 0xff8000001a077808 */ /* 0x000fc40002000000 */
[C---:B------:R-:W-:Y:S02]  /*15d0*/  ISETP.GT.AND P4, PT, R8.reuse, 0x18, PT ;  /* 0x000000180800780c */ /* 0x040fe40003f84270 */
[----:B------:R-:W-:Y:S02]  /*15e0*/  FSEL R89, R33, -INF , P5 ;  /* 0xff80000021597808 */ /* 0x000fe40002800000 */
[----:B------:R-:W-:Y:S02]  /*15f0*/  FMNMX.FTZ R0, R103, R0, !PT ;  /* 0x0000000067007209 */ /* 0x000fe40007810000 */
[----:B------:R-:W-:Y:S02]  /*1600*/  FSEL R27, R27, -INF , P3 ;  /* 0xff8000001b1b7808 */ /* 0x000fe40001800000 */
[----:B------:R-:W-:Y:S02]  /*1610*/  ISETP.GT.AND P3, PT, R8, 0x19, PT ;  /* 0x000000190800780c */ /* 0x000fe40003f64270 */
[----:B------:R-:W-:-:S02]  /*1620*/  FSEL R101, R36, -INF , P4 ;  /* 0xff80000024657808 */ /* 0x000fc40002000000 */
[----:B------:R-:W-:Y:S02]  /*1630*/  FMNMX.FTZ R0, R89, R0, !PT ;  /* 0x0000000059007209 */ /* 0x000fe40007810000 */
[----:B------:R-:W-:Y:S02]  /*1640*/  FSEL R9, R30, -INF , P1 ;  /* 0xff8000001e097808 */ /* 0x000fe40000800000 */
[----:B------:R-:W-:Y:S02]  /*1650*/  ISETP.GT.AND P1, PT, R8, 0x20, PT ;  /* 0x000000200800780c */ /* 0x000fe40003f24270 */
[----:B------:R-:W-:Y:S02]  /*1660*/  FSEL R93, R37, -INF , P3 ;  /* 0xff800000255d7808 */ /* 0x000fe40001800000 */
[----:B------:R-:W-:Y:S02]  /*1670*/  FMNMX.FTZ R0, R101, R0, !PT ;  /* 0x0000000065007209 */ /* 0x000fe40007810000 */
[----:B------:R-:W-:-:S02]  /*1680*/  FSEL R31, R31, -INF , P2 ;  /* 0xff8000001f1f7808 */ /* 0x000fc40001000000 */
[----:B------:R-:W-:Y:S02]  /*1690*/  ISETP.GT.AND P2, PT, R8, 0x21, PT ;  /* 0x000000210800780c */ /* 0x000fe40003f44270 */
        /* <DEDUP_REMOVED lines=54> */
[----:B------:R-:W-:Y:S02]  /*1a00*/  ISETP.GT.AND P0, PT, R8, 0x59, PT ;  /* 0x000000590800780c */ /* 0x000fe40003f04270 */
[----:B------:R-:W-:Y:S02]  /*1a10*/  FSEL R129, R68, -INF , P6 ;  /* 0xff80000044817808 */ /* 0x000fe40003000000 */
[----:B------:R-:W-:Y:S02]  /*1a20*/  FMNMX.FTZ R0, R127, R0, !PT ;  /* 0x000000007f007209 */ /* 0x000fe40007810000 */
[----:B------:R-:W-:Y:S02]  /*1a30*/  FSEL R59, R59, -INF , P5 ;  /* 0xff8000003b3b7808 */ /* 0x000fe40002800000 */
[----:B------:R-:W-:-:S02]  /*1a40*/  ISETP.GT.AND P5, PT, R8, 0x60, PT ;  /* 0x000000600800780c */ /* 0x000fc40003fa4270 */
[----:B------:R-:W-:Y:S02]  /*1a50*/  FSEL R69, R69, -INF , P0 ;  /* 0xff80000045457808 */ /* 0x000fe40000000000 */
[----:B------:R-:W-:Y:S02]  /*1a60*/  FMNMX.FTZ R0, R129, R0, !PT ;  /* 0x0000000081007209 */ /* 0x000fe40007810000 */
        /* <DEDUP_REMOVED lines=12> */
[----:B------:R-:W-:Y:S02]  /*1b30*/  FSEL R135, R77, -INF , P2 ;  /* 0xff8000004d877808 */ /* 0x000fe40001000000 */
[----:B------:R-:W-:Y:S02]  /*1b40*/  FMNMX.FTZ R0, R133, R0, !PT ;  /* 0x0000000085007209 */ /* 0x000fe40007810000 */
[----:B------:R-:W-:Y:S02]  /*1b50*/  ISETP.GT.AND P3, PT, R8, 0x70, PT ;  /* 0x000000700800780c */ /* 0x000fe40003f64270 */
[----:B------:R-:W-:-:S02]  /*1b60*/  FSEL R37, R62, -INF , P4 ;  /* 0xff8000003e257808 */ /* 0x000fc40002000000 */
[----:B------:R-:W-:Y:S02]  /*1b70*/  FSEL R137, R80, -INF , P3 ;  /* 0xff80000050897808 */ /* 0x000fe40001800000 */
[----:B------:R-:W-:Y:S02]  /*1b80*/  FMNMX.FTZ R0, R135, R0, !PT ;  /* 0x0000000087007209 */ /* 0x000fe40007810000 */
[C---:B------:R-:W-:Y:S02]  /*1b90*/  ISETP.GT.AND P4, PT, R8.reuse, 0x71, PT ;  /* 0x000000710800780c */ /* 0x040fe40003f84270 */
[----:B------:R-:W-:Y:S02]  /*1ba0*/  FMNMX.FTZ R0, R137, R0, !PT ;  /* 0x0000000089007209 */ /* 0x000fe40007810000 */
[----:B------:R-:W-:Y:S02]  /*1bb0*/  FSEL R139, R81, -INF , P4 ;  /* 0xff800000518b7808 */ /* 0x000fe40002000000 */
[----:B------:R-:W-:-:S02]  /*1bc0*/  ISETP.GT.AND P5, PT, R8, 0x78, PT ;  /* 0x000000780800780c */ /* 0x000fc40003fa4270 */
[----:B------:R-:W-:Y:S02]  /*1bd0*/  FMNMX.FTZ R0, R139, R0, !PT ;  /* 0x000000008b007209 */ /* 0x000fe40007810000 */
[----:B------:R-:W-:Y:S02]  /*1be0*/  FSEL R81, R84, -INF , P5 ;  /* 0xff80000054517808 */ /* 0x000fe40002800000 */
[----:B------:R-:W-:Y:S02]  /*1bf0*/  ISETP.GT.AND P6, PT, R8, 0x79, PT ;  /* 0x000000790800780c */ /* 0x000fe40003fc4270 */
[----:B------:R-:W-:Y:S02]  /*1c00*/  FMNMX.FTZ R0, R81, R0, !PT ;  /* 0x0000000051007209 */ /* 0x000fe40007810000 */
[----:B------:R-:W-:Y:S02]  /*1c10*/  FSEL R85, R85, -INF , P6 ;  /* 0xff80000055557808 */ /* 0x000fe40003000000 */
[----:B------:R-:W-:-:S02]  /*1c20*/  P2R R24, PR, RZ, 0x8 ;  /* 0x00000008ff187803 */ /* 0x000fc40000000000 */
[----:B------:R-:W-:Y:S01]  /*1c30*/  FMNMX.FTZ R12, R85, R0, !PT ;  /* 0x00000000550c7209 */ /* 0x000fe20007810000 */
[----:B------:R-:W-:Y:S01]  /*1c40*/  IMAD.U32 R0, RZ, RZ, UR6 ;  /* 0x00000006ff007e24 */ /* 0x000fe2000f8e00ff */
[----:B------:R-:W-:Y:S02]  /*1c50*/  P2R R30, PR, RZ, 0x1 ;  /* 0x00000001ff1e7803 */ /* 0x000fe40000000000 */
[----:B------:R-:W-:Y:S01]  /*1c60*/  P2R R28, PR, RZ, 0x2 ;  /* 0x00000002ff1c7803 */ /* 0x000fe20000000000 */
[----:B------:R-:W0:Y:S01]  /*1c70*/  SHFL.BFLY PT, R3, R12, 0x2, 0x1f ;  /* 0x0c401f000c037f89 */ /* 0x000e2200000e0000 */
[----:B------:R-:W-:Y:S02]  /*1c80*/  P2R R26, PR, RZ, 0x4 ;  /* 0x00000004ff1a7803 */ /* 0x000fe40000000000 */
[C---:B------:R-:W-:Y:S02]  /*1c90*/  ISETP.GT.AND P2, PT, R8.reuse, 0x58, PT ;  /* 0x000000580800780c */ /* 0x040fe40003f44270 */
[----:B------:R-:W-:-:S02]  /*1ca0*/  ISETP.GT.AND P1, PT, R8, 0x59, PT ;  /* 0x000000590800780c */ /* 0x000fc40003f24270 */
[----:B------:R-:W-:Y:S02]  /*1cb0*/  ISETP.GT.AND P0, PT, R8, 0x60, PT ;  /* 0x000000600800780c */ /* 0x000fe40003f04270 */
[----:B------:R-:W-:Y:S02]  /*1cc0*/  FSEL R45, R70, -INF , P2 ;  /* 0xff800000462d7808 */ /* 0x000fe40001000000 */
[----:B------:R-:W-:Y:S02]  /*1cd0*/  FSEL R71, R71, -INF , P1 ;  /* 0xff80000047477808 */ /* 0x000fe40000800000 */
[----:B------:R-:W-:Y:S02]  /*1ce0*/  FSEL R49, R74, -INF , P0 ;  /* 0xff8000004a317808 */ /* 0x000fe40000000000 */
[----:B------:R-:W-:Y:S02]  /*1cf0*/  ISETP.NE.AND P0, PT, R30, RZ, PT ;  /* 0x000000ff1e00720c */ /* 0x000fe40003f05270 */
[----:B------:R-:W-:-:S02]  /*1d00*/  ISETP.NE.AND P1, PT, R28, RZ, PT ;  /* 0x000000ff1c00720c */ /* 0x000fc40003f25270 */
[----:B------:R-:W-:Y:S02]  /*1d10*/  FSEL R75, R75, -INF , P0 ;  /* 0xff8000004b4b7808 */ /* 0x000fe40000000000 */
[----:B------:R-:W-:Y:S02]  /*1d20*/  ISETP.NE.AND P2, PT, R26, RZ, PT ;  /* 0x000000ff1a00720c */ /* 0x000fe40003f45270 */
[----:B------:R-:W-:Y:S02]  /*1d30*/  FSEL R87, R87, -INF , P6 ;  /* 0xff80000057577808 */ /* 0x000fe40003000000 */
[----:B0-----:R-:W-:Y:S02]  /*1d40*/  FMNMX.FTZ R14, R12, R3, !PT ;  /* 0x000000030c0e7209 */ /* 0x001fe40007810000 */
[----:B------:R-:W-:Y:S02]  /*1d50*/  ISETP.NE.AND P0, PT, R10, RZ, PT ;  /* 0x000000ff0a00720c */ /* 0x000fe40003f05270 */
[----:B------:R-:W-:Y:S01]  /*1d60*/  R2UR UR6, R4 ;  /* 0x00000000040672ca */ /* 0x000fe200000e0000 */
[----:B------:R-:W0:-:S12]  /*1d70*/  SHFL.BFLY PT, R3, R14, 0x1, 0x1f ;  /* 0x0c201f000e037f89 */ /* 0x000e1800000e0000 */
[----:B------:R-:W-:-:S04]  /*1d80*/  UIADD3 UR6, UR6, 0x16840, URZ ;  /* 0x0001684006067890 */ /* 0x000fc8000fffe03f */
[----:B------:R-:W-:Y:S01]  /*1d90*/  UPRMT UR6, UR41, 0x654, UR6 ;  /* 0x0000065429067896 */ /* 0x000fe20008000006 */
[----:B0-----:R-:W-:-:S08]  /*1da0*/  FMNMX.FTZ R3, R14, R3, !PT ;  /* 0x000000030e037209 */ /* 0x001fd00007810000 */
[----:B------:R-:W-:Y:S01]  /*1db0*/  SYNCS.ARRIVE.TRANS64.RED.A1T0 RZ, [UR6], RZ ;  /* 0x000000ffffff79a7 */ /* 0x000fe20008100406 */
[C---:B------:R-:W-:Y:S01]  /*1dc0*/  FSETP.NEU.FTZ.AND P3, PT, R3.reuse, -INF , PT ;  /* 0xff8000000300780b */ /* 0x040fe20003f7d000 */
[----:B------:R-:W-:-:S05]  /*1dd0*/  FMUL.FTZ R20, R3, R0 ;  /* 0x0000000003147220 */ /* 0x000fca0000410000 */
[----:B------:R-:W-:Y:S02]  /*1de0*/  FSEL R8, R20, RZ, P3 ;  /* 0x000000ff14087208 */ /* 0x000fe40001800000 */
[----:B------:R-:W-:-:S03]  /*1df0*/  ISETP.NE.AND P3, PT, R24, RZ, PT ;  /* 0x000000ff1800720c */ /* 0x000fc60003f65270 */
[-CC-:B------:R-:W-:Y:S01]  /*1e00*/  FFMA.FTZ R53, R6, R0.reuse, -R8.reuse ;  /* 0x0000000006357223 */ /* 0x180fe20000010808 */
[----:B------:R-:W-:Y:S01]  /*1e10*/  FMNMX.FTZ R6, R7, R27, !PT ;  /* 0x0000001b07067209 */ /* 0x000fe20007810000 */
[-CC-:B------:R-:W-:Y:S01]  /*1e20*/  FFMA.FTZ R132, R95, R0.reuse, -R8.reuse ;  /* 0x000000005f847223 */ /* 0x180fe20000010808 */
[----:B------:R-:W-:Y:S01]  /*1e30*/  FSEL R95, R78, -INF , P1 ;  /* 0xff8000004e5f7808 */ /* 0x000fe20000800000 */
[--C-:B------:R-:W-:Y:S01]  /*1e40*/  FFMA.FTZ R130, R97, R0, -R8.reuse ;  /* 0x0000000061827223 */ /* 0x100fe20000010808 */
        /* <DEDUP_REMOVED lines=13> */
[--C-:B------:R-:W-:Y:S01]  /*1f20*/  FFMA.FTZ R122, R109, R0, -R8.reuse ;  /* 0x000000006d7a7223 */ /* 0x100fe20000010808 */
[----:B------:R-:W-:Y:S01]  /*1f30*/  FSEL R103, R86, -INF , P5 ;  /* 0xff80000056677808 */ /* 0x000fe20002800000 */
[----:B------:R-:W-:Y:S01]  /*1f40*/  MUFU.EX2 R53, R53 ;  /* 0x0000003500357308 */ /* 0x000fe20000000800 */
[----:B------:R-:W-:Y:S01]  /*1f50*/  FMNMX.FTZ R6, R13, R6, !PT ;  /* 0x000000060d067209 */ /* 0x000fe20007810000 */
[-CC-:B------:R-:W-:Y:S01]  /*1f60*/  FFMA.FTZ R57, R111, R0.reuse, -R8.reuse ;  /* 0x000000006f397223 */ /* 0x180fe20000010808 */
[-CC-:B------:R-:W-:Y:S01]  /*1f70*/  FFMA.FTZ R121, R121, R0.reuse, -R8.reuse ;  /* 0x0000000079797223 */ /* 0x180fe20000010808 */
[--C-:B------:R-:W-:Y:S01]  /*1f80*/  FFMA.FTZ R138, R123, R0, -R8.reuse ;  /* 0x000000007b8a7223 */ /* 0x100fe20000010808 */
[----:B------:R-:W-:Y:S01]  /*1f90*/  FMNMX.FTZ R6, R39, R6, !PT ;  /* 0x0000000627067209 */ /* 0x000fe20007810000 */
[-CC-:B------:R-:W-:Y:S01]  /*1fa0*/  FFMA.FTZ R77, R93, R0.reuse, -R8.reuse ;  /* 0x000000005d4d7223 */ /* 0x180fe20000010808 */
[--C-:B------:R-:W-:Y:S01]  /*1fb0*/  FFMA.FTZ R93, R107, R0, -R8.reuse ;  /* 0x000000006b5d7223 */ /* 0x100fe20000010808 */
[----:B------:R-:W0:Y:S01]  /*1fc0*/  MUFU.EX2 R120, R120 ;  /* 0x0000007800787308 */ /* 0x000e220000000800 */
[----:B------:R-:W-:Y:S01]  /*1fd0*/  FMNMX.FTZ R6, R15, R6, !PT ;  /* 0x000000060f067209 */ /* 0x000fe20007810000 */
[-CC-:B------:R-:W-:Y:S01]  /*1fe0*/  FFMA.FTZ R150, R81, R0.reuse, -R8.reuse ;  /* 0x0000000051967223 */ /* 0x180fe20000010808 */
[-CC-:B------:R-:W-:Y:S01]  /*1ff0*/  FFMA.FTZ R91, R91, R0.reuse, -R8.reuse ;  /* 0x000000005b5b7223 */ /* 0x180fe20000010808 */
[--C-:B------:R-:W-:Y:S01]  /*2000*/  FFMA.FTZ R134, R113, R0, -R8.reuse ;  /* 0x0000000071867223 */ /* 0x100fe20000010808 */
[----:B------:R-:W-:Y:S01]  /*2010*/  FMNMX.FTZ R6, R43, R6, !PT ;  /* 0x000000062b067209 */ /* 0x000fe20007810000 */
[-CC-:B------:R-:W-:Y:S01]  /*2020*/  FFMA.FTZ R136, R117, R0.reuse, -R8.reuse ;  /* 0x0000000075887223 */ /* 0x180fe20000010808 */
[--C-:B------:R-:W-:Y:S01]  /*2030*/  FFMA.FTZ R83, R115, R0, -R8.reuse ;  /* 0x0000000073537223 */ /* 0x100fe20000010808 */
[----:B------:R-:W1:Y:S01]  /*2040*/  MUFU.EX2 R122, R122 ;  /* 0x0000007a007a7308 */ /* 0x000e620000000800 */
[----:B------:R-:W-:Y:S01]  /*2050*/  FMNMX.FTZ R6, R21, R6, !PT ;  /* 0x0000000615067209 */ /* 0x000fe20007810000 */
[-CC-:B------:R-:W-:Y:S01]  /*2060*/  FFMA.FTZ R61, R61, R0.reuse, -R8.reuse ;  /* 0x000000003d3d7223 */ /* 0x180fe20000010808 */
[-CC-:B------:R-:W-:Y:S01]  /*2070*/  FFMA.FTZ R140, R125, R0.reuse, -R8.reuse ;  /* 0x000000007d8c7223 */ /* 0x180fe20000010808 */
[--C-:B------:R-:W-:Y:S01]  /*2080*/  FFMA.FTZ R105, R127, R0, -R8.reuse ;  /* 0x000000007f697223 */ /* 0x100fe20000010808 */
[----:B------:R-:W-:Y:S01]  /*2090*/  FMNMX.FTZ R6, R47, R6, !PT ;  /* 0x000000062f067209 */ /* 0x000fe20007810000 */
[-CC-:B------:R-:W-:Y:S01]  /*20a0*/  FFMA.FTZ R142, R129, R0.reuse, -R8.reuse ;  /* 0x00000000818e7223 */ /* 0x180fe20000010808 */
[--C-:B------:R-:W-:Y:S01]  /*20b0*/  FFMA.FTZ R69, R69, R0, -R8.reuse ;  /* 0x0000000045457223 */ /* 0x100fe20000010808 */
[----:B------:R-:W2:Y:S01]  /*20c0*/  MUFU.EX2 R57, R57 ;  /* 0x0000003900397308 */ /* 0x000ea20000000800 */
[----:B------:R-:W-:Y:S01]  /*20d0*/  FMNMX.FTZ R6, R25, R6, !PT ;  /* 0x0000000619067209 */ /* 0x000fe20007810000 */
[-CC-:B------:R-:W-:Y:S01]  /*20e0*/  FFMA.FTZ R144, R131, R0.reuse, -R8.reuse ;  /* 0x0000000083907223 */ /* 0x180fe20000010808 */
[-CC-:B------:R-:W-:Y:S01]  /*20f0*/  FFMA.FTZ R73, R73, R0.reuse, -R8.reuse ;  /* 0x0000000049497223 */ /* 0x180fe20000010808 */
[--C-:B------:R-:W-:Y:S01]  /*2100*/  FFMA.FTZ R146, R133, R0, -R8.reuse ;  /* 0x0000000085927223 */ /* 0x100fe20000010808 */
[----:B------:R-:W-:Y:S01]  /*2110*/  FMNMX.FTZ R6, R51, R6, !PT ;  /* 0x0000000633067209 */ /* 0x000fe20007810000 */
[-CC-:B------:R-:W-:Y:S01]  /*2120*/  FFMA.FTZ R107, R135, R0.reuse, -R8.reuse ;  /* 0x00000000876b7223 */ /* 0x180fe20000010808 */
[--C-:B------:R-:W-:Y:S01]  /*2130*/  FFMA.FTZ R148, R137, R0, -R8.reuse ;  /* 0x0000000089947223 */ /* 0x100fe20000010808 */
[----:B------:R3:W-:Y:S01]  /*2140*/  MUFU.EX2 R79, R121 ;  /* 0x00000079004f7308 */ /* 0x0007e20000000800 */
[----:B------:R-:W-:Y:S01]  /*2150*/  FMNMX.FTZ R6, R29, R6, !PT ;  /* 0x000000061d067209 */ /* 0x000fe20007810000 */
[-CC-:B------:R-:W-:Y:S01]  /*2160*/  FFMA.FTZ R109, R139, R0.reuse, -R8.reuse ;  /* 0x000000008b6d7223 */ /* 0x180fe20000010808 */
[----:B------:R-:W-:Y:S01]  /*2170*/  FFMA.FTZ R81, R85, R0, -R8 ;  /* 0x0000000055517223 */ /* 0x000fe20000010808 */
[--C-:B------:R-:W-:Y:S01]  /*2180*/  IMAD.MOV.U32 R117, RZ, RZ, R119.reuse ;  /* 0x000000ffff757224 */ /* 0x100fe200078e0077 */
[----:B------:R-:W-:Y:S01]  /*2190*/  FMNMX.FTZ R6, R55, R6, !PT ;  /* 0x0000000637067209 */ /* 0x000fe20007810000 */
[--C-:B------:R-:W-:Y:S01]  /*21a0*/  IMAD.MOV.U32 R115, RZ, RZ, R119.reuse ;  /* 0x000000ffff737224 */ /* 0x100fe200078e0077 */
[----:B------:R-:W-:Y:S01]  /*21b0*/  MOV R113, R119 ;  /* 0x0000007700717202 */ /* 0x000fe20000000f00 */
[----:B------:R-:W4:Y:S01]  /*21c0*/  MUFU.EX2 R124, R124 ;  /* 0x0000007c007c7308 */ /* 0x000f220000000800 */
[----:B------:R-:W-:Y:S01]  /*21d0*/  FMNMX.FTZ R6, R33, R6, !PT ;  /* 0x0000000621067209 */ /* 0x000fe20007810000 */
[----:B------:R-:W-:-:S03]  /*21e0*/  IMAD.MOV.U32 R111, RZ, RZ, R119 ;  /* 0x000000ffff6f7224 */ /* 0x000fc600078e0077 */
[----:B------:R-:W-:-:S03]  /*21f0*/  FMNMX.FTZ R6, R59, R6, !PT ;  /* 0x000000063b067209 */ /* 0x000fc60007810000 */
[----:B------:R-:W5:Y:S01]  /*2200*/  MUFU.EX2 R65, R65 ;  /* 0x0000004100417308 */ /* 0x000f620000000800 */
[----:B------:R-:W-:-:S04]  /*2210*/  FMNMX.FTZ R6, R37, R6, !PT ;  /* 0x0000000625067209 */ /* 0x000fc80007810000 */
[----:B------:R-:W-:-:S03]  /*2220*/  FMNMX.FTZ R6, R63, R6, !PT ;  /* 0x000000063f067209 */ /* 0x000fc60007810000 */
[----:B------:R-:W5:Y:S01]  /*2230*/  MUFU.EX2 R126, R126 ;  /* 0x0000007e007e7308 */ /* 0x000f620000000800 */
[----:B------:R-:W-:-:S04]  /*2240*/  FMNMX.FTZ R6, R41, R6, !PT ;  /* 0x0000000629067209 */ /* 0x000fc80007810000 */
[----:B------:R-:W-:-:S03]  /*2250*/  FMNMX.FTZ R6, R67, R6, !PT ;  /* 0x0000000643067209 */ /* 0x000fc60007810000 */
[----:B------:R-:W5:Y:S01]  /*2260*/  MUFU.EX2 R77, R77 ;  /* 0x0000004d004d7308 */ /* 0x000f620000000800 */
[----:B------:R-:W-:-:S04]  /*2270*/  FMNMX.FTZ R6, R45, R6, !PT ;  /* 0x000000062d067209 */ /* 0x000fc80007810000 */
[----:B------:R-:W-:-:S03]  /*2280*/  FMNMX.FTZ R6, R71, R6, !PT ;  /* 0x0000000647067209 */ /* 0x000fc60007810000 */
[----:B------:R-:W-:Y:S01]  /*2290*/  MUFU.EX2 R128, R128 ;  /* 0x0000008000807308 */ /* 0x000fe20000000800 */
        /* <DEDUP_REMOVED lines=11> */
[----:B------:R-:W-:Y:S02]  /*2350*/  MUFU.EX2 R132, R132 ;  /* 0x0000008400847308 */ /* 0x000fe40000000800 */
[----:B------:R-:W0:Y:S06]  /*2360*/  SHFL.BFLY PT, R5, R6, 0x2, 0x1f ;  /* 0x0c401f0006057f89 */ /* 0x000e2c00000e0000 */
[----:B------:R-:W-:Y:S08]  /*2370*/  MUFU.EX2 R93, R93 ;  /* 0x0000005d005d7308 */ /* 0x000ff00000000800 */
[----:B------:R-:W-:Y:S08]  /*2380*/  MUFU.EX2 R134, R134 ;  /* 0x0000008600867308 */ /* 0x000ff00000000800 */
[----:B------:R-:W-:Y:S01]  /*2390*/  MUFU.EX2 R136, R136 ;  /* 0x0000008800887308 */ /* 0x000fe20000000800 */
[----:B0-----:R-:W-:-:S05]  /*23a0*/  FMNMX.FTZ R10, R6, R5, !PT ;  /* 0x00000005060a7209 */ /* 0x001fca0007810000 */
[----:B------:R-:W0:Y:S02]  /*23b0*/  SHFL.BFLY PT, R5, R10, 0x1, 0x1f ;  /* 0x0c201f000a057f89 */ /* 0x000e2400000e0000 */
[----:B------:R-:W-:Y:S08]  /*23c0*/  MUFU.EX2 R83, R83 ;  /* 0x0000005300537308 */ /* 0x000ff00000000800 */
[----:B------:R-:W-:Y:S08]  /*23d0*/  MUFU.EX2 R138, R138 ;  /* 0x0000008a008a7308 */ /* 0x000ff00000000800 */
[----:B------:R-:W-:Y:S01]  /*23e0*/  MUFU.EX2 R61, R61 ;  /* 0x0000003d003d7308 */ /* 0x000fe20000000800 */
[----:B0-----:R-:W-:-:S07]  /*23f0*/  FMNMX.FTZ R5, R10, R5, !PT ;  /* 0x000000050a057209 */ /* 0x001fce0007810000 */
[----:B------:R-:W-:Y:S01]  /*2400*/  MUFU.EX2 R140, R140 ;  /* 0x0000008c008c7308 */ /* 0x000fe20000000800 */
[C---:B------:R-:W-:Y:S01]  /*2410*/  FSETP.NEU.FTZ.AND P1, PT, R5.reuse, -INF , PT ;  /* 0xff8000000500780b */ /* 0x040fe20003f3d000 */
[----:B------:R-:W-:-:S06]  /*2420*/  FMUL.FTZ R26, R5, R0 ;  /* 0x00000000051a7220 */ /* 0x000fcc0000410000 */
[----:B------:R-:W-:Y:S01]  /*2430*/  MUFU.EX2 R105, R105 ;  /* 0x0000006900697308 */ /* 0x000fe20000000800 */
[----:B------:R-:W-:Y:S02]  /*2440*/  FSEL R26, R26, RZ, P1 ;  /* 0x000000ff1a1a7208 */ /* 0x000fe40000800000 */
[----:B------:R-:W-:-:S03]  /*2450*/  PLOP3.LUT P1, PT, PT, PT, UP0, 0x80, 0x0 ;  /* 0x000000000000781c */ /* 0x000fc60003f2f008 */
[-CC-:B---3--:R-:W-:Y:S01]  /*2460*/  FFMA.FTZ R121, R7, R0.reuse, -R26.reuse ;  /* 0x0000000007797223 */ /* 0x188fe2000001081a */
[-CC-:B------:R-:W-:Y:S01]  /*2470*/  FFMA.FTZ R6, R27, R0.reuse, -R26.reuse ;  /* 0x000000001b067223 */ /* 0x180fe2000001081a */
[-CC-:B------:R-:W-:Y:S01]  /*2480*/  FFMA.FTZ R123, R9, R0.reuse, -R26.reuse ;  /* 0x00000000097b7223 */ /* 0x180fe2000001081a */
[----:B------:R-:W-:Y:S01]  /*2490*/  FADD.FTZ R7, R120, R53 ;  /* 0x0000003578077221 */ /* 0x000fe20000010000 */
[-CC-:B------:R-:W-:Y:S01]  /*24a0*/  FFMA.FTZ R8, R31, R0.reuse, -R26.reuse ;  /* 0x000000001f087223 */ /* 0x180fe2000001081a */
[-CC-:B------:R-:W-:Y:S01]  /*24b0*/  FFMA.FTZ R125, R11, R0.reuse, -R26.reuse ;  /* 0x000000000b7d7223 */ /* 0x180fe2000001081a */
[----:B------:R-:W-:Y:S01]  /*24c0*/  MUFU.EX2 R121, R121 ;  /* 0x0000007900797308 */ /* 0x000fe20000000800 */
[----:B-1----:R-:W-:Y:S01]  /*24d0*/  FADD.FTZ R30, R122, R7 ;  /* 0x000000077a1e7221 */ /* 0x002fe20000010000 */
[-CC-:B------:R-:W-:Y:S01]  /*24e0*/  FFMA.FTZ R10, R35, R0.reuse, -R26.reuse ;  /* 0x00000000230a7223 */ /* 0x180fe2000001081a */
[-CC-:B------:R-:W-:Y:S01]  /*24f0*/  FFMA.FTZ R127, R13, R0.reuse, -R26.reuse ;  /* 0x000000000d7f7223 */ /* 0x180fe2000001081a */
[-C--:B------:R-:W-:Y:S01]  /*2500*/  FFMA.FTZ R12, R39, R0.reuse, -R26 ;  /* 0x00000000270c7223 */ /* 0x080fe2000001081a */
[----:B--2---:R-:W-:Y:S01]  /*2510*/  FADD.FTZ R7, R57, R30 ;  /* 0x0000001e39077221 */ /* 0x004fe20000010000 */
[-CC-:B------:R-:W-:Y:S01]  /*2520*/  FFMA.FTZ R129, R15, R0.reuse, -R26.reuse ;  /* 0x000000000f817223 */ /* 0x180fe2000001081a */
[-CC-:B------:R-:W-:Y:S01]  /*2530*/  FFMA.FTZ R14, R43, R0.reuse, -R26.reuse ;  /* 0x000000002b0e7223 */ /* 0x180fe2000001081a */
[----:B------:R-:W0:Y:S01]  /*2540*/  MUFU.EX2 R6, R6 ;  /* 0x0000000600067308 */ /* 0x000e220000000800 */
[----:B----4-:R-:W-:Y:S01]  /*2550*/  FADD.FTZ R32, R124, R7 ;  /* 0x000000077c207221 */ /* 0x010fe20000010000 */
[-CC-:B------:R-:W-:Y:S01]  /*2560*/  FFMA.FTZ R131, R21, R0.reuse, -R26.reuse ;  /* 0x0000000015837223 */ /* 0x180fe2000001081a */
[-CC-:B------:R-:W-:Y:S01]  /*2570*/  FFMA.FTZ R20, R47, R0.reuse, -R26.reuse ;  /* 0x000000002f147223 */ /* 0x180fe2000001081a */
[-C--:B------:R-:W-:Y:S01]  /*2580*/  FFMA.FTZ R133, R25, R0.reuse, -R26 ;  /* 0x0000000019857223 */ /* 0x080fe2000001081a */
[----:B-----5:R-:W-:Y:S01]  /*2590*/  FADD.FTZ R7, R65, R32 ;  /* 0x0000002041077221 */ /* 0x020fe20000010000 */
[-CC-:B------:R-:W-:Y:S01]  /*25a0*/  FFMA.FTZ R24, R51, R0.reuse, -R26.reuse ;  /* 0x0000000033187223 */ /* 0x180fe2000001081a */
[-CC-:B------:R-:W-:Y:S01]  /*25b0*/  FFMA.FTZ R135, R29, R0.reuse, -R26.reuse ;  /* 0x000000001d877223 */ /* 0x180fe2000001081a */
[----:B------:R-:W1:Y:S01]  /*25c0*/  MUFU.EX2 R123, R123 ;  /* 0x0000007b007b7308 */ /* 0x000e620000000800 */
[----:B------:R-:W-:Y:S01]  /*25d0*/  FADD.FTZ R32, R126, R7 ;  /* 0x000000077e207221 */ /* 0x000fe20000010000 */
[-CC-:B------:R-:W-:Y:S01]  /*25e0*/  FFMA.FTZ R28, R55, R0.reuse, -R26.reuse ;  /* 0x00000000371c7223 */ /* 0x180fe2000001081a */
[-CC-:B------:R-:W-:Y:S01]  /*25f0*/  FFMA.FTZ R137, R33, R0.reuse, -R26.reuse ;  /* 0x0000000021897223 */ /* 0x180fe2000001081a */
[-C--:B------:R-:W-:Y:S01]  /*2600*/  FFMA.FTZ R30, R59, R0.reuse, -R26 ;  /* 0x000000003b1e7223 */ /* 0x080fe2000001081a */
[----:B------:R-:W-:Y:S01]  /*2610*/  FADD.FTZ R9, R77, R32 ;  /* 0x000000204d097221 */ /* 0x000fe20000010000 */
[-CC-:B------:R-:W-:Y:S01]  /*2620*/  FFMA.FTZ R139, R37, R0.reuse, -R26.reuse ;  /* 0x00000000258b7223 */ /* 0x180fe2000001081a */
[-C--:B------:R-:W-:Y:S01]  /*2630*/  FFMA.FTZ R32, R63, R0.reuse, -R26 ;  /* 0x000000003f207223 */ /* 0x080fe2000001081a */
[----:B------:R-:W2:Y:S01]  /*2640*/  MUFU.EX2 R8, R8 ;  /* 0x0000000800087308 */ /* 0x000ea20000000800 */
[----:B0-----:R-:W-:Y:S01]  /*2650*/  FADD.FTZ R34, R121, R6 ;  /* 0x0000000679227221 */ /* 0x001fe20000010000 */
[----:B------:R-:W-:Y:S01]  /*2660*/  FADD.FTZ R36, R128, R9 ;  /* 0x0000000980247221 */ /* 0x000fe20000010000 */
[-CC-:B------:R-:W-:Y:S01]  /*2670*/  FFMA.FTZ R141, R41, R0.reuse, -R26.reuse ;  /* 0x00000000298d7223 */ /* 0x180fe2000001081a */
[-CC-:B------:R-:W-:Y:S01]  /*2680*/  FFMA.FTZ R143, R45, R0.reuse, -R26.reuse ;  /* 0x000000002d8f7223 */ /* 0x180fe2000001081a */
[-C--:B------:R-:W-:Y:S01]  /*2690*/  FFMA.FTZ R71, R71, R0.reuse, -R26 ;  /* 0x0000000047477223 */ /* 0x080fe2000001081a */
[----:B------:R-:W-:Y:S01]  /*26a0*/  FADD.FTZ R9, R89, R36 ;  /* 0x0000002459097221 */ /* 0x000fe20000010000 */
[-C--:B------:R-:W-:Y:S01]  /*26b0*/  FFMA.FTZ R49, R49, R0.reuse, -R26 ;  /* 0x0000000031317223 */ /* 0x080fe2000001081a */
[----:B------:R-:W0:Y:S01]  /*26c0*/  MUFU.EX2 R125, R125 ;  /* 0x0000007d007d7308 */ /* 0x000e220000000800 */
[----:B-1----:R-:W-:Y:S01]  /*26d0*/  FADD.FTZ R7, R123, R34 ;  /* 0x000000227b077221 */ /* 0x002fe20000010000 */
[-CC-:B------:R-:W-:Y:S01]  /*26e0*/  FFMA.FTZ R75, R75, R0.reuse, -R26.reuse ;  /* 0x000000004b4b7223 */ /* 0x180fe2000001081a */
[-CC-:B------:R-:W-:Y:S01]  /*26f0*/  FFMA.FTZ R95, R95, R0.reuse, -R26.reuse ;  /* 0x000000005f5f7223 */ /* 0x180fe2000001081a */
[-CC-:B------:R-:W-:Y:S01]  /*2700*/  FFMA.FTZ R97, R97, R0.reuse, -R26.reuse ;  /* 0x0000000061617223 */ /* 0x180fe2000001081a */
[-CC-:B------:R-:W-:Y:S01]  /*2710*/  FFMA.FTZ R99, R99, R0.reuse, -R26.reuse ;  /* 0x0000000063637223 */ /* 0x180fe2000001081a */
[-CC-:B------:R-:W-:Y:S01]  /*2720*/  FFMA.FTZ R101, R101, R0.reuse, -R26.reuse ;  /* 0x0000000065657223 */ /* 0x180fe2000001081a */
[-CC-:B------:R-:W-:Y:S01]  /*2730*/  FFMA.FTZ R103, R103, R0.reuse, -R26.reuse ;  /* 0x0000000067677223 */ /* 0x180fe2000001081a */
[----:B------:R-:W1:Y:S01]  /*2740*/  MUFU.EX2 R10, R10 ;  /* 0x0000000a000a7308 */ /* 0x000e620000000800 */
[----:B--2---:R-:W-:Y:S01]  /*2750*/  FADD.FTZ R34, R8, R7 ;  /* 0x0000000708227221 */ /* 0x004fe20000010000 */
[----:B------:R-:W-:Y:S01]  /*2760*/  FFMA.FTZ R87, R87, R0, -R26 ;  /* 0x0000000057577223 */ /* 0x000fe2000001081a */
[----:B------:R-:W-:-:S02]  /*2770*/  F2FP.BF16.F32.PACK_AB R121, R6, R121 ;  /* 0x000000790679723e */ /* 0x000fc400000010ff */
[----:B------:R-:W-:Y:S02]  /*2780*/  F2FP.BF16.F32.PACK_AB R123, R8, R123 ;  /* 0x0000007b087b723e */ /* 0x000fe400000010ff */
[----:B------:R-:W-:Y:S01]  /*2790*/  F2FP.BF16.F32.PACK_AB R128, R89, R128 ;  /* 0x000000805980723e */ /* 0x000fe200000010ff */
[----:B------:R-:W2:Y:S01]  /*27a0*/  MUFU.EX2 R127, R127 ;  /* 0x0000007f007f7308 */ /* 0x000ea20000000800 */
[----:B0-----:R-:W-:Y:S01]  /*27b0*/  FADD.FTZ R7, R125, R34 ;  /* 0x000000227d077221 */ /* 0x001fe20000010000 */
[----:B------:R-:W-:Y:S01]  /*27c0*/  FADD.FTZ R34, R130, R9 ;  /* 0x0000000982227221 */ /* 0x000fe20000010000 */
[----:B------:R-:W-:Y:S02]  /*27d0*/  F2FP.BF16.F32.PACK_AB R130, R91, R130 ;  /* 0x000000825b82723e */ /* 0x000fe400000010ff */
[----:B------:R-:W-:Y:S01]  /*27e0*/  F2FP.BF16.F32.PACK_AB R120, R53, R120 ;  /* 0x000000783578723e */ /* 0x000fe200000010ff */
[----:B------:R-:W-:Y:S01]  /*27f0*/  FADD.FTZ R9, R91, R34 ;  /* 0x000000225b097221 */ /* 0x000fe20000010000 */
[----:B------:R-:W-:Y:S01]  /*2800*/  FFMA.FTZ R34, R67, R0, -R26 ;  /* 0x0000000043227223 */ /* 0x000fe2000001081a */
[----:B------:R-:W0:Y:S01]  /*2810*/  MUFU.EX2 R12, R12 ;  /* 0x0000000c000c7308 */ /* 0x000e220000000800 */
[----:B-1----:R-:W-:Y:S01]  /*2820*/  FADD.FTZ R36, R10, R7 ;  /* 0x000000070a247221 */ /* 0x002fe20000010000 */
[----:B------:R-:W-:Y:S01]  /*2830*/  FADD.FTZ R38, R132, R9 ;  /* 0x0000000984267221 */ /* 0x000fe20000010000 */
[----:B------:R-:W-:Y:S01]  /*2840*/  F2FP.BF16.F32.PACK_AB R132, R93, R132 ;  /* 0x000000845d84723e */ /* 0x000fe200000010ff */
[--C-:B------:R-:W-:Y:S01]  /*2850*/  IMAD.MOV.U32 R91, RZ, RZ, R119.reuse ;  /* 0x000000ffff5b7224 */ /* 0x100fe200078e0077 */
[----:B------:R-:W-:Y:S01]  /*2860*/  F2FP.BF16.F32.PACK_AB R122, R57, R122 ;  /* 0x0000007a397a723e */ /* 0x000fe200000010ff */
[----:B------:R-:W-:Y:S01]  /*2870*/  FADD.FTZ R9, R93, R38 ;  /* 0x000000265d097221 */ /* 0x000fe20000010000 */
[----:B------:R-:W-:Y:S01]  /*2880*/  F2FP.BF16.F32.PACK_AB R124, R65, R124 ;  /* 0x0000007c417c723e */ /* 0x000fe200000010ff */
[----:B------:R-:W1:Y:S01]  /*2890*/  MUFU.EX2 R129, R129 ;  /* 0x0000008100817308 */ /* 0x000e620000000800 */
[----:B--2---:R-:W-:Y:S01]  /*28a0*/  FADD.FTZ R7, R127, R36 ;  /* 0x000000247f077221 */ /* 0x004fe20000010000 */
[----:B------:R-:W-:Y:S01]  /*28b0*/  F2FP.BF16.F32.PACK_AB R126, R77, R126 ;  /* 0x0000007e4d7e723e */ /* 0x000fe200000010ff */
[----:B------:R-:W-:Y:S01]  /*28c0*/  IMAD.MOV.U32 R93, RZ, RZ, R119 ;  /* 0x000000ffff5d7224 */ /* 0x000fe200078e0077 */
[----:B------:R-:W-:-:S02]  /*28d0*/  F2FP.BF16.F32.PACK_AB R125, R10, R125 ;  /* 0x0000007d0a7d723e */ /* 0x000fc400000010ff */
[----:B------:R-:W-:Y:S02]  /*28e0*/  MOV R89, R119 ;  /* 0x0000007700597202 */ /* 0x000fe40000000f00 */
[----:B------:R-:W2:Y:S01]  /*28f0*/  MUFU.EX2 R14, R14 ;  /* 0x0000000e000e7308 */ /* 0x000ea20000000800 */
[C---:B0-----:R-:W-:Y:S01]  /*2900*/  FADD.FTZ R36, R12.reuse, R7 ;  /* 0x000000070c247221 */ /* 0x041fe20000010000 */
[----:B------:R-:W-:-:S06]  /*2910*/  F2FP.BF16.F32.PACK_AB R127, R12, R127 ;  /* 0x0000007f0c7f723e */ /* 0x000fcc00000010ff */
[----:B------:R-:W0:Y:S01]  /*2920*/  MUFU.EX2 R131, R131 ;  /* 0x0000008300837308 */ /* 0x000e220000000800 */
[----:B-1----:R-:W-:Y:S01]  /*2930*/  FADD.FTZ R7, R129, R36 ;  /* 0x0000002481077221 */ /* 0x002fe20000010000 */
[----:B------:R-:W-:Y:S01]  /*2940*/  FADD.FTZ R36, R134, R9 ;  /* 0x0000000986247221 */ /* 0x000fe20000010000 */
[----:B------:R-:W-:-:S03]  /*2950*/  F2FP.BF16.F32.PACK_AB R134, R79, R134 ;  /* 0x000000864f86723e */ /* 0x000fc600000010ff */
[----:B------:R-:W-:Y:S02]  /*2960*/  FADD.FTZ R9, R79, R36 ;  /* 0x000000244f097221 */ /* 0x000fe40000010000 */
[----:B------:R-:W1:Y:S01]  /*2970*/  MUFU.EX2 R20, R20 ;  /* 0x0000001400147308 */ /* 0x000e620000000800 */
[----:B--2---:R-:W-:Y:S01]  /*2980*/  FADD.FTZ R4, R14, R7 ;  /* 0x000000070e047221 */ /* 0x004fe20000010000 */
[----:B------:R-:W-:Y:S01]  /*2990*/  FADD.FTZ R38, R136, R9 ;  /* 0x0000000988267221 */ /* 0x000fe20000010000 */
[C---:B------:R-:W-:Y:S02]  /*29a0*/  F2FP.BF16.F32.PACK_AB R136, R83.reuse, R136 ;  /* 0x000000885388723e */ /* 0x040fe400000010ff */
[----:B------:R-:W-:Y:S01]  /*29b0*/  F2FP.BF16.F32.PACK_AB R129, R14, R129 ;  /* 0x000000810e81723e */ /* 0x000fe200000010ff */
[----:B------:R-:W-:Y:S02]  /*29c0*/  FADD.FTZ R9, R83, R38 ;  /* 0x0000002653097221 */ /* 0x000fe40000010000 */
[----:B------:R-:W2:Y:S01]  /*29d0*/  MUFU.EX2 R133, R133 ;  /* 0x0000008500857308 */ /* 0x000ea20000000800 */
[----:B0-----:R-:W-:Y:S01]  /*29e0*/  FADD.FTZ R7, R131, R4 ;  /* 0x0000000483077221 */ /* 0x001fe20000010000 */
[----:B------:R-:W-:Y:S01]  /*29f0*/  FADD.FTZ R38, R138, R9 ;  /* 0x000000098a267221 */ /* 0x000fe20000010000 */
[----:B------:R-:W-:-:S03]  /*2a00*/  F2FP.BF16.F32.PACK_AB R138, R61, R138 ;  /* 0x0000008a3d8a723e */ /* 0x000fc600000010ff */
[----:B------:R-:W-:Y:S02]  /*2a10*/  FADD.FTZ R9, R61, R38 ;  /* 0x000000263d097221 */ /* 0x000fe40000010000 */
[----:B------:R-:W0:Y:S01]  /*2a20*/  MUFU.EX2 R24, R24 ;  /* 0x0000001800187308 */ /* 0x000e220000000800 */
[----:B-1----:R-:W-:Y:S01]  /*2a30*/  FADD.FTZ R36, R20, R7 ;  /* 0x0000000714247221 */ /* 0x002fe20000010000 */
[----:B------:R-:W-:Y:S01]  /*2a40*/  FADD.FTZ R38, R140, R9 ;  /* 0x000000098c267221 */ /* 0x000fe20000010000 */
[C---:B------:R-:W-:Y:S02]  /*2a50*/  F2FP.BF16.F32.PACK_AB R140, R105.reuse, R140 ;  /* 0x0000008c698c723e */ /* 0x040fe400000010ff */
[----:B------:R-:W-:Y:S01]  /*2a60*/  F2FP.BF16.F32.PACK_AB R131, R20, R131 ;  /* 0x000000831483723e */ /* 0x000fe200000010ff */
[----:B------:R-:W-:Y:S01]  /*2a70*/  FADD.FTZ R9, R105, R38 ;  /* 0x0000002669097221 */ /* 0x000fe20000010000 */
[----:B------:R-:W-:Y:S01]  /*2a80*/  MOV R105, R119 ;  /* 0x0000007700697202 */ /* 0x000fe20000000f00 */
[----:B------:R-:W1:Y:S01]  /*2a90*/  MUFU.EX2 R135, R135 ;  /* 0x0000008700877308 */ /* 0x000e620000000800 */
[----:B--2---:R-:W-:-:S07]  /*2aa0*/  FADD.FTZ R7, R133, R36 ;  /* 0x0000002485077221 */ /* 0x004fce0000010000 */
[----:B------:R-:W2:Y:S01]  /*2ab0*/  MUFU.EX2 R28, R28 ;  /* 0x0000001c001c7308 */ /* 0x000ea20000000800 */
[C---:B0-----:R-:W-:Y:S01]  /*2ac0*/  FADD.FTZ R36, R24.reuse, R7 ;  /* 0x0000000718247221 */ /* 0x041fe20000010000 */
[----:B------:R-:W-:-:S06]  /*2ad0*/  F2FP.BF16.F32.PACK_AB R133, R24, R133 ;  /* 0x000000851885723e */ /* 0x000fcc00000010ff */
[----:B------:R-:W0:Y:S01]  /*2ae0*/  MUFU.EX2 R137, R137 ;  /* 0x0000008900897308 */ /* 0x000e220000000800 */
[----:B-1----:R-:W-:-:S07]  /*2af0*/  FADD.FTZ R7, R135, R36 ;  /* 0x0000002487077221 */ /* 0x002fce0000010000 */
[----:B------:R-:W1:Y:S01]  /*2b00*/  MUFU.EX2 R30, R30 ;  /* 0x0000001e001e7308 */ /* 0x000e620000000800 */
[C---:B--2---:R-:W-:Y:S01]  /*2b10*/  FADD.FTZ R36, R28.reuse, R7 ;  /* 0x000000071c247221 */ /* 0x044fe20000010000 */
[----:B------:R-:W-:-:S06]  /*2b20*/  F2FP.BF16.F32.PACK_AB R135, R28, R135 ;  /* 0x000000871c87723e */ /* 0x000fcc00000010ff */
[----:B------:R-:W2:Y:S01]  /*2b30*/  MUFU.EX2 R142, R142 ;  /* 0x0000008e008e7308 */ /* 0x000ea20000000800 */
[----:B0-----:R-:W-:-:S07]  /*2b40*/  FADD.FTZ R7, R137, R36 ;  /* 0x0000002489077221 */ /* 0x001fce0000010000 */
[----:B------:R-:W0:Y:S01]  /*2b50*/  MUFU.EX2 R139, R139 ;  /* 0x0000008b008b7308 */ /* 0x000e220000000800 */
[C---:B-1----:R-:W-:Y:S01]  /*2b60*/  FADD.FTZ R36, R30.reuse, R7 ;  /* 0x000000071e247221 */ /* 0x042fe20000010000 */
[----:B------:R-:W-:-:S06]  /*2b70*/  F2FP.BF16.F32.PACK_AB R137, R30, R137 ;  /* 0x000000891e89723e */ /* 0x000fcc00000010ff */
[----:B------:R-:W1:Y:S01]  /*2b80*/  MUFU.EX2 R69, R69 ;  /* 0x0000004500457308 */ /* 0x000e620000000800 */
[----:B--2---:R-:W-:-:S07]  /*2b90*/  FADD.FTZ R38, R142, R9 ;  /* 0x000000098e267221 */ /* 0x004fce0000010000 */
[----:B------:R-:W2:Y:S01]  /*2ba0*/  MUFU.EX2 R32, R32 ;  /* 0x0000002000207308 */ /* 0x000ea20000000800 */
[----:B0-----:R-:W-:-:S07]  /*2bb0*/  FADD.FTZ R7, R139, R36 ;  /* 0x000000248b077221 */ /* 0x001fce0000010000 */
[----:B------:R-:W0:Y:S01]  /*2bc0*/  MUFU.EX2 R144, R144 ;  /* 0x0000009000907308 */ /* 0x000e220000000800 */
[C---:B-1----:R-:W-:Y:S01]  /*2bd0*/  FADD.FTZ R9, R69.reuse, R38 ;  /* 0x0000002645097221 */ /* 0x042fe20000010000 */
[----:B------:R-:W-:-:S06]  /*2be0*/  F2FP.BF16.F32.PACK_AB R142, R69, R142 ;  /* 0x0000008e458e723e */ /* 0x000fcc00000010ff */
[----:B------:R-:W1:Y:S01]  /*2bf0*/  MUFU.EX2 R141, R141 ;  /* 0x0000008d008d7308 */ /* 0x000e620000000800 */
[C---:B--2---:R-:W-:Y:S01]  /*2c00*/  FADD.FTZ R38, R32.reuse, R7 ;  /* 0x0000000720267221 */ /* 0x044fe20000010000 */
[----:B------:R-:W-:-:S06]  /*2c10*/  F2FP.BF16.F32.PACK_AB R139, R32, R139 ;  /* 0x0000008b208b723e */ /* 0x000fcc00000010ff */
[----:B------:R-:W2:Y:S01]  /*2c20*/  MUFU.EX2 R73, R73 ;  /* 0x0000004900497308 */ /* 0x000ea20000000800 */
[----:B0-----:R-:W-:-:S07]  /*2c30*/  FADD.FTZ R40, R144, R9 ;  /* 0x0000000990287221 */ /* 0x001fce0000010000 */
[----:B------:R-:W0:Y:S01]  /*2c40*/  MUFU.EX2 R34, R34 ;  /* 0x0000002200227308 */ /* 0x000e220000000800 */
[----:B-1----:R-:W-:-:S07]  /*2c50*/  FADD.FTZ R7, R141, R38 ;  /* 0x000000268d077221 */ /* 0x002fce0000010000 */
[----:B------:R-:W1:Y:S01]  /*2c60*/  MUFU.EX2 R146, R146 ;  /* 0x0000009200927308 */ /* 0x000e620000000800 */
[C---:B--2---:R-:W-:Y:S01]  /*2c70*/  FADD.FTZ R9, R73.reuse, R40 ;  /* 0x0000002849097221 */ /* 0x044fe20000010000 */
[----:B------:R-:W-:-:S06]  /*2c80*/  F2FP.BF16.F32.PACK_AB R144, R73, R144 ;  /* 0x000000904990723e */ /* 0x000fcc00000010ff */
[----:B------:R-:W2:Y:S01]  /*2c90*/  MUFU.EX2 R143, R143 ;  /* 0x0000008f008f7308 */ /* 0x000ea20000000800 */
[C---:B0-----:R-:W-:Y:S01]  /*2ca0*/  FADD.FTZ R38, R34.reuse, R7 ;  /* 0x0000000722267221 */ /* 0x041fe20000010000 */
[----:B------:R-:W-:-:S06]  /*2cb0*/  F2FP.BF16.F32.PACK_AB R141, R34, R141 ;  /* 0x0000008d228d723e */ /* 0x000fcc00000010ff */
[----:B------:R-:W0:Y:S01]  /*2cc0*/  MUFU.EX2 R107, R107 ;  /* 0x0000006b006b7308 */ /* 0x000e220000000800 */
[----:B-1----:R-:W-:-:S07]  /*2cd0*/  FADD.FTZ R40, R146, R9 ;  /* 0x0000000992287221 */ /* 0x002fce0000010000 */
[----:B------:R-:W1:Y:S01]  /*2ce0*/  MUFU.EX2 R4, R71 ;  /* 0x0000004700047308 */ /* 0x000e620000000800 */
[----:B--2---:R-:W-:-:S07]  /*2cf0*/  FADD.FTZ R7, R143, R38 ;  /* 0x000000268f077221 */ /* 0x004fce0000010000 */
[----:B------:R-:W2:Y:S01]  /*2d00*/  MUFU.EX2 R49, R49 ;  /* 0x0000003100317308 */ /* 0x000ea20000000800 */
[C---:B0-----:R-:W-:Y:S01]  /*2d10*/  FADD.FTZ R9, R107.reuse, R40 ;  /* 0x000000286b097221 */ /* 0x041fe20000010000 */
[----:B------:R-:W-:Y:S01]  /*2d20*/  F2FP.BF16.F32.PACK_AB R146, R107, R146 ;  /* 0x000000926b92723e */ /* 0x000fe200000010ff */
[----:B------:R-:W-:-:S05]  /*2d30*/  IMAD.MOV.U32 R107, RZ, RZ, R119 ;  /* 0x000000ffff6b7224 */ /* 0x000fca00078e0077 */
[----:B------:R-:W0:Y:S01]  /*2d40*/  MUFU.EX2 R26, R75 ;  /* 0x0000004b001a7308 */ /* 0x000e220000000800 */
[C---:B-1----:R-:W-:Y:S01]  /*2d50*/  FADD.FTZ R40, R4.reuse, R7 ;  /* 0x0000000704287221 */ /* 0x042fe20000010000 */
[----:B------:R-:W-:-:S06]  /*2d60*/  F2FP.BF16.F32.PACK_AB R143, R4, R143 ;  /* 0x0000008f048f723e */ /* 0x000fcc00000010ff */
[----:B------:R-:W1:Y:S01]  /*2d70*/  MUFU.EX2 R95, R95 ;  /* 0x0000005f005f7308 */ /* 0x000e620000000800 */
[----:B--2---:R-:W-:-:S07]  /*2d80*/  FADD.FTZ R7, R49, R40 ;  /* 0x0000002831077221 */ /* 0x004fce0000010000 */
[----:B------:R2:W3:Y:S01]  /*2d90*/  MUFU.EX2 R36, R97 ;  /* 0x0000006100247308 */ /* 0x0004e20000000800 */
[C---:B0-----:R-:W-:Y:S01]  /*2da0*/  FADD.FTZ R40, R26.reuse, R7 ;  /* 0x000000071a287221 */ /* 0x041fe20000010000 */
[----:B------:R-:W-:-:S06]  /*2db0*/  F2FP.BF16.F32.PACK_AB R145, R26, R49 ;  /* 0x000000311a91723e */ /* 0x000fcc00000010ff */
[----:B------:R-:W0:Y:S01]  /*2dc0*/  MUFU.EX2 R148, R148 ;  /* 0x0000009400947308 */ /* 0x000e220000000800 */
[----:B-1----:R-:W-:Y:S01]  /*2dd0*/  FADD.FTZ R7, R95, R40 ;  /* 0x000000285f077221 */ /* 0x002fe20000010000 */
[----:B--2---:R-:W-:-:S06]  /*2de0*/  MOV R97, R119 ;  /* 0x0000007700617202 */ /* 0x004fcc0000000f00 */
[----:B------:R-:W1:Y:S01]  /*2df0*/  MUFU.EX2 R99, R99 ;  /* 0x0000006300637308 */ /* 0x000e620000000800 */
[C---:B---3--:R-:W-:Y:S01]  /*2e00*/  FADD.FTZ R8, R36.reuse, R7 ;  /* 0x0000000724087221 */ /* 0x048fe20000010000 */
[----:B------:R-:W-:Y:S01]  /*2e10*/  F2FP.BF16.F32.PACK_AB R147, R36, R95 ;  /* 0x0000005f2493723e */ /* 0x000fe200000010ff */
[----:B------:R-:W-:-:S05]  /*2e20*/  IMAD.MOV.U32 R95, RZ, RZ, R119 ;  /* 0x000000ffff5f7224 */ /* 0x000fca00078e0077 */
[----:B------:R-:W2:Y:S01]  /*2e30*/  MUFU.EX2 R109, R109 ;  /* 0x0000006d006d7308 */ /* 0x000ea20000000800 */
[----:B0-----:R-:W-:-:S07]  /*2e40*/  FADD.FTZ R42, R148, R9 ;  /* 0x00000009942a7221 */ /* 0x001fce0000010000 */
[----:B------:R0:W3:Y:S01]  /*2e50*/  MUFU.EX2 R38, R101 ;  /* 0x0000006500267308 */ /* 0x0000e20000000800 */
[----:B-1----:R-:W-:-:S07]  /*2e60*/  FADD.FTZ R7, R99, R8 ;  /* 0x0000000863077221 */ /* 0x002fce0000010000 */
[----:B------:R-:W1:Y:S01]  /*2e70*/  MUFU.EX2 R150, R150 ;  /* 0x0000009600967308 */ /* 0x000e620000000800 */
[C---:B--2---:R-:W-:Y:S01]  /*2e80*/  FADD.FTZ R9, R109.reuse, R42 ;  /* 0x0000002a6d097221 */ /* 0x044fe20000010000 */
[----:B------:R-:W-:Y:S01]  /*2e90*/  F2FP.BF16.F32.PACK_AB R148, R109, R148 ;  /* 0x000000946d94723e */ /* 0x000fe200000010ff */
[--C-:B------:R-:W-:Y:S02]  /*2ea0*/  IMAD.MOV.U32 R109, RZ, RZ, R119.reuse ;  /* 0x000000ffff6d7224 */ /* 0x100fe400078e0077 */
[----:B0-----:R-:W-:-:S03]  /*2eb0*/  IMAD.MOV.U32 R101, RZ, RZ, R119 ;  /* 0x000000ffff657224 */ /* 0x001fc600078e0077 */
[----:B------:R-:W0:Y:S01]  /*2ec0*/  MUFU.EX2 R103, R103 ;  /* 0x0000006700677308 */ /* 0x000e220000000800 */
[C---:B---3--:R-:W-:Y:S01]  /*2ed0*/  FADD.FTZ R8, R38.reuse, R7 ;  /* 0x0000000726087221 */ /* 0x048fe20000010000 */
[----:B------:R-:W-:Y:S01]  /*2ee0*/  F2FP.BF16.F32.PACK_AB R149, R38, R99 ;  /* 0x000000632695723e */ /* 0x000fe200000010ff */
[----:B------:R-:W-:-:S05]  /*2ef0*/  IMAD.MOV.U32 R99, RZ, RZ, R119 ;  /* 0x000000ffff637224 */ /* 0x000fca00078e0077 */
[----:B------:R-:W2:Y:S01]  /*2f00*/  MUFU.EX2 R6, R87 ;  /* 0x0000005700067308 */ /* 0x000ea20000000800 */
[----:B-1----:R-:W-:-:S07]  /*2f10*/  FADD.FTZ R42, R150, R9 ;  /* 0x00000009962a7221 */ /* 0x002fce0000010000 */
[----:B------:R-:W1:Y:S01]  /*2f20*/  MUFU.EX2 R81, R81 ;  /* 0x0000005100517308 */ /* 0x000e620000000800 */
[----:B0-----:R-:W-:Y:S01]  /*2f30*/  FADD.FTZ R7, R103, R8 ;  /* 0x0000000867077221 */ /* 0x001fe20000010000 */
[----:B--2---:R-:W-:-:S03]  /*2f40*/  F2FP.BF16.F32.PACK_AB R151, R6, R103 ;  /* 0x000000670697723e */ /* 0x004fc600000010ff */
[----:B------:R-:W-:Y:S01]  /*2f50*/  FADD.FTZ R7, R6, R7 ;  /* 0x0000000706077221 */ /* 0x000fe20000010000 */
[----:B------:R-:W-:Y:S02]  /*2f60*/  IMAD.MOV.U32 R103, RZ, RZ, R119 ;  /* 0x000000ffff677224 */ /* 0x000fe400078e0077 */
[C---:B-1----:R-:W-:Y:S01]  /*2f70*/  FADD.FTZ R9, R81.reuse, R42 ;  /* 0x0000002a51097221 */ /* 0x042fe20000010000 */
[----:B------:R-:W-:Y:S01]  /*2f80*/  F2FP.BF16.F32.PACK_AB R150, R81, R150 ;  /* 0x000000965196723e */ /* 0x000fe200000010ff */
[----:B------:R-:W-:Y:S06]  /*2f90*/  @!P1 BRA `(.L_x_14) ;  /* 0x0000001c008c9947 */ /* 0x000fec0003800000 */
[----:B------:R-:W-:Y:S01]  /*2fa0*/  IMAD.MOV.U32 R6, RZ, RZ, R5 ;  /* 0x000000ffff067224 */ /* 0x000fe200078e0005 */
[----:B------:R-:W-:Y:S01]  /*2fb0*/  CS2R R118, SRZ ;  /* 0x0000000000767805 */ /* 0x000fe2000001ff00 */
[----:B------:R-:W-:Y:S01]  /*2fc0*/  IMAD.MOV.U32 R4, RZ, RZ, R3 ;  /* 0x000000ffff047224 */ /* 0x000fe200078e0003 */
[----:B------:R-:W-:Y:S02]  /*2fd0*/  CS2R R116, SRZ ;  /* 0x0000000000747805 */ /* 0x000fe4000001ff00 */
[----:B------:R-:W-:Y:S02]  /*2fe0*/  CS2R R114, SRZ ;  /* 0x0000000000727805 */ /* 0x000fe4000001ff00 */
[----:B------:R-:W-:Y:S02]  /*2ff0*/  CS2R R112, SRZ ;  /* 0x0000000000707805 */ /* 0x000fe4000001ff00 */
[----:B------:R-:W-:Y:S02]  /*3000*/  CS2R R110, SRZ ;  /* 0x00000000006e7805 */ /* 0x000fe4000001ff00 */
[----:B------:R-:W-:-:S02]  /*3010*/  CS2R R108, SRZ ;  /* 0x00000000006c7805 */ /* 0x000fc4000001ff00 */
[----:B------:R-:W-:Y:S02]  /*3020*/  CS2R R106, SRZ ;  /* 0x00000000006a7805 */ /* 0x000fe4000001ff00 */
        /* <DEDUP_REMOVED lines=8> */
[----:B------:R-:W-:Y:S01]  /*30b0*/  CS2R R88, SRZ ;  /* 0x0000000000587805 */ /* 0x000fe2000001ff00 */
[----:B------:R-:W-:Y:S01]  /*30c0*/  UIADD3 UR47, UR47, -0x2, URZ ;  /* 0xfffffffe2f2f7890 */ /* 0x000fe2000fffe03f */
[----:B------:R-:W-:Y:S01]  /*30d0*/  UMOV UR22, UR37 ;  /* 0x0000002500167c82 */ /* 0x000fe20008000000 */
[----:B------:R-:W-:-:S10]  /*30e0*/  UMOV UR21, UR38 ;  /* 0x0000002600157c82 */ /* 0x000fd40008000000 */
.L_x_25:
[----:B------:R-:W-:Y:S01]  /*30f0*/  ISETP.NE.AND P2, PT, RZ, UR42, PT ;  /* 0x0000002aff007c0c */ /* 0x000fe2000bf45270 */
[----:B------:R-:W-:-:S04]  /*3100*/  UISETP.NE.AND UP0, UPT, UR21, 0x1, UPT ;  /* 0x000000011500788c */ /* 0x000fc8000bf05270 */
[----:B------:R-:W-:-:S04]  /*3110*/  USEL UR37, URZ, 0x1, UP0 ;  /* 0x000000013f257887 */ /* 0x000fc80008000000 */
[----:B------:R-:W-:-:S04]  /*3120*/  ULOP3.LUT UR37, UR22, UR37, URZ, 0x3c, !UPT ;  /* 0x0000002516257292 */ /* 0x000fc8000f8e3c3f */
[----:B------:R-:W-:Y:S08]  /*3130*/  @P2 BRA `(.L_x_15) ;  /* 0x0000000000382947 */ /* 0x000ff00003800000 */
[----:B------:R-:W-:Y:S05]  /*3140*/  @!P0 BRA `(.L_x_16) ;  /* 0x0000000000048947 */ /* 0x000fea0003800000 */
[----:B------:R-:W-:Y:S01]  /*3150*/  BPT.TRAP 0x1 ;  /* 0x000000040000795c */ /* 0x000fe20000300000 */
.L_x_16:
[----:B------:R-:W-:Y:S01]  /*3160*/  UIADD3 UR6, UR21, 0x1, URZ ;  /* 0x0000000115067890 */ /* 0x000fe2000fffe03f */
[----:B------:R-:W-:-:S03]  /*3170*/  IMAD.U32 R0, RZ, RZ, UR37 ;  /* 0x00000025ff007e24 */ /* 0x000fc6000f8e00ff */
[----:B------:R-:W-:Y:S02]  /*3180*/  UISETP.NE.AND UP0, UPT, UR6, 0x2, UPT ;  /* 0x000000020600788c */ /* 0x000fe4000bf05270 */
[----:B------:R-:W-:Y:S02]  /*3190*/  SHF.L.U32 R0, R0, 0x1f, RZ ;  /* 0x0000001f00007819 */ /* 0x000fe400000006ff */
[----:B------:R-:W-:-:S04]  /*31a0*/  USEL UR6, UR6, URZ, UP0 ;  /* 0x0000003f06067287 */ /* 0x000fc80008000000 */
[----:B------:R-:W-:-:S09]  /*31b0*/  ULEA UR6, UR6, UR44, 0x3 ;  /* 0x0000002c06067291 */ /* 0x000fd2000f8e183f */
[----:B------:R0:W1:Y:S01]  /*31c0*/  SYNCS.PHASECHK.TRANS64.TRYWAIT P1, [UR6+0x16830], R0 ;  /* 0x01683000ff0075a7 */ /* 0x0000620008020146 */
[----:B------:R-:W-:Y:S05]  /*31d0*/  @!P0 BRA `(.L_x_17) ;  /* 0x0000000000048947 */ /* 0x000fea0003800000 */
[----:B------:R-:W-:Y:S01]  /*31e0*/  BPT.TRAP 0x1 ;  /* 0x000000040000795c */ /* 0x000fe20000300000 */
.L_x_17:
[----:B-1----:R-:W-:Y:S05]  /*31f0*/  @P1 BRA `(.L_x_15) ;  /* 0x0000000000081947 */ /* 0x002fea0003800000 */
[----:B------:R-:W1:Y:S02]  /*3200*/  SYNCS.PHASECHK.TRANS64.TRYWAIT P1, [UR6+0x16830], R0 ;  /* 0x01683000ff0075a7 */ /* 0x000e640008020146 */
[----:B-1----:R-:W-:Y:S05]  /*3210*/  @!P1 BRA `(.L_x_18) ;  /* 0x0000006c00849947 */ /* 0x002fea0003800000 */
.L_x_15:
[----:B01----:R-:W-:Y:S01]  /*3220*/  VIADD R0, R18, 0x8 ;  /* 0x0000000812007836 */ /* 0x003fe20000000000 */
[----:B------:R-:W-:Y:S01]  /*3230*/  UIADD3 UR38, UR21, 0x1, URZ ;  /* 0x0000000115267890 */ /* 0x000fe2000fffe03f */
[----:B------:R-:W-:Y:S01]  /*3240*/  UMOV UR19, 0x40000040 ;  /* 0x4000004000137882 */ /* 0x000fe20000000000 */
[----:B------:R-:W-:Y:S02]  /*3250*/  UMOV UR7, 0x40000040 ;  /* 0x4000004000077882 */ /* 0x000fe40000000000 */
[----:B------:R0:W-:Y:S01]  /*3260*/  BAR.SYNC.DEFER_BLOCKING R0, 0x100 ;  /* 0x000400000000751d */ /* 0x0001e20000010000 */
[----:B------:R-:W-:-:S04]  /*3270*/  UISETP.NE.AND UP0, UPT, UR38, 0x2, UPT ;  /* 0x000000022600788c */ /* 0x000fc8000bf05270 */
[----:B------:R-:W-:Y:S01]  /*3280*/  USEL UR38, UR38, URZ, UP0 ;  /* 0x0000003f26267287 */ /* 0x000fe20008000000 */
[----:B------:R-:W-:Y:S01]  /*3290*/  UMOV UR11, 0x40000040 ;  /* 0x40000040000b7882 */ /* 0x000fe20000000000 */
[----:B------:R-:W-:Y:S02]  /*32a0*/  UMOV UR15, 0x40000040 ;  /* 0x40000040000f7882 */ /* 0x000fe40000000000 */
[----:B------:R-:W-:-:S04]  /*32b0*/  ULEA UR18, UR38, UR20, 0xa ;  /* 0x0000001426127291 */ /* 0x000fc8000f8e503f */
[----:B------:R-:W-:Y:S02]  /*32c0*/  UIADD3 UR6, UR18, 0x2, URZ ;  /* 0x0000000212067890 */ /* 0x000fe4000fffe03f */
[----:B------:R-:W-:Y:S02]  /*32d0*/  UIADD3 UR10, UR18, 0x4, URZ ;  /* 0x00000004120a7890 */ /* 0x000fe4000fffe03f */
[----:B------:R-:W-:Y:S01]  /*32e0*/  UIADD3 UR14, UR18, 0x6, URZ ;  /* 0x00000006120e7890 */ /* 0x000fe2000fffe03f */
[----:B------:R-:W-:-:S06]  /*32f0*/  WARPGROUP.ARRIVE ;  /* 0x00000000000079c5 */ /* 0x000fcc0000000000 */
[----:B------:R-:W-:Y:S03]  /*3300*/  HGMMA.64x128x16.F32.BF16 R24, gdesc[UR16], RZ, !UPT, gsb0 ;  /* 0x01e00000101879f0 */ /* 0x000fe6000c0018ff */
[----:B------:R-:W-:Y:S02]  /*3310*/  WARPGROUP.DEPBAR.LE gsb0, 0x0 ;  /* 0x00008000000079c5 */ /* 0x000fe40000010000 */
[----:B------:R-:W-:-:S07]  /*3320*/  WARPGROUP.ARRIVE ;  /* 0x00000000000079c5 */ /* 0x000fce0000000000 */
        /* <DEDUP_REMOVED lines=8> */
[----:B0-----:R-:W-:Y:S05]  /*33b0*/  @P2 BRA `(.L_x_19) ;  /* 0x00000000002c2947 */ /* 0x001fea0003800000 */
[----:B------:R-:W-:Y:S05]  /*33c0*/  @!P0 BRA `(.L_x_20) ;  /* 0x0000000000048947 */ /* 0x000fea0003800000 */
[----:B------:R-:W-:Y:S01]  /*33d0*/  BPT.TRAP 0x1 ;  /* 0x000000040000795c */ /* 0x000fe20000300000 */
.L_x_20:
[----:B------:R-:W-:Y:S01]  /*33e0*/  ULEA UR6, UR21, UR44, 0x3 ;  /* 0x0000002c15067291 */ /* 0x000fe2000f8e183f */
[----:B------:R-:W-:-:S05]  /*33f0*/  IMAD.U32 R0, RZ, RZ, UR22 ;  /* 0x00000016ff007e24 */ /* 0x000fca000f8e00ff */
[----:B------:R-:W-:-:S04]  /*3400*/  SHF.L.U32 R0, R0, 0x1f, RZ ;  /* 0x0000001f00007819 */ /* 0x000fc800000006ff */
[----:B------:R0:W1:Y:S01]  /*3410*/  SYNCS.PHASECHK.TRANS64.TRYWAIT P1, [UR6+0x16850], R0 ;  /* 0x01685000ff0075a7 */ /* 0x0000620008020146 */
[----:B------:R-:W-:Y:S05]  /*3420*/  @!P0 BRA `(.L_x_21) ;  /* 0x0000000000048947 */ /* 0x000fea0003800000 */
[----:B------:R-:W-:Y:S01]  /*3430*/  BPT.TRAP 0x1 ;  /* 0x000000040000795c */ /* 0x000fe20000300000 */
.L_x_21:
[----:B-1----:R-:W-:Y:S05]  /*3440*/  @P1 BRA `(.L_x_19) ;  /* 0x0000000000081947 */ /* 0x002fea0003800000 */
[----:B------:R-:W1:Y:S02]  /*3450*/  SYNCS.PHASECHK.TRANS64.TRYWAIT P1, [UR6+0x16850], R0 ;  /* 0x01685000ff0075a7 */ /* 0x000e640008020146 */
[----:B-1----:R-:W-:Y:S05]  /*3460*/  @!P1 BRA `(.L_x_22) ;  /* 0x0000006c00089947 */ /* 0x002fea0003800000 */
.L_x_19:
[----:B------:R-:W-:Y:S01]  /*3470*/  UIADD3 UR6, UR44, 0x400, URZ ;  /* 0x000004002c067890 */ /* 0x000fe2000fffe03f */
[----:B------:R-:W-:Y:S01]  /*3480*/  WARPGROUP.ARRIVE ;  /* 0x00000000000079c5 */ /* 0x000fe20000000000 */
[----:B------:R-:W-:-:S05]  /*3490*/  UMOV UR7, 0x40000040 ;  /* 0x4000004000077882 */ /* 0x000fca0000000000 */
[----:B-1----:R-:W1:Y:S01]  /*34a0*/  S2R R3, SR_TID.X ;  /* 0x0000000000037919 */ /* 0x002e620000002100 */
[----:B------:R-:W-:Y:S01]  /*34b0*/  USHF.R.U32.HI UR6, URZ, 0x4, UR6 ;  /* 0x000000043f067899 */ /* 0x000fe20008011606 */
[----:B0-----:R-:W-:-:S03]  /*34c0*/  VIADD R0, R18, 0x9 ;  /* 0x0000000912007836 */ /* 0x001fc60000000000 */
[----:B------:R-:W-:-:S04]  /*34d0*/  ULOP3.LUT UR6, UR6, 0x3fff, URZ, 0xc0, !UPT ;  /* 0x00003fff06067892 */ /* 0x000fc8000f8ec03f */
[----:B------:R-:W-:-:S07]  /*34e0*/  ULEA UR10, UR21, UR6, 0xa ;  /* 0x00000006150a7291 */ /* 0x000fce000f8e503f */
[----:B------:R-:W-:Y:S02]  /*34f0*/  UMOV UR6, UR10 ;  /* 0x0000000a00067c82 */ /* 0x000fe40008000000 */
[----:B------:R-:W-:Y:S01]  /*3500*/  HGMMA.64x64x16.F32.BF16 R88, R120, gdesc[UR4].tnspB, R88, gsb0 ;  /* 0x40e0000478587df0 */ /* 0x000fe20008001858 */
[----:B------:R-:W-:Y:S01]  /*3510*/  UIADD3 UR6, UR10, 0x80, URZ ;  /* 0x000000800a067890 */ /* 0x000fe2000fffe03f */
[----:B------:R-:W-:Y:S01]  /*3520*/  UMOV UR7, 0x40000040 ;  /* 0x4000004000077882 */ /* 0x000fe20000000000 */
[----:B-1----:R-:W-:-:S04]  /*3530*/  ISETP.GE.U32.AND P1, PT, R3, 0x180, PT ;  /* 0x000001800300780c */ /* 0x002fc80003f26070 */
[----:B------:R-:W-:Y:S01]  /*3540*/  SEL R0, R0, 0x9, !P1 ;  /* 0x0000000900007807 */ /* 0x000fe20004800000 */
[----:B------:R-:W-:Y:S02]  /*3550*/  WARPGROUP.DEPBAR.LE gsb0, 0x0 ;  /* 0x00008000000079c5 */ /* 0x000fe40000010000 */
[----:B------:R-:W-:-:S06]  /*3560*/  WARPGROUP.ARRIVE ;  /* 0x00000000000079c5 */ /* 0x000fcc0000000000 */
[----:B------:R-:W-:Y:S01]  /*3570*/  HGMMA.64x64x16.F32.BF16 R88, R124, gdesc[UR4].tnspB, R88, gsb0 ;  /* 0x40e000047c587df0 */ /* 0x000fe20008001858 */
[----:B------:R-:W-:Y:S01]  /*3580*/  UIADD3 UR6, UR10, 0x100, URZ ;  /* 0x000001000a067890 */ /* 0x000fe2000fffe03f */
[----:B------:R-:W-:Y:S01]  /*3590*/  UMOV UR7, 0x40000040 ;  /* 0x4000004000077882 */ /* 0x000fe20000000000 */
        /* <DEDUP_REMOVED lines=27> */
[----:B------:R-:W-:Y:S03]  /*3750*/  HGMMA.64x64x16.F32.BF16 R88, R148, gdesc[UR4].tnspB, R88, gsb0 ;  /* 0x40e0000494587df0 */ /* 0x000fe60008001858 */
[----:B------:R-:W-:Y:S02]  /*3760*/  WARPGROUP.DEPBAR.LE gsb0, 0x0 ;  /* 0x00008000000079c5 */ /* 0x000fe40000010000 */
[----:B------:R0:W-:Y:S06]  /*3770*/  BAR.ARV R0, 0x100 ;  /* 0x000400000000751d */ /* 0x0001ec0000002000 */
[----:B------:R-:W-:Y:S05]  /*3780*/  @!P0 BRA `(.L_x_23) ;  /* 0x0000000000048947 */ /* 0x000fea0003800000 */
[----:B------:R-:W-:Y:S01]  /*3790*/  BPT.TRAP 0x1 ;  /* 0x000000040000795c */ /* 0x000fe20000300000 */
.L_x_23:
[----:B0-----:R-:W-:Y:S01]  /*37a0*/  FMNMX.FTZ R0, R24, R4, !PT ;  /* 0x0000000418007209 */ /* 0x001fe20007810000 */
[----:B------:R-:W-:Y:S01]  /*37b0*/  ULEA UR6, UR38, UR44, 0x3 ;  /* 0x0000002c26067291 */ /* 0x000fe2000f8e183f */
[----:B------:R-:W-:Y:S02]  /*37c0*/  FMNMX.FTZ R8, R26, R6, !PT ;  /* 0x000000061a087209 */ /* 0x000fe40007810000 */
[----:B------:R-:W-:Y:S01]  /*37d0*/  FMNMX.FTZ R3, R25, R0, !PT ;  /* 0x0000000019037209 */ /* 0x000fe20007810000 */
[----:B------:R-:W-:Y:S01]  /*37e0*/  UIADD3 UR6, UR6, 0x16840, URZ ;  /* 0x0001684006067890 */ /* 0x000fe2000fffe03f */
[----:B------:R-:W-:Y:S02]  /*37f0*/  FMNMX.FTZ R5, R27, R8, !PT ;  /* 0x000000081b057209 */ /* 0x000fe40007810000 */
[----:B------:R-:W-:Y:S01]  /*3800*/  FMNMX.FTZ R0, R28, R3, !PT ;  /* 0x000000031c007209 */ /* 0x000fe20007810000 */
[----:B------:R-:W-:Y:S01]  /*3810*/  UPRMT UR6, UR41, 0x654, UR6 ;  /* 0x0000065429067896 */ /* 0x000fe20008000006 */
[----:B------:R-:W-:-:S02]  /*3820*/  FMNMX.FTZ R8, R30, R5, !PT ;  /* 0x000000051e087209 */ /* 0x000fc40007810000 */
[----:B------:R-:W-:Y:S02]  /*3830*/  FMNMX.FTZ R3, R29, R0, !PT ;  /* 0x000000001d037209 */ /* 0x000fe40007810000 */
[----:B------:R-:W-:Y:S02]  /*3840*/  FMNMX.FTZ R5, R31, R8, !PT ;  /* 0x000000081f057209 */ /* 0x000fe40007810000 */
[----:B------:R-:W-:Y:S02]  /*3850*/  FMNMX.FTZ R0, R32, R3, !PT ;  /* 0x0000000320007209 */ /* 0x000fe40007810000 */
[----:B------:R-:W-:Y:S01]  /*3860*/  FMNMX.FTZ R8, R34, R5, !PT ;  /* 0x0000000522087209 */ /* 0x000fe20007810000 */
[----:B------:R-:W-:Y:S01]  /*3870*/  SYNCS.ARRIVE.TRANS64.RED.A1T0 RZ, [UR6], RZ ;  /* 0x000000ffffff79a7 */ /* 0x000fe20008100406 */
[----:B------:R-:W-:Y:S02]  /*3880*/  FMNMX.FTZ R3, R33, R0, !PT ;  /* 0x0000000021037209 */ /* 0x000fe40007810000 */
[----:B------:R-:W-:-:S02]  /*3890*/  FMNMX.FTZ R5, R35, R8, !PT ;  /* 0x0000000823057209 */ /* 0x000fc40007810000 */
[----:B------:R-:W-:Y:S02]  /*38a0*/  FMNMX.FTZ R0, R36, R3, !PT ;  /* 0x0000000324007209 */ /* 0x000fe40007810000 */
[----:B------:R-:W-:Y:S02]  /*38b0*/  FMNMX.FTZ R8, R38, R5, !PT ;  /* 0x0000000526087209 */ /* 0x000fe40007810000 */
[----:B------:R-:W-:Y:S02]  /*38c0*/  FMNMX.FTZ R3, R37, R0, !PT ;  /* 0x0000000025037209 */ /* 0x000fe40007810000 */
[----:B------:R-:W-:Y:S02]  /*38d0*/  FMNMX.FTZ R5, R39, R8, !PT ;  /* 0x0000000827057209 */ /* 0x000fe40007810000 */
        /* <DEDUP_REMOVED lines=47> */
[----:B------:R-:W-:Y:S01]  /*3bd0*/  FMNMX.FTZ R8, R87, R8, !PT ;  /* 0x0000000857087209 */ /* 0x000fe20007810000 */
[----:B------:R-:W0:Y:S02]  /*3be0*/  LDC R0, c[0x0][0x988] ;  /* 0x00026200ff007b82 */ /* 0x000e240000000800 */
[----:B------:R-:W1:Y:S04]  /*3bf0*/  SHFL.BFLY PT, R3, R10, 0x2, 0x1f ;  /* 0x0c401f000a037f89 */ /* 0x000e6800000e0000 */
[----:B------:R-:W2:Y:S01]  /*3c00*/  SHFL.BFLY PT, R5, R8, 0x2, 0x1f ;  /* 0x0c401f0008057f89 */ /* 0x000ea200000e0000 */
[----:B-1----:R-:W-:-:S02]  /*3c10*/  FMNMX.FTZ R11, R10, R3, !PT ;  /* 0x000000030a0b7209 */ /* 0x002fc40007810000 */
[----:B--2---:R-:W-:-:S03]  /*3c20*/  FMNMX.FTZ R13, R8, R5, !PT ;  /* 0x00000005080d7209 */ /* 0x004fc60007810000 */
[----:B------:R-:W1:Y:S04]  /*3c30*/  SHFL.BFLY PT, R12, R11, 0x1, 0x1f ;  /* 0x0c201f000b0c7f89 */ /* 0x000e6800000e0000 */
[----:B------:R-:W2:Y:S01]  /*3c40*/  SHFL.BFLY PT, R14, R13, 0x1, 0x1f ;  /* 0x0c201f000d0e7f89 */ /* 0x000ea200000e0000 */
[----:B-1----:R-:W-:Y:S02]  /*3c50*/  FMNMX.FTZ R3, R11, R12, !PT ;  /* 0x0000000c0b037209 */ /* 0x002fe40007810000 */
[----:B--2---:R-:W-:-:S03]  /*3c60*/  FMNMX.FTZ R5, R13, R14, !PT ;  /* 0x0000000e0d057209 */ /* 0x004fc60007810000 */
[C---:B------:R-:W-:Y:S01]  /*3c70*/  FADD.FTZ R15, -R3.reuse, R4 ;  /* 0x00000004030f7221 */ /* 0x040fe20000010100 */
[----:B0-----:R-:W-:-:S03]  /*3c80*/  FMUL.FTZ R121, R3, R0 ;  /* 0x0000000003797220 */ /* 0x001fc60000410000 */
[-C--:B------:R-:W-:Y:S01]  /*3c90*/  FMUL.FTZ R15, R15, R0.reuse ;  /* 0x000000000f0f7220 */ /* 0x080fe20000410000 */
[----:B------:R-:W-:Y:S01]  /*3ca0*/  FADD.FTZ R21, -R5, R6 ;  /* 0x0000000605157221 */ /* 0x000fe20000010100 */
[-CC-:B------:R-:W-:Y:S01]  /*3cb0*/  FFMA.FTZ R129, R41, R0.reuse, -R121.reuse ;  /* 0x0000000029817223 */ /* 0x180fe20000010879 */
[-CC-:B------:R-:W-:Y:S01]  /*3cc0*/  FFMA.FTZ R41, R53, R0.reuse, -R121.reuse ;  /* 0x0000000035297223 */ /* 0x180fe20000010879 */
[-C--:B------:R-:W-:Y:S01]  /*3cd0*/  FMUL.FTZ R53, R5, R0.reuse ;  /* 0x0000000005357220 */ /* 0x080fe20000410000 */
[-CC-:B------:R-:W-:Y:S01]  /*3ce0*/  FFMA.FTZ R131, R45, R0.reuse, -R121.reuse ;  /* 0x000000002d837223 */ /* 0x180fe20000010879 */
[----:B------:R0:W-:Y:S01]  /*3cf0*/  MUFU.EX2 R6, R15 ;  /* 0x0000000f00067308 */ /* 0x0001e20000000800 */
[-C--:B------:R-:W-:Y:S01]  /*3d00*/  FMUL.FTZ R4, R21, R0.reuse ;  /* 0x0000000015047220 */ /* 0x080fe20000410000 */
[-CC-:B------:R-:W-:Y:S01]  /*3d10*/  FFMA.FTZ R120, R25, R0.reuse, -R121.reuse ;  /* 0x0000000019787223 */ /* 0x180fe20000010879 */
        /* <DEDUP_REMOVED lines=23> */
[-CC-:B0-----:R-:W-:Y:S01]  /*3e90*/  FFMA.FTZ R15, R77, R0.reuse, -R121.reuse ;  /* 0x000000004d0f7223 */ /* 0x181fe20000010879 */
[-CC-:B------:R-:W-:Y:S01]  /*3ea0*/  FFMA.FTZ R148, R80, R0.reuse, -R121.reuse ;  /* 0x0000000050947223 */ /* 0x180fe20000010879 */
[-CC-:B------:R-:W-:Y:S01]  /*3eb0*/  FFMA.FTZ R13, R81, R0.reuse, -R121.reuse ;  /* 0x00000000510d7223 */ /* 0x180fe20000010879 */
[-CC-:B------:R-:W-:Y:S01]  /*3ec0*/  FFMA.FTZ R150, R84, R0.reuse, -R121.reuse ;  /* 0x0000000054967223 */ /* 0x180fe20000010879 */
[-C--:B------:R-:W-:Y:S01]  /*3ed0*/  FFMA.FTZ R49, R85, R0.reuse, -R121 ;  /* 0x0000000055317223 */ /* 0x080fe20000010879 */
[-CC-:B------:R-:W-:Y:S01]  /*3ee0*/  FFMA.FTZ R121, R26, R0.reuse, -R53.reuse ;  /* 0x000000001a797223 */ /* 0x180fe20000010835 */
[-CC-:B------:R-:W-:Y:S01]  /*3ef0*/  FFMA.FTZ R8, R27, R0.reuse, -R53.reuse ;  /* 0x000000001b087223 */ /* 0x180fe20000010835 */
[----:B------:R-:W0:Y:S01]  /*3f00*/  MUFU.EX2 R11, R11 ;  /* 0x0000000b000b7308 */ /* 0x000e220000000800 */
[-CC-:B------:R-:W-:Y:S01]  /*3f10*/  FFMA.FTZ R10, R30, R0.reuse, -R53.reuse ;  /* 0x000000001e0a7223 */ /* 0x180fe20000010835 */
[-CC-:B------:R-:W-:Y:S01]  /*3f20*/  FFMA.FTZ R27, R31, R0.reuse, -R53.reuse ;  /* 0x000000001f1b7223 */ /* 0x180fe20000010835 */
[-CC-:B------:R-:W-:Y:S01]  /*3f30*/  FFMA.FTZ R12, R34, R0.reuse, -R53.reuse ;  /* 0x00000000220c7223 */ /* 0x180fe20000010835 */
[-CC-:B------:R-:W-:Y:S01]  /*3f40*/  FFMA.FTZ R31, R35, R0.reuse, -R53.reuse ;  /* 0x00000000231f7223 */ /* 0x180fe20000010835 */
[-CC-:B------:R-:W-:Y:S01]  /*3f50*/  FFMA.FTZ R14, R38, R0.reuse, -R53.reuse ;  /* 0x00000000260e7223 */ /* 0x180fe20000010835 */
[-CC-:B------:R-:W-:Y:S01]  /*3f60*/  FFMA.FTZ R35, R39, R0.reuse, -R53.reuse ;  /* 0x0000000027237223 */ /* 0x180fe20000010835 */
[-CC-:B------:R-:W-:Y:S01]  /*3f70*/  FFMA.FTZ R20, R42, R0.reuse, -R53.reuse ;  /* 0x000000002a147223 */ /* 0x180fe20000010835 */
[----:B------:R-:W-:Y:S01]  /*3f80*/  MUFU.EX2 R4, R4 ;  /* 0x0000000400047308 */ /* 0x000fe20000000800 */
[-CC-:B------:R-:W-:Y:S01]  /*3f90*/  FFMA.FTZ R39, R43, R0.reuse, -R53.reuse ;  /* 0x000000002b277223 */ /* 0x180fe20000010835 */
[-CC-:B------:R-:W-:Y:S01]  /*3fa0*/  FFMA.FTZ R24, R46, R0.reuse, -R53.reuse ;  /* 0x000000002e187223 */ /* 0x180fe20000010835 */
[-CC-:B------:R-:W-:Y:S01]  /*3fb0*/  FFMA.FTZ R43, R47, R0.reuse, -R53.reuse ;  /* 0x000000002f2b7223 */ /* 0x180fe20000010835 */
[-CC-:B------:R-:W-:Y:S01]  /*3fc0*/  FFMA.FTZ R133, R50, R0.reuse, -R53.reuse ;  /* 0x0000000032857223 */ /* 0x180fe20000010835 */
[-CC-:B------:R-:W-:Y:S01]  /*3fd0*/  FFMA.FTZ R26, R51, R0.reuse, -R53.reuse ;  /* 0x00000000331a7223 */ /* 0x180fe20000010835 */
[-CC-:B------:R-:W-:Y:S01]  /*3fe0*/  FFMA.FTZ R135, R54, R0.reuse, -R53.reuse ;  /* 0x0000000036877223 */ /* 0x180fe20000010835 */
[-C--:B------:R-:W-:Y:S01]  /*3ff0*/  FFMA.FTZ R28, R55, R0.reuse, -R53 ;  /* 0x00000000371c7223 */ /* 0x080fe20000010835 */
[----:B------:R-:W1:Y:S01]  /*4000*/  MUFU.EX2 R121, R121 ;  /* 0x0000007900797308 */ /* 0x000e620000000800 */
[----:B0-----:R-:W-:Y:S01]  /*4010*/  FFMA.FTZ R9, R6, R9, R11 ;  /* 0x0000000906097223 */ /* 0x001fe2000001000b */
[-CC-:B------:R-:W-:Y:S01]  /*4020*/  FFMA.FTZ R137, R58, R0.reuse, -R53.reuse ;  /* 0x000000003a897223 */ /* 0x180fe20000010835 */
[-CC-:B------:R-:W-:Y:S01]  /*4030*/  FFMA.FTZ R30, R59, R0.reuse, -R53.reuse ;  /* 0x000000003b1e7223 */ /* 0x180fe20000010835 */
[-CC-:B------:R-:W-:Y:S01]  /*4040*/  FFMA.FTZ R139, R62, R0.reuse, -R53.reuse ;  /* 0x000000003e8b7223 */ /* 0x180fe20000010835 */
[-CC-:B------:R-:W-:Y:S01]  /*4050*/  FFMA.FTZ R32, R63, R0.reuse, -R53.reuse ;  /* 0x000000003f207223 */ /* 0x180fe20000010835 */
[-CC-:B------:R-:W-:Y:S01]  /*4060*/  FFMA.FTZ R141, R66, R0.reuse, -R53.reuse ;  /* 0x00000000428d7223 */ /* 0x180fe20000010835 */
[-CC-:B------:R-:W-:Y:S01]  /*4070*/  FFMA.FTZ R143, R70, R0.reuse, -R53.reuse ;  /* 0x00000000468f7223 */ /* 0x180fe20000010835 */
[----:B------:R-:W0:Y:S01]  /*4080*/  MUFU.EX2 R120, R120 ;  /* 0x0000007800787308 */ /* 0x000e220000000800 */
[-CC-:B------:R-:W-:Y:S01]  /*4090*/  FFMA.FTZ R145, R74, R0.reuse, -R53.reuse ;  /* 0x000000004a917223 */ /* 0x180fe20000010835 */
[-CC-:B------:R-:W-:Y:S01]  /*40a0*/  FFMA.FTZ R147, R78, R0.reuse, -R53.reuse ;  /* 0x000000004e937223 */ /* 0x180fe20000010835 */
[-CC-:B------:R-:W-:Y:S01]  /*40b0*/  FFMA.FTZ R149, R82, R0.reuse, -R53.reuse ;  /* 0x0000000052957223 */ /* 0x180fe20000010835 */
[----:B------:R-:W-:-:S04]  /*40c0*/  FFMA.FTZ R151, R86, R0, -R53 ;  /* 0x0000000056977223 */ /* 0x000fc80000010835 */
[----:B------:R-:W2:Y:S01]  /*40d0*/  MUFU.EX2 R8, R8 ;  /* 0x0000000800087308 */ /* 0x000ea20000000800 */
[----:B-1----:R-:W-:-:S07]  /*40e0*/  FFMA.FTZ R7, R4, R7, R121 ;  /* 0x0000000704077223 */ /* 0x002fce0000010079 */
[----:B------:R-:W1:Y:S01]  /*40f0*/  MUFU.EX2 R122, R122 ;  /* 0x0000007a007a7308 */ /* 0x000e620000000800 */
[----:B0-----:R-:W-:-:S07]  /*4100*/  FADD.FTZ R9, R120, R9 ;  /* 0x0000000978097221 */ /* 0x001fce0000010000 */
[----:B------:R-:W0:Y:S01]  /*4110*/  MUFU.EX2 R10, R10 ;  /* 0x0000000a000a7308 */ /* 0x000e220000000800 */
[----:B--2---:R-:W-:-:S07]  /*4120*/  FADD.FTZ R7, R8, R7 ;  /* 0x0000000708077221 */ /* 0x004fce0000010000 */
[----:B------:R-:W2:Y:S01]  /*4130*/  MUFU.EX2 R123, R123 ;  /* 0x0000007b007b7308 */ /* 0x000ea20000000800 */
[----:B-1----:R-:W-:-:S07]  /*4140*/  FADD.FTZ R34, R122, R9 ;  /* 0x000000097a227221 */ /* 0x002fce0000010000 */
        /* <DEDUP_REMOVED lines=11> */
[----:B-1----:R-:W-:Y:S01]  /*4200*/  FADD.FTZ R7, R125, R34 ;  /* 0x000000227d077221 */ /* 0x002fe20000010000 */
[----:B------:R-:W-:-:S06]  /*4210*/  FFMA.FTZ R34, R67, R0, -R53 ;  /* 0x0000000043227223 */ /* 0x000fcc0000010835 */
        /* <DEDUP_REMOVED lines=15> */
[----:B--2---:R-:W-:Y:S01]  /*4310*/  FADD.FTZ R7, R129, R36 ;  /* 0x0000002481077221 */ /* 0x004fe20000010000 */
[----:B------:R-:W-:-:S06]  /*4320*/  FFMA.FTZ R36, R71, R0, -R53 ;  /* 0x0000000047247223 */ /* 0x000fcc0000010835 */
        /* <DEDUP_REMOVED lines=15> */
[----:B0-----:R-:W-:Y:S01]  /*4420*/  FADD.FTZ R9, R45, R38 ;  /* 0x000000262d097221 */ /* 0x001fe20000010000 */
[----:B------:R-:W-:-:S06]  /*4430*/  FFMA.FTZ R38, R75, R0, -R53 ;  /* 0x000000004b267223 */ /* 0x000fcc0000010835 */
        /* <DEDUP_REMOVED lines=31> */
[-CC-:B------:R-:W-:Y:S01]  /*4630*/  FFMA.FTZ R42, R83, R0.reuse, -R53.reuse ;  /* 0x00000000532a7223 */ /* 0x180fe20000010835 */
[----:B------:R-:W-:-:S05]  /*4640*/  FFMA.FTZ R53, R87, R0, -R53 ;  /* 0x0000000057357223 */ /* 0x000fca0000010835 */
        /* <DEDUP_REMOVED lines=40> */
[----:B0-----:R-:W-:-:S03]  /*48d0*/  FADD.FTZ R9, R49, R46 ;  /* 0x0000002e31097221 */ /* 0x001fc60000010000 */
[----:B--2---:R-:W-:Y:S01]  /*48e0*/  FADD.FTZ R7, R53, R44 ;  /* 0x0000002c35077221 */ /* 0x004fe20000010000 */
[----:B------:R-:W-:Y:S06]  /*48f0*/  @!P0 BRA `(.L_x_24) ;  /* 0x0000000000048947 */ /* 0x000fec0003800000 */
[----:B------:R-:W-:Y:S01]  /*4900*/  BPT.TRAP 0x1 ;  /* 0x000000040000795c */ /* 0x000fe20000300000 */
.L_x_24:
[----:B------:R-:W-:Y:S01]  /*4910*/  ULEA UR6, UR21, UR44, 0x3 ;  /* 0x0000002c15067291 */ /* 0x000fe2000f8e183f */
[----:B------:R-:W-:Y:S01]  /*4920*/  ISETP.LT.AND P1, PT, RZ, UR47, PT ;  /* 0x0000002fff007c0c */ /* 0x000fe2000bf21270 */
[----:B------:R-:W-:Y:S01]  /*4930*/  UIADD3 UR7, UR47, -0x1, URZ ;  /* 0xffffffff2f077890 */ /* 0x000fe2000fffe03f */
[----:B------:R-:W-:Y:S01]  /*4940*/  F2FP.BF16.F32.PACK_AB R122, R123, R122 ;  /* 0x0000007a7b7a723e */ /* 0x000fe200000010ff */
[----:B------:R-:W-:Y:S01]  /*4950*/  UIADD3 UR6, UR6, 0x16860, URZ ;  /* 0x0001686006067890 */ /* 0x000fe2000fffe03f */
[----:B------:R-:W-:Y:S01]  /*4960*/  F2FP.BF16.F32.PACK_AB R124, R125, R124 ;  /* 0x0000007c7d7c723e */ /* 0x000fe200000010ff */
[----:B------:R-:W-:Y:S01]  /*4970*/  UMOV UR22, UR37 ;  /* 0x0000002500167c82 */ /* 0x000fe20008000000 */
[----:B------:R-:W-:Y:S01]  /*4980*/  UMOV UR21, UR38 ;  /* 0x0000002600157c82 */ /* 0x000fe20008000000 */
[----:B------:R-:W-:Y:S01]  /*4990*/  UPRMT UR6, UR41, 0x654, UR6 ;  /* 0x0000065429067896 */ /* 0x000fe20008000006 */
[----:B------:R-:W-:Y:S01]  /*49a0*/  F2FP.BF16.F32.PACK_AB R126, R127, R126 ;  /* 0x0000007e7f7e723e */ /* 0x000fe200000010ff */
[----:B------:R-:W-:Y:S01]  /*49b0*/  UMOV UR47, UR7 ;  /* 0x00000007002f7c82 */ /* 0x000fe20008000000 */
[----:B------:R-:W-:Y:S01]  /*49c0*/  F2FP.BF16.F32.PACK_AB R128, R129, R128 ;  /* 0x000000808180723e */ /* 0x000fe200000010ff */
[----:B------:R-:W-:Y:S01]  /*49d0*/  FMUL.FTZ R88, R88, R6 ;  /* 0x0000000658587220 */ /* 0x000fe20000410000 */
[----:B------:R-:W-:Y:S01]  /*49e0*/  F2FP.BF16.F32.PACK_AB R130, R131, R130 ;  /* 0x000000828382723e */ /* 0x000fe200000010ff */
[-C--:B------:R-:W-:Y:S01]  /*49f0*/  FMUL.FTZ R89, R89, R6.reuse ;  /* 0x0000000659597220 */ /* 0x080fe20000410000 */
[-C--:B------:R-:W-:Y:S01]  /*4a00*/  FMUL.FTZ R92, R92, R6.reuse ;  /* 0x000000065c5c7220 */ /* 0x080fe20000410000 */
[-C--:B------:R-:W-:Y:S01]  /*4a10*/  FMUL.FTZ R93, R93, R6.reuse ;  /* 0x000000065d5d7220 */ /* 0x080fe20000410000 */
[----:B------:R-:W-:Y:S01]  /*4a20*/  SYNCS.ARRIVE.TRANS64.RED.A1T0 RZ, [UR6], RZ ;  /* 0x000000ffffff79a7 */ /* 0x000fe20008100406 */
[-C--:B------:R-:W-:Y:S01]  /*4a30*/  FMUL.FTZ R96, R96, R6.reuse ;  /* 0x0000000660607220 */ /* 0x080fe20000410000 */
        /* <DEDUP_REMOVED lines=10> */
[----:B------:R-:W-:Y:S01]  /*4ae0*/  FMUL.FTZ R117, R117, R6 ;  /* 0x0000000675757220 */ /* 0x000fe20000410000 */
        /* <DEDUP_REMOVED lines=16> */
[----:B------:R-:W-:Y:S01]  /*4bf0*/  F2FP.BF16.F32.PACK_AB R120, R120, R11 ;  /* 0x0000000b7878723e */ /* 0x000fe200000010ff */
[----:B------:R-:W-:Y:S01]  /*4c00*/  IMAD.MOV.U32 R4, RZ, RZ, R3 ;  /* 0x000000ffff047224 */ /* 0x000fe200078e0003 */
[----:B------:R-:W-:-:S02]  /*4c10*/  F2FP.BF16.F32.PACK_AB R121, R8, R121 ;  /* 0x000000790879723e */ /* 0x000fc400000010ff */
[----:B------:R-:W-:Y:S02]  /*4c20*/  F2FP.BF16.F32.PACK_AB R123, R27, R10 ;  /* 0x0000000a1b7b723e */ /* 0x000fe400000010ff */
[----:B------:R-:W-:Y:S02]  /*4c30*/  F2FP.BF16.F32.PACK_AB R125, R31, R12 ;  /* 0x0000000c1f7d723e */ /* 0x000fe400000010ff */
[----:B------:R-:W-:Y:S02]  /*4c40*/  F2FP.BF16.F32.PACK_AB R127, R35, R14 ;  /* 0x0000000e237f723e */ /* 0x000fe400000010ff */
[----:B------:R-:W-:Y:S02]  /*4c50*/  F2FP.BF16.F32.PACK_AB R129, R39, R20 ;  /* 0x000000142781723e */ /* 0x000fe400000010ff */
[----:B------:R-:W-:Y:S02]  /*4c60*/  F2FP.BF16.F32.PACK_AB R131, R43, R24 ;  /* 0x000000182b83723e */ /* 0x000fe400000010ff */
        /* <DEDUP_REMOVED lines=20> */
[----:B------:R-:W-:Y:S01]  /*4db0*/  MOV R6, R5 ;  /* 0x0000000500067202 */ /* 0x000fe20000000f00 */
[----:B------:R-:W-:Y:S06]  /*4dc0*/  @P1 BRA `(.L_x_25) ;  /* 0xffffffe000c81947 */ /* 0x000fec000383ffff */
.L_x_14:
[----:B------:R-:W-:Y:S06]  /*4dd0*/  BAR.ARV 0x8, 0x200 ;  /* 0x0208000000007b1d */ /* 0x000fec0000002000 */
[----:B------:R-:W-:Y:S05]  /*4de0*/  @!P0 BRA `(.L_x_26) ;  /* 0x0000000000048947 */ /* 0x000fea0003800000 */
[----:B------:R-:W-:Y:S01]  /*4df0*/  BPT.TRAP 0x1 ;  /* 0x000000040000795c */ /* 0x000fe20000300000 */
.L_x_26:
[----:B------:R-:W-:Y:S01]  /*4e00*/  ULEA UR4, UR38, UR44, 0x3 ;  /* 0x0000002c26047291 */ /* 0x000fe2000f8e183f */
[----:B------:R-:W-:-:S05]  /*4e10*/  IMAD.U32 R4, RZ, RZ, UR37 ;  /* 0x00000025ff047e24 */ /* 0x000fca000f8e00ff */
[----:B------:R-:W-:-:S04]  /*4e20*/  SHF.L.U32 R4, R4, 0x1f, RZ ;  /* 0x0000001f04047819 */ /* 0x000fc800000006ff */
[----:B------:R0:W1:Y:S01]  /*4e30*/  SYNCS.PHASECHK.TRANS64.TRYWAIT P1, [UR4+0x16850], R4 ;  /* 0x01685004ff0075a7 */ /* 0x0000620008020144 */
[----:B------:R-:W-:Y:S05]  /*4e40*/  @!P0 BRA `(.L_x_27) ;  /* 0x0000000000048947 */ /* 0x000fea0003800000 */
[----:B------:R-:W-:Y:S01]  /*4e50*/  BPT.TRAP 0x1 ;  /* 0x000000040000795c */ /* 0x000fe20000300000 */
.L_x_27:
[----:B-1----:R-:W-:Y:S05]  /*4e60*/  @P1 BRA `(.L_x_28) ;  /* 0x0000000000081947 */ /* 0x002fea0003800000 */
[----:B------:R-:W1:Y:S02]  /*4e70*/  SYNCS.PHASECHK.TRANS64.TRYWAIT P1, [UR4+0x16850], R4 ;  /* 0x01685004ff0075a7 */ /* 0x000e640008020144 */
[----:B-1----:R-:W-:Y:S05]  /*4e80*/  @!P1 BRA `(.L_x_29) ;  /* 0x0000005000989947 */ /* 0x002fea0003800000 */
.L_x_28:
[----:B------:R-:W-:Y:S01]  /*4e90*/  UIADD3 UR5, UR44, 0x400, URZ ;  /* 0x000004002c057890 */ /* 0x000fe2000fffe03f */
[----:B------:R-:W-:Y:S01]  /*4ea0*/  WARPGROUP.ARRIVE ;  /* 0x00000000000079c5 */ /* 0x000fe20000000000 */
[----:B------:R-:W-:Y:S01]  /*4eb0*/  UMOV UR7, 0x40000040 ;  /* 0x4000004000077882 */ /* 0x000fe20000000000 */
[----:B------:R-:W-:Y:S01]  /*4ec0*/  UMOV UR11, 0x40000040 ;  /* 0x40000040000b7882 */ /* 0x000fe20000000000 */
[----:B------:R-:W-:Y:S01]  /*4ed0*/  USHF.R.U32.HI UR5, URZ, 0x4, UR5 ;  /* 0x000000043f057899 */ /* 0x000fe20008011605 */
[----:B01----:R-:W0:Y:S01]  /*4ee0*/  SHFL.BFLY PT, R4, R9, 0x2, 0x1f ;  /* 0x0c401f0009047f89 */ /* 0x003e2200000e0000 */
[----:B------:R-:W-:Y:S02]  /*4ef0*/  IMAD.MOV.U32 R37, RZ, RZ, RZ ;  /* 0x000000ffff257224 */ /* 0x000fe400078e00ff */
[----:B------:R-:W-:Y:S01]  /*4f00*/  ULOP3.LUT UR5, UR5, 0x3fff, URZ, 0xc0, !UPT ;  /* 0x00003fff05057892 */ /* 0x000fe2000f8ec03f */
[----:B------:R-:W1:Y:S01]  /*4f10*/  SHFL.BFLY PT, R6, R7, 0x2, 0x1f ;  /* 0x0c401f0007067f89 */ /* 0x000e6200000e0000 */
[----:B------:R-:W-:-:S02]  /*4f20*/  IMAD.MOV.U32 R45, RZ, RZ, -0x800000 ;  /* 0xff800000ff2d7424 */ /* 0x000fc400078e00ff */
[----:B------:R-:W-:Y:S01]  /*4f30*/  ULEA UR6, UR38, UR5, 0xa ;  /* 0x0000000526067291 */ /* 0x000fe2000f8e503f */
[----:B------:R-:W-:-:S03]  /*4f40*/  IMAD.MOV.U32 R44, RZ, RZ, -0x800000 ;  /* 0xff800000ff2c7424 */ /* 0x000fc600078e00ff */
[----:B------:R-:W-:-:S05]  /*4f50*/  UIADD3 UR8, UR6, 0x80, URZ ;  /* 0x0000008006087890 */ /* 0x000fca000fffe03f */
[----:B------:R-:W-:Y:S01]  /*4f60*/  HGMMA.64x64x16.F32.BF16 R88, R120, gdesc[UR4].tnspB, R88, gsb0 ;  /* 0x40e0000478587df0 */ /* 0x000fe20008001858 */
[----:B------:R-:W-:Y:S01]  /*4f70*/  UMOV UR7, 0x40000040 ;  /* 0x4000004000077882 */ /* 0x000fe20000000000 */
[----:B------:R-:W-:Y:S01]  /*4f80*/  UMOV UR10, UR8 ;  /* 0x00000008000a7c82 */ /* 0x000fe20008000000 */
[----:B------:R-:W-:Y:S01]  /*4f90*/  UIADD3 UR8, UR6, 0x100, URZ ;  /* 0x0000010006087890 */ /* 0x000fe2000fffe03f */
[----:B0-----:R-:W-:Y:S01]  /*4fa0*/  FADD.FTZ R4, R4, R9 ;  /* 0x0000000904047221 */ /* 0x001fe20000010000 */
[----:B-1----:R-:W-:-:S04]  /*4fb0*/  FADD.FTZ R6, R6, R7 ;  /* 0x0000000706067221 */ /* 0x002fc80000010000 */
[----:B------:R-:W0:Y:S04]  /*4fc0*/  SHFL.BFLY PT, R11, R4, 0x1, 0x1f ;  /* 0x0c201f00040b7f89 */ /* 0x000e2800000e0000 */
[----:B------:R-:W1:Y:S01]  /*4fd0*/  SHFL.BFLY PT, R13, R6, 0x1, 0x1f ;  /* 0x0c201f00060d7f89 */ /* 0x000e6200000e0000 */
[----:B0-----:R-:W-:Y:S01]  /*4fe0*/  FADD.FTZ R11, R4, R11 ;  /* 0x0000000b040b7221 */ /* 0x001fe20000010000 */
[----:B-1----:R-:W-:-:S04]  /*4ff0*/  FADD.FTZ R13, R6, R13 ;  /* 0x0000000d060d7221 */ /* 0x002fc80000010000 */
[----:B------:R-:W-:Y:S01]  /*5000*/  FSETP.NE.FTZ.AND P1, PT, R11, RZ, PT ;  /* 0x000000ff0b00720b */ /* 0x000fe20003f35000 */
[----:B------:R-:W-:Y:S01]  /*5010*/  IMAD.MOV.U32 R6, RZ, RZ, RZ ;  /* 0x000000ffff067224 */ /* 0x000fe200078e00ff */
[----:B------:R-:W-:-:S11]  /*5020*/  FSETP.NE.FTZ.AND P2, PT, R13, RZ, PT ;  /* 0x000000ff0d00720b */ /* 0x000fd60003f55000 */
[----:B------:R-:W0:Y:S01]  /*5030*/  @P1 MUFU.LG2 R7, R11 ;  /* 0x0000000b00071308 */ /* 0x000e220000000c00 */
[C---:B------:R-:W-:Y:S01]  /*5040*/  @P1 FMUL.FTZ R4, R0.reuse, 0.69314718246459960938 ;  /* 0x3f31721800041820 */ /* 0x040fe20000410000 */
[----:B------:R-:W-:-:S06]  /*5050*/  @P2 FMUL.FTZ R9, R0, 0.69314718246459960938 ;  /* 0x3f31721800092820 */ /* 0x000fcc0000410000 */
[----:B------:R-:W1:Y:S08]  /*5060*/  @P2 MUFU.LG2 R8, R13 ;  /* 0x0000000d00082308 */ /* 0x000e700000000c00 */
[----:B------:R2:W3:Y:S01]  /*5070*/  @P1 MUFU.RCP R37, R11 ;  /* 0x0000000b00251308 */ /* 0x0004e20000001000 */
[----:B0-----:R-:W-:-:S04]  /*5080*/  @P1 FMUL.FTZ R7, R7, 0.69314718246459960938 ;  /* 0x3f31721807071820 */ /* 0x001fc80000410000 */
[----:B------:R-:W-:Y:S01]  /*5090*/  @P1 FFMA.FTZ R45, R4, R3, R7 ;  /* 0x00000003042d1223 */ /* 0x000fe20000010007 */
[----:B------:R-:W-:Y:S02]  /*50a0*/  WARPGROUP.DEPBAR.LE gsb0, 0x0 ;  /* 0x00008000000079c5 */ /* 0x000fe40000010000 */
[----:B------:R-:W-:Y:S01]  /*50b0*/  WARPGROUP.ARRIVE ;  /* 0x00000000000079c5 */ /* 0x000fe20000000000 */
[----:B------:R2:W0:Y:S01]  /*50c0*/  @P2 MUFU.RCP R6, R13 ;  /* 0x0000000d00062308 */ /* 0x0004220000001000 */
[----:B-1----:R-:W-:-:S04]  /*50d0*/  @P2 FMUL.FTZ R8, R8, 0.69314718246459960938 ;  /* 0x3f31721808082820 */ /* 0x002fc80000410000 */
[----:B------:R-:W-:Y:S01]  /*50e0*/  HGMMA.64x64x16.F32.BF16 R88, R124, gdesc[UR8].tnspB, R88, gsb0 ;  /* 0x40e000087c587df0 */ /* 0x000fe20008001858 */
[----:B------:R-:W-:Y:S01]  /*50f0*/  UMOV UR10, UR8 ;  /* 0x00000008000a7c82 */ /* 0x000fe20008000000 */
[----:B------:R-:W-:Y:S01]  /*5100*/  UMOV UR11, 0x40000040 ;  /* 0x40000040000b7882 */ /* 0x000fe20000000000 */
[----:B------:R-:W-:Y:S01]  /*5110*/  UIADD3 UR8, UR6, 0x180, URZ ;  /* 0x0000018006087890 */ /* 0x000fe2000fffe03f */
[----:B------:R-:W-:Y:S01]  /*5120*/  @P2 FFMA.FTZ R44, R9, R5, R8 ;  /* 0x00000005092c2223 */ /* 0x000fe20000010008 */
[----:B------:R-:W-:Y:S02]  /*5130*/  WARPGROUP.DEPBAR.LE gsb0, 0x0 ;  /* 0x00008000000079c5 */ /* 0x000fe40000010000 */
[----:B------:R-:W-:-:S06]  /*5140*/  WARPGROUP.ARRIVE ;  /* 0x00000000000079c5 */ /* 0x000fcc0000000000 */
[----:B------:R-:W-:Y:S01]  /*5150*/  HGMMA.64x64x16.F32.BF16 R88, R128, gdesc[UR8].tnspB, R88, gsb0 ;  /* 0x40e0000880587df0 */ /* 0x000fe20008001858 */
[----:B------:R-:W-:Y:S01]  /*5160*/  UMOV UR10, UR8 ;  /* 0x00000008000a7c82 */ /* 0x000fe20008000000 */
[----:B------:R-:W-:Y:S01]  /*5170*/  UMOV UR11, 0x40000040 ;  /* 0x40000040000b7882 */ /* 0x000fe20000000000 */
[----:B------:R-:W-:Y:S01]  /*5180*/  UIADD3 UR8, UR6, 0x200, URZ ;  /* 0x0000020006087890 */ /* 0x000fe2000fffe03f */
        /* <DEDUP_REMOVED lines=11> */
[----:B------:R-:W-:Y:S02]  /*5240*/  UIADD3 UR8, UR6, 0x300, URZ ;  /* 0x0000030006087890 */ /* 0x000fe4000fffe03f */
[----:B------:R-:W-:Y:S01]  /*5250*/  UIADD3 UR6, UR6, 0x380, URZ ;  /* 0x0000038006067890 */ /* 0x000fe2000fffe03f */
[----:B------:R-:W-:Y:S02]  /*5260*/  WARPGROUP.DEPBAR.LE gsb0, 0x0 ;  /* 0x00008000000079c5 */ /* 0x000fe40000010000 */
[----:B------:R-:W-:-:S06]  /*5270*/  WARPGROUP.ARRIVE ;  /* 0x00000000000079c5 */ /* 0x000fcc0000000000 */
[----:B------:R-:W-:Y:S01]  /*5280*/  HGMMA.64x64x16.F32.BF16 R88, R140, gdesc[UR8].tnspB, R88, gsb0 ;  /* 0x40e000088c587df0 */ /* 0x000fe20008001858 */
[----:B------:R-:W-:Y:S01]  /*5290*/  UMOV UR10, UR8 ;  /* 0x00000008000a7c82 */ /* 0x000fe20008000000 */
[----:B------:R-:W-:Y:S01]  /*52a0*/  UMOV UR11, 0x40000040 ;  /* 0x40000040000b7882 */ /* 0x000fe20000000000 */
[----:B------:R-:W-:Y:S02]  /*52b0*/  WARPGROUP.DEPBAR.LE gsb0, 0x0 ;  /* 0x00008000000079c5 */ /* 0x000fe40000010000 */
[----:B------:R-:W-:-:S06]  /*52c0*/  WARPGROUP.ARRIVE ;  /* 0x00000000000079c5 */ /* 0x000fcc0000000000 */
[----:B------:R-:W-:Y:S03]  /*52d0*/  HGMMA.64x64x16.F32.BF16 R88, R144, gdesc[UR8].tnspB, R88, gsb0 ;  /* 0x40e0000890587df0 */ /* 0x000fe60008001858 */
[----:B------:R-:W-:Y:S02]  /*52e0*/  WARPGROUP.DEPBAR.LE gsb0, 0x0 ;  /* 0x00008000000079c5 */ /* 0x000fe40000010000 */
[----:B------:R-:W-:-:S06]  /*52f0*/  WARPGROUP.ARRIVE ;  /* 0x00000000000079c5 */ /* 0x000fcc0000000000 */
[----:B------:R-:W-:Y:S03]  /*5300*/  HGMMA.64x64x16.F32.BF16 R88, R148, gdesc[UR4].tnspB, R88, gsb0 ;  /* 0x40e0000494587df0 */ /* 0x000fe60008001858 */
[----:B------:R-:W-:Y:S02]  /*5310*/  WARPGROUP.DEPBAR.LE gsb0, 0x0 ;  /* 0x00008000000079c5 */ /* 0x000fe40000010000 */
[----:B0-23--:R-:W-:Y:S05]  /*5320*/  @!P0 BRA `(.L_x_30) ;  /* 0x0000000000048947 */ /* 0x00dfea0003800000 */
[----:B------:R-:W-:Y:S01]  /*5330*/  BPT.TRAP 0x1 ;  /* 0x000000040000795c */ /* 0x000fe20000300000 */
.L_x_30:
[----:B------:R-:W0:Y:S01]  /*5340*/  LDC R0, c[0x0][0xbe8] ;  /* 0x0002fa00ff007b82 */ /* 0x000e220000000800 */
[----:B------:R-:W-:Y:S01]  /*5350*/  ULDC UR10, c[0x0][0xc44] ;  /* 0x00031100000a7ab9 */ /* 0x000fe20000000800 */
[----:B------:R-:W-:Y:S01]  /*5360*/  IMAD R47, RZ, RZ, -UR43 ;  /* 0x8000002bff2f7e24 */ /* 0x000fe2000f8e02ff */
[----:B------:R-:W-:Y:S01]  /*5370*/  ULDC.64 UR8, c[0x0][0xb90] ;  /* 0x0002e40000087ab9 */ /* 0x000fe20000000a00 */
[----:B------:R-:W-:Y:S02]  /*5380*/  IMAD.SHL.U32 R3, R2, 0x8, RZ ;  /* 0x0000000802037824 */ /* 0x000fe400078e00ff */
[-C--:B------:R-:W-:Y:S01]  /*5390*/  FMUL.FTZ R46, R91, R6.reuse ;  /* 0x000000065b2e7220 */ /* 0x080fe20000410000 */
[-C--:B------:R-:W-:Y:S01]  /*53a0*/  FMUL.FTZ R51, R90, R6.reuse ;  /* 0x000000065a337220 */ /* 0x080fe20000410000 */
[-C--:B------:R-:W-:Y:S01]  /*53b0*/  FMUL.FTZ R50, R95, R6.reuse ;  /* 0x000000065f327220 */ /* 0x080fe20000410000 */
[----:B------:R-:W1:Y:S01]  /*53c0*/  S2UR UR5, SR_SWINHI ;  /* 0x00000000000579c3 */ /* 0x000e620000002f00 */
[-C--:B------:R-:W-:Y:S01]  /*53d0*/  FMUL.FTZ R53, R94, R6.reuse ;  /* 0x000000065e357220 */ /* 0x080fe20000410000 */
[-C--:B------:R-:W-:Y:S01]  /*53e0*/  FMUL.FTZ R52, R99, R6.reuse ;  /* 0x0000000663347220 */ /* 0x080fe20000410000 */
[-C--:B------:R-:W-:Y:S01]  /*53f0*/  FMUL.FTZ R55, R98, R6.reuse ;  /* 0x0000000662377220 */ /* 0x080fe20000410000 */
[-C--:B------:R-:W-:Y:S01]  /*5400*/  FMUL.FTZ R54, R103, R6.reuse ;  /* 0x0000000667367220 */ /* 0x080fe20000410000 */
[-C--:B------:R-:W-:Y:S01]  /*5410*/  FMUL.FTZ R57, R102, R6.reuse ;  /* 0x0000000666397220 */ /* 0x080fe20000410000 */
[-C--:B------:R-:W-:Y:S01]  /*5420*/  FMUL.FTZ R56, R107, R6.reuse ;  /* 0x000000066b387220 */ /* 0x080fe20000410000 */
[-C--:B------:R-:W-:Y:S01]  /*5430*/  FMUL.FTZ R59, R106, R6.reuse ;  /* 0x000000066a3b7220 */ /* 0x080fe20000410000 */
[----:B------:R-:W2:Y:S01]  /*5440*/  LDC R24, c[0x0][0xc38] ;  /* 0x00030e00ff187b82 */ /* 0x000ea20000000800 */
[-C--:B------:R-:W-:Y:S01]  /*5450*/  FMUL.FTZ R58, R111, R6.reuse ;  /* 0x000000066f3a7220 */ /* 0x080fe20000410000 */
[-C--:B------:R-:W-:Y:S01]  /*5460*/  FMUL.FTZ R61, R110, R6.reuse ;  /* 0x000000066e3d7220 */ /* 0x080fe20000410000 */
[-C--:B------:R-:W-:Y:S01]  /*5470*/  FMUL.FTZ R60, R115, R6.reuse ;  /* 0x00000006733c7220 */ /* 0x080fe20000410000 */
[-C--:B------:R-:W-:Y:S01]  /*5480*/  FMUL.FTZ R63, R114, R6.reuse ;  /* 0x00000006723f7220 */ /* 0x080fe20000410000 */
[-C--:B------:R-:W-:Y:S01]  /*5490*/  FMUL.FTZ R62, R119, R6.reuse ;  /* 0x00000006773e7220 */ /* 0x080fe20000410000 */
[----:B------:R-:W-:Y:S01]  /*54a0*/  FMUL.FTZ R65, R118, R6 ;  /* 0x0000000676417220 */ /* 0x000fe20000410000 */
[----:B------:R-:W-:Y:S01]  /*54b0*/  IMAD R5, R16, 0x40, R3 ;  /* 0x0000004010057824 */ /* 0x000fe200078e0203 */
[----:B0-----:R-:W-:Y:S01]  /*54c0*/  ISETP.NE.AND P1, PT, R0, 0x1, PT ;  /* 0x000000010000780c */ /* 0x001fe20003f25270 */
[----:B------:R-:W0:Y:S01]  /*54d0*/  LDC.64 R38, c[0x0][0xb98] ;  /* 0x0002e600ff267b82 */ /* 0x000e220000000a00 */
[----:B------:R-:W-:Y:S01]  /*54e0*/  UIADD3 UR4, UR4, 0x16860, URZ ;  /* 0x0001686004047890 */ /* 0x000fe2000fffe03f */
[-C--:B------:R-:W-:Y:S01]  /*54f0*/  FMUL.FTZ R40, R89, R37.reuse ;  /* 0x0000002559287220 */ /* 0x080fe20000410000 */
[-C--:B------:R-:W-:Y:S01]  /*5500*/  FMUL.FTZ R43, R88, R37.reuse ;  /* 0x00000025582b7220 */ /* 0x080fe20000410000 */
[-C--:B------:R-:W-:Y:S01]  /*5510*/  FMUL.FTZ R41, R93, R37.reuse ;  /* 0x000000255d297220 */ /* 0x080fe20000410000 */
[----:B------:R-:W-:Y:S01]  /*5520*/  UPRMT UR4, UR41, 0x654, UR4 ;  /* 0x0000065429047896 */ /* 0x000fe20008000004 */
[----:B------:R-:W-:Y:S01]  /*5530*/  FMUL.FTZ R42, R92, R37 ;  /* 0x000000255c2a7220 */ /* 0x000fe20000410000 */
[----:B------:R-:W-:Y:S01]  /*5540*/  UMOV UR6, UR44 ;  /* 0x0000002c00067c82 */ /* 0x000fe20008000000 */
[----:B-1----:R-:W-:Y:S01]  /*5550*/  UMOV UR7, UR5 ;  /* 0x0000000500077c82 */ /* 0x002fe20008000000 */
[----:B------:R-:W-:Y:S01]  /*5560*/  UIADD3 UR5, -UR45, URZ, URZ ;  /* 0x0000003f2d057290 */ /* 0x000fe2000fffe13f */
[----:B------:R-:W-:Y:S01]  /*5570*/  MOV R28, UR6 ;  /* 0x00000006001c7c02 */ /* 0x000fe20008000f00 */
[----:B------:R-:W-:-:S02]  /*5580*/  IMAD.U32 R29, RZ, RZ, UR7 ;  /* 0x00000007ff1d7e24 */ /* 0x000fc4000f8e00ff */
[----:B------:R-:W-:Y:S01]  /*5590*/  FMUL.FTZ R12, R101, R37 ;  /* 0x00000025650c7220 */ /* 0x000fe20000410000 */
[----:B------:R-:W1:Y:S01]  /*55a0*/  @P1 LDC R20, c[0x0][0xbec] ;  /* 0x0002fb00ff141b82 */ /* 0x000e620000000800 */
[----:B------:R-:W-:Y:S01]  /*55b0*/  UIMAD UR10, UR10, UR5, UR43 ;  /* 0x000000050a0a72a4 */ /* 0x000fe2000f8e022b */
[----:B------:R-:W-:-:S04]  /*55c0*/  IMAD.WIDE R10, R152, 0x2, R28 ;  /* 0x00000002980a7825 */ /* 0x000fc800078e021c */
[-C--:B------:R-:W-:Y:S01]  /*55d0*/  FMUL.FTZ R35, R100, R37.reuse ;  /* 0x0000002564237220 */ /* 0x080fe20000410000 */
[----:B------:R-:W-:Y:S01]  /*55e0*/  FMUL.FTZ R15, R97, R37 ;  /* 0x00000025610f7220 */ /* 0x000fe20000410000 */
[----:B------:R-:W-:Y:S01]  /*55f0*/  USHF.R.S32.HI UR11, URZ, 0x1f, UR10 ;  /* 0x0000001f3f0b7899 */ /* 0x000fe2000801140a */
[----:B--2---:R-:W-:Y:S01]  /*5600*/  IMAD R47, R24, R47, UR46 ;  /* 0x0000002e182f7e24 */ /* 0x004fe2000f8e022f */
[C---:B------:R-:W-:Y:S01]  /*5610*/  IADD3 R27, P0, R10.reuse, 0x60, RZ ;  /* 0x000000600a1b7810 */ /* 0x040fe20007f1e0ff */
[----:B------:R-:W2:Y:S01]  /*5620*/  @P1 LDC R69, c[0x0][0xbf0] ;  /* 0x0002fc00ff451b82 */ /* 0x000ea20000000800 */
[----:B------:R-:W-:Y:S01]  /*5630*/  UIMAD UR5, UR11, UR8, URZ ;  /* 0x000000080b0572a4 */ /* 0x000fe2000f8e023f */
[----:B------:R-:W-:Y:S01]  /*5640*/  IMAD R73, R47, 0xc0, R23 ;  /* 0x000000c02f497824 */ /* 0x000fe200078e0217 */
[----:B------:R-:W-:Y:S01]  /*5650*/  LOP3.LUT R6, R27, 0x380, RZ, 0xc0, !PT ;  /* 0x000003801b067812 */ /* 0x000fe200078ec0ff */
[----:B------:R-:W-:Y:S01]  /*5660*/  IMAD.WIDE R28, R5, 0x2, R28 ;  /* 0x00000002051c7825 */ /* 0x000fe200078e021c */
[----:B------:R-:W-:Y:S01]  /*5670*/  UIMAD.WIDE.U32 UR6, UR10, UR8, URZ ;  /* 0x000000080a0672a5 */ /* 0x000fe2000f8e003f */
[----:B------:R-:W-:Y:S01]  /*5680*/  IADD3 R25, P2, R10, 0x40, RZ ;  /* 0x000000400a197810 */ /* 0x000fe20007f5e0ff */
[----:B------:R-:W-:Y:S01]  /*5690*/  UIMAD UR5, UR10, UR9, UR5 ;  /* 0x000000090a0572a4 */ /* 0x000fe2000f8e0205 */
[----:B------:R-:W-:Y:S01]  /*56a0*/  SHF.R.U64 R6, R6, 0x3, RZ ;  /* 0x0000000306067819 */ /* 0x000fe200000012ff */
[----:B------:R-:W-:Y:S01]  /*56b0*/  IMAD.X R9, RZ, RZ, R11, P0 ;  /* 0x000000ffff097224 */ /* 0x000fe200000e060b */
[----:B------:R-:W-:Y:S01]  /*56c0*/  LOP3.LUT R4, R25, 0x380, RZ, 0xc0, !PT ;  /* 0x0000038019047812 */ /* 0x000fe200078ec0ff */
[----:B------:R-:W-:Y:S01]  /*56d0*/  UIADD3 UR5, UR7, UR5, URZ ;  /* 0x0000000507057290 */ /* 0x000fe2000fffe03f */
[----:B------:R-:W-:Y:S01]  /*56e0*/  LOP3.LUT R8, R6, R27, RZ, 0x3c, !PT ;  /* 0x0000001b06087212 */ /* 0x000fe200078e3cff */
[----:B------:R-:W-:Y:S01]  /*56f0*/  IMAD.MOV.U32 R67, RZ, RZ, R73 ;  /* 0x000000ffff437224 */ /* 0x000fe200078e0049 */
[----:B------:R-:W-:Y:S01]  /*5700*/  IADD3 R27, P0, R28, 0x1800, RZ ;  /* 0x000018001c1b7810 */ /* 0x000fe20007f1e0ff */
[----:B------:R-:W-:Y:S01]  /*5710*/  IMAD.U32 R48, RZ, RZ, UR6 ;  /* 0x00000006ff307e24 */ /* 0x000fe2000f8e00ff */
[----:B------:R-:W-:Y:S01]  /*5720*/  MOV R49, UR7 ;  /* 0x0000000700317c02 */ /* 0x000fe20008000f00 */
[----:B-1----:R-:W-:Y:S01]  /*5730*/  @P1 IMAD.HI.U32 R20, R73, R20, RZ ;  /* 0x0000001449141227 */ /* 0x002fe200078e00ff */
[----:B------:R-:W-:Y:S01]  /*5740*/  LOP3.LUT R26, R27, 0x380, RZ, 0xc0, !PT ;  /* 0x000003801b1a7812 */ /* 0x000fe200078ec0ff */
[----:B------:R-:W-:Y:S01]  /*5750*/  USHF.R.S32.HI UR7, URZ, 0x1f, UR45 ;  /* 0x0000001f3f077899 */ /* 0x000fe2000801142d */
[----:B------:R-:W-:Y:S01]  /*5760*/  SHF.R.U64 R4, R4, 0x3, RZ ;  /* 0x0000000304047819 */ /* 0x000fe200000012ff */
[----:B------:R-:W-:Y:S01]  /*5770*/  IMAD.U32 R49, RZ, RZ, UR5 ;  /* 0x00000005ff317e24 */ /* 0x000fe2000f8e00ff */
[----:B------:R-:W-:Y:S01]  /*5780*/  IADD3 R21, P3, R10, 0x20, RZ ;  /* 0x000000200a157810 */ /* 0x000fe20007f7e0ff */
[----:B------:R-:W-:Y:S01]  /*5790*/  SYNCS.ARRIVE.TRANS64.RED.A1T0 RZ, [UR4], RZ ;  /* 0x000000ffffff79a7 */ /* 0x000fe20008100404 */
[----:B--2---:R-:W-:Y:S01]  /*57a0*/  @P1 SHF.R.U32.HI R67, RZ, R69, R20 ;  /* 0x00000045ff431219 */ /* 0x004fe20000011614 */
[----:B0-----:R-:W-:Y:S01]  /*57b0*/  IMAD.WIDE.U32 R48, R38, UR45, R48 ;  /* 0x0000002d26307c25 */ /* 0x001fe2000f8e0030 */
[----:B------:R-:W-:Y:S01]  /*57c0*/  SHF.R.U64 R26, R26, 0x3, RZ ;  /* 0x000000031a1a7819 */ /* 0x000fe200000012ff */
[----:B------:R-:W-:Y:S01]  /*57d0*/  ULDC.64 UR8, c[0x0][0xb88] ;  /* 0x0002e20000087ab9 */ /* 0x000fe20000000a00 */
[----:B------:R-:W-:Y:S01]  /*57e0*/  LOP3.LUT R6, R4, R25, RZ, 0x3c, !PT ;  /* 0x0000001904067212 */ /* 0x000fe200078e3cff */
[----:B------:R-:W-:Y:S01]  /*57f0*/  IMAD.MOV R69, RZ, RZ, -R67 ;  /* 0x000000ffff457224 */ /* 0x000fe200078e0a43 */
[----:B------:R-:W-:Y:S01]  /*5800*/  LOP3.LUT R4, R21, 0x380, RZ, 0xc0, !PT ;  /* 0x0000038015047812 */ /* 0x000fe200078ec0ff */
[----:B------:R-:W-:Y:S01]  /*5810*/  IMAD R64, R38, UR7, RZ ;  /* 0x0000000726407c24 */ /* 0x000fe2000f8e02ff */
[----:B------:R-:W-:Y:S01]  /*5820*/  LOP3.LUT R5, R10, 0x380, RZ, 0xc0, !PT ;  /* 0x000003800a057812 */ /* 0x000fe200078ec0ff */
[----:B------:R-:W-:Y:S01]  /*5830*/  IMAD R69, R0, R69, R73 ;  /* 0x0000004500457224 */ /* 0x000fe200078e0249 */
[----:B------:R-:W-:Y:S01]  /*5840*/  LOP3.LUT R26, R26, R27, RZ, 0x3c, !PT ;  /* 0x0000001b1a1a7212 */ /* 0x000fe200078e3cff */
[----:B------:R-:W-:Y:S01]  /*5850*/  IMAD.X R27, RZ, RZ, R29, P0 ;  /* 0x000000ffff1b7224 */ /* 0x000fe200000e061d */
[----:B------:R-:W-:Y:S01]  /*5860*/  SHF.R.U64 R4, R4, 0x3, RZ ;  /* 0x0000000304047819 */ /* 0x000fe200000012ff */
[----:B------:R-:W-:Y:S01]  /*5870*/  IMAD R64, R39, UR45, R64 ;  /* 0x0000002d27407c24 */ /* 0x000fe2000f8e0240 */
[----:B------:R-:W-:Y:S01]  /*5880*/  IADD3 R38, P0, R67, R48, RZ ;  /* 0x0000003043267210 */ /* 0x000fe20007f1e0ff */
[----:B------:R-:W-:Y:S01]  /*5890*/  IMAD.X R7, RZ, RZ, R11, P2 ;  /* 0x000000ffff077224 */ /* 0x000fe200010e060b */
[----:B------:R-:W-:Y:S01]  /*58a0*/  SHF.R.U64 R5, R5, 0x3, RZ ;  /* 0x0000000305057819 */ /* 0x000fe200000012ff */
[----:B------:R-:W-:Y:S01]  /*58b0*/  ULDC UR5, c[0x0][0xa88] ;  /* 0x0002a20000057ab9 */ /* 0x000fe20000000800 */
[----:B------:R-:W-:Y:S01]  /*58c0*/  SHF.R.S32.HI R39, RZ, 0x1f, R67 ;  /* 0x0000001fff277819 */ /* 0x000fe20000011443 */
[-C--:B------:R-:W-:Y:S01]  /*58d0*/  FMUL.FTZ R36, R96, R37.reuse ;  /* 0x0000002560247220 */ /* 0x080fe20000410000 */
[----:B------:R-:W-:Y:S01]  /*58e0*/  SHF.R.S32.HI R48, RZ, 0x1f, R69 ;  /* 0x0000001fff307819 */ /* 0x000fe20000011445 */
[-C--:B------:R-:W-:Y:S01]  /*58f0*/  FMUL.FTZ R13, R105, R37.reuse ;  /* 0x00000025690d7220 */ /* 0x080fe20000410000 */
[----:B------:R-:W-:Y:S01]  /*5900*/  IADD3 R25, P2, R28, 0x3000, RZ ;  /* 0x000030001c197810 */ /* 0x000fe20007f5e0ff */
[----:B------:R-:W-:Y:S01]  /*5910*/  FMUL.FTZ R34, R104, R37 ;  /* 0x0000002568227220 */ /* 0x000fe20000410000 */
[----:B------:R-:W-:Y:S01]  /*5920*/  LOP3.LUT R4, R4, R21, RZ, 0x3c, !PT ;  /* 0x0000001504047212 */ /* 0x000fe200078e3cff */
[----:B------:R-:W-:Y:S01]  /*5930*/  IMAD R48, R48, UR8, RZ ;  /* 0x0000000830307c24 */ /* 0x000fe2000f8e02ff */
[----:B------:R-:W-:Y:S01]  /*5940*/  LOP3.LUT R10, R5, R10, RZ, 0x3c, !PT ;  /* 0x0000000a050a7212 */ /* 0x000fe200078e3cff */
[----:B------:R-:W-:Y:S01]  /*5950*/  IMAD.X R5, RZ, RZ, R11, P3 ;  /* 0x000000ffff057224 */ /* 0x000fe200018e060b */
[----:B------:R-:W-:Y:S01]  /*5960*/  LOP3.LUT R21, R28, 0x380, RZ, 0xc0, !PT ;  /* 0x000003801c157812 */ /* 0x000fe200078ec0ff */
[----:B------:R-:W-:Y:S01]  /*5970*/  FMUL.FTZ R14, R109, R37 ;  /* 0x000000256d0e7220 */ /* 0x000fe20000410000 */
[----:B------:R-:W-:Y:S01]  /*5980*/  IADD3.X R39, R39, R49, R64, P0, !PT ;  /* 0x0000003127277210 */ /* 0x000fe200007fe440 */
[----:B------:R-:W-:Y:S01]  /*5990*/  IMAD R64, R0, UR5, RZ ;  /* 0x0000000500407c24 */ /* 0x000fe2000f8e02ff */
[----:B------:R-:W-:Y:S01]  /*59a0*/  LOP3.LUT R24, R25, 0x380, RZ, 0xc0, !PT ;  /* 0x0000038019187812 */ /* 0x000fe200078ec0ff */
[-C--:B------:R-:W-:Y:S01]  /*59b0*/  FMUL.FTZ R33, R108, R37.reuse ;  /* 0x000000256c217220 */ /* 0x080fe20000410000 */
[----:B------:R-:W-:Y:S01]  /*59c0*/  SHF.R.U64 R21, R21, 0x3, RZ ;  /* 0x0000000315157819 */ /* 0x000fe200000012ff */
[-C--:B------:R-:W-:Y:S01]  /*59d0*/  FMUL.FTZ R31, R113, R37.reuse ;  /* 0x00000025711f7220 */ /* 0x080fe20000410000 */
[----:B------:R-:W-:Y:S01]  /*59e0*/  IADD3 R71, P3, R28, 0x4800, RZ ;  /* 0x000048001c477810 */ /* 0x000fe20007f7e0ff */
[----:B------:R-:W-:Y:S01]  /*59f0*/  FMUL.FTZ R32, R112, R37 ;  /* 0x0000002570207220 */ /* 0x000fe20000410000 */
[----:B------:R-:W-:Y:S01]  /*5a00*/  MOV R70, R10 ;  /* 0x0000000a00467202 */ /* 0x000fe20000000f00 */
[C---:B------:R-:W-:Y:S01]  /*5a10*/  IMAD R11, R69.reuse, UR9, R48 ;  /* 0x00000009450b7c24 */ /* 0x040fe2000f8e0230 */
[----:B------:R-:W-:Y:S01]  /*5a20*/  MOV R67, R6 ;  /* 0x0000000600437202 */ /* 0x000fe20000000f00 */
[----:B------:R-:W-:Y:S01]  /*5a30*/  IMAD.WIDE.U32 R6, R69, UR8, R38 ;  /* 0x0000000845067c25 */ /* 0x000fe2000f8e0026 */
[----:B------:R-:W-:Y:S01]  /*5a40*/  SHF.R.U64 R24, R24, 0x3, RZ ;  /* 0x0000000318187819 */ /* 0x000fe200000012ff */
[----:B------:R-:W-:Y:S01]  /*5a50*/  ULDC.64 UR8, c[0x0][0xb50] ;  /* 0x0002d40000087ab9 */ /* 0x000fe20000000a00 */
[----:B------:R-:W-:Y:S01]  /*5a60*/  LOP3.LUT R28, R21, R28, RZ, 0x3c, !PT ;  /* 0x0000001c151c7212 */ /* 0x000fe200078e3cff */
[----:B------:R-:W-:Y:S01]  /*5a70*/  IMAD R39, R47, 0xc0, R22 ;  /* 0x000000c02f277824 */ /* 0x000fe200078e0216 */
[----:B------:R-:W-:Y:S01]  /*5a80*/  MOV R66, R8 ;  /* 0x0000000800427202 */ /* 0x000fe20000000f00 */
[--C-:B------:R-:W-:Y:S01]  /*5a90*/  IMAD.X R21, RZ, RZ, R29.reuse, P3 ;  /* 0x000000ffff157224 */ /* 0x100fe200018e061d */
[----:B------:R-:W-:Y:S01]  /*5aa0*/  LOP3.LUT P0, RZ, R17, 0x3, RZ, 0xc0, !PT ;  /* 0x0000000311ff7812 */ /* 0x000fe2000780c0ff */
[----:B------:R-:W-:Y:S01]  /*5ab0*/  VIADD R9, R39, 0x8 ;  /* 0x0000000827097836 */ /* 0x000fe20000000000 */
[----:B------:R-:W-:Y:S01]  /*5ac0*/  IADD3 R7, R7, R11, RZ ;  /* 0x0000000b07077210 */ /* 0x000fe20007ffe0ff */
[-C--:B------:R-:W-:Y:S01]  /*5ad0*/  FMUL.FTZ R30, R117, R37.reuse ;  /* 0x00000025751e7220 */ /* 0x080fe20000410000 */
[----:B------:R-:W-:Y:S01]  /*5ae0*/  LEA R38, P3, R6, UR8, 0x2 ;  /* 0x0000000806267c11 */ /* 0x000fe2000f8610ff */
[----:B------:R-:W-:Y:S01]  /*5af0*/  FMUL.FTZ R37, R116, R37 ;  /* 0x0000002574257220 */ /* 0x000fe20000410000 */
[----:B------:R-:W-:Y:S01]  /*5b00*/  LOP3.LUT R24, R24, R25, RZ, 0x3c, !PT ;  /* 0x0000001918187212 */ /* 0x000fe200078e3cff */
[----:B------:R-:W-:Y:S01]  /*5b10*/  IMAD.X R25, RZ, RZ, R29, P2 ;  /* 0x000000ffff197224 */ /* 0x000fe200010e061d */
[----:B------:R-:W-:Y:S01]  /*5b20*/  ISETP.GE.OR P2, PT, R39, R64, P0 ;  /* 0x000000402700720c */ /* 0x000fe20000746670 */
[----:B------:R-:W-:Y:S01]  /*5b30*/  SHFL.IDX PT, R48, R38, RZ, 0x1c1f ;  /* 0x001c1fff26307589 */ /* 0x000fe200000e0000 */
[----:B------:R-:W-:-:S02]  /*5b40*/  MOV R68, R4 ;  /* 0x0000000400447202 */ /* 0x000fc40000000f00 */
[----:B------:R-:W-:Y:S01]  /*5b50*/  LEA.HI.X R39, R6, UR9, R7, 0x2, P3 ;  /* 0x0000000906277c11 */ /* 0x000fe200098f1407 */
[----:B------:R-:W-:Y:S01]  /*5b60*/  ULDC.64 UR8, c[0x0][0xae8] ;  /* 0x0002ba0000087ab9 */ /* 0x000fe20000000a00 */
[----:B------:R-:W-:Y:S02]  /*5b70*/  ISETP.GE.OR P0, PT, R9, R64, P0 ;  /* 0x000000400900720c */ /* 0x000fe40000706670 */
[----:B------:R-:W-:Y:S01]  /*5b80*/  F2FP.BF16.F32.PACK_AB R4, R40, R43 ;  /* 0x0000002b2804723e */ /* 0x000fe200000010ff */
[----:B------:R-:W0:Y:S01]  /*5b90*/  SHFL.IDX PT, R49, R39, RZ, 0x1c1f ;  /* 0x001c1fff27317589 */ /* 0x000e2200000e0000 */
[----:B------:R-:W-:Y:S02]  /*5ba0*/  F2FP.BF16.F32.PACK_AB R5, R46, R51 ;  /* 0x000000332e05723e */ /* 0x000fe400000010ff */
[----:B------:R-:W-:Y:S01]  /*5bb0*/  F2FP.BF16.F32.PACK_AB R6, R41, R42 ;  /* 0x0000002a2906723e */ /* 0x000fe200000010ff */
[----:B------:R-:W-:Y:S01]  /*5bc0*/  BAR.SYNC.DEFER_BLOCKING 0x1, 0x180 ;  /* 0x0046000000007b1d */ /* 0x000fe20000010000 */
[----:B------:R-:W-:-:S02]  /*5bd0*/  F2FP.BF16.F32.PACK_AB R7, R50, R53 ;  /* 0x000000353207723e */ /* 0x000fc400000010ff */
[----:B------:R-:W-:Y:S02]  /*5be0*/  F2FP.BF16.F32.PACK_AB R10, R12, R35 ;  /* 0x000000230c0a723e */ /* 0x000fe400000010ff */
[----:B------:R-:W-:Y:S02]  /*5bf0*/  F2FP.BF16.F32.PACK_AB R8, R15, R36 ;  /* 0x000000240f08723e */ /* 0x000fe400000010ff */
[----:B------:R-:W-:Y:S01]  /*5c00*/  F2FP.BF16.F32.PACK_AB R9, R52, R55 ;  /* 0x000000373409723e */ /* 0x000fe200000010ff */
[----:B------:R-:W-:Y:S01]  /*5c10*/  SHFL.IDX PT, R50, R38, 0x1, 0x1c1f ;  /* 0x003c1f0026327f89 */ /* 0x000fe200000e0000 */
[----:B------:R-:W-:Y:S02]  /*5c20*/  F2FP.BF16.F32.PACK_AB R11, R54, R57 ;  /* 0x00000039360b723e */ /* 0x000fe400000010ff */
[----:B------:R-:W-:Y:S01]  /*5c30*/  F2FP.BF16.F32.PACK_AB R12, R13, R34 ;  /* 0x000000220d0c723e */ /* 0x000fe200000010ff */
[----:B------:R-:W1:Y:S01]  /*5c40*/  SHFL.IDX PT, R51, R39, 0x1, 0x1c1f ;  /* 0x003c1f0027337f89 */ /* 0x000e6200000e0000 */
[----:B------:R-:W-:-:S02]  /*5c50*/  F2FP.BF16.F32.PACK_AB R13, R56, R59 ;  /* 0x0000003b380d723e */ /* 0x000fc400000010ff */
[----:B------:R-:W-:Y:S02]  /*5c60*/  F2FP.BF16.F32.PACK_AB R14, R14, R33 ;  /* 0x000000210e0e723e */ /* 0x000fe400000010ff */
[----:B------:R-:W-:Y:S02]  /*5c70*/  F2FP.BF16.F32.PACK_AB R15, R58, R61 ;  /* 0x0000003d3a0f723e */ /* 0x000fe400000010ff */
[----:B------:R-:W-:Y:S02]  /*5c80*/  F2FP.BF16.F32.PACK_AB R52, R31, R32 ;  /* 0x000000201f34723e */ /* 0x000fe400000010ff */
[----:B------:R-:W-:Y:S02]  /*5c90*/  F2FP.BF16.F32.PACK_AB R53, R60, R63 ;  /* 0x0000003f3c35723e */ /* 0x000fe400000010ff */
[----:B------:R-:W-:Y:S01]  /*5ca0*/  F2FP.BF16.F32.PACK_AB R54, R30, R37 ;  /* 0x000000251e36723e */ /* 0x000fe200000010ff */
[----:B------:R2:W-:Y:S01]  /*5cb0*/  STSM.16.M88.4 [R70], R4 ;  /* 0x0000000446007844 */ /* 0x0005e20000000200 */
[----:B------:R-:W-:-:S02]  /*5cc0*/  F2FP.BF16.F32.PACK_AB R55, R62, R65 ;  /* 0x000000413e37723e */ /* 0x000fc400000010ff */
[----:B------:R-:W-:Y:S01]  /*5cd0*/  LOP3.LUT R20, R71, 0x380, RZ, 0xc0, !PT ;  /* 0x0000038047147812 */ /* 0x000fe200078ec0ff */
[----:B------:R3:W-:Y:S03]  /*5ce0*/  STSM.16.M88.4 [R68], R8 ;  /* 0x0000000844007844 */ /* 0x0007e60000000200 */
[----:B------:R-:W-:Y:S01]  /*5cf0*/  SHF.R.U64 R20, R20, 0x3, RZ ;  /* 0x0000000314147819 */ /* 0x000fe200000012ff */
[----:B------:R4:W-:Y:S03]  /*5d00*/  STSM.16.M88.4 [R67], R12 ;  /* 0x0000000c43007844 */ /* 0x0009e60000000200 */
[----:B------:R-:W-:Y:S01]  /*5d10*/  LOP3.LUT R20, R20, R71, RZ, 0x3c, !PT ;  /* 0x0000004714147212 */ /* 0x000fe200078e3cff */
[----:B------:R-:W-:Y:S01]  /*5d20*/  STSM.16.M88.4 [R66], R52 ;  /* 0x0000003442007844 */ /* 0x000fe20000000200 */
[----:B------:R-:W-:Y:S08]  /*5d30*/  BAR.SYNC.DEFER_BLOCKING 0x1, 0x180 ;  /* 0x0046000000007b1d */ /* 0x000ff00000010000 */
[----:B--2---:R-:W2:Y:S08]  /*5d40*/  @P1 LDC R5, c[0x0][0xbec] ;  /* 0x0002fb00ff051b82 */ /* 0x004eb00000000800 */
[----:B---3--:R-:W3:Y:S01]  /*5d50*/  @P1 LDC R10, c[0x0][0xbf0] ;  /* 0x0002fc00ff0a1b82 */ /* 0x008ee20000000800 */
[----:B------:R-:W-:Y:S01]  /*5d60*/  IMAD R4, R2, 0x30, R16 ;  /* 0x0000003002047824 */ /* 0x000fe200078e0210 */
[----:B------:R-:W-:-:S06]  /*5d70*/  UIMAD UR6, UR11, UR8, URZ ;  /* 0x000000080b0672a4 */ /* 0x000fcc000f8e023f */
[----:B------:R-:W5:Y:S01]  /*5d80*/  LDC.64 R8, c[0x0][0xae0] ;  /* 0x0002b800ff087b82 */ /* 0x000f620000000a00 */
[----:B0-----:R-:W-:Y:S04]  /*5d90*/  @!P2 ST.E desc[UR50][R48.64], R45 ;  /* 0x0000002d3000a985 */ /* 0x001fe8000c101932 */
[----:B-1----:R-:W-:Y:S04]  /*5da0*/  @!P0 ST.E desc[UR50][R50.64], R44 ;  /* 0x0000002c32008985 */ /* 0x002fe8000c101932 */
[----:B------:R-:W5:Y:S04]  /*5db0*/  LD.E.128 R28, desc[UR50][R28.64] ;  /* 0x000000321c1c7980 */ /* 0x000f68000c101d00 */
[----:B------:R-:W5:Y:S04]  /*5dc0*/  LD.E.128 R32, desc[UR50][R26.64] ;  /* 0x000000321a207980 */ /* 0x000f68000c101d00 */
[----:B------:R-:W5:Y:S04]  /*5dd0*/  LD.E.128 R36, desc[UR50][R24.64] ;  /* 0x0000003218247980 */ /* 0x000f68000c101d00 */
[----:B------:R0:W5:Y:S01]  /*5de0*/  LD.E.128 R40, desc[UR50][R20.64] ;  /* 0x0000003214287980 */ /* 0x000162000c101d00 */
[C---:B------:R-:W-:Y:S01]  /*5df0*/  IMAD R6, R47.reuse, 0xc0, R4 ;  /* 0x000000c02f067824 */ /* 0x040fe200078e0204 */
[----:B------:R-:W-:Y:S01]  /*5e00*/  UIMAD.WIDE.U32 UR4, UR10, UR8, URZ ;  /* 0x000000080a0472a5 */ /* 0x000fe2000f8e003f */
[----:B------:R-:W-:Y:S01]  /*5e10*/  IMAD R47, R47, 0xc0, R16 ;  /* 0x000000c02f2f7824 */ /* 0x000fe200078e0210 */
[----:B------:R-:W-:Y:S01]  /*5e20*/  UIMAD UR6, UR10, UR9, UR6 ;  /* 0x000000090a0672a4 */ /* 0x000fe2000f8e0206 */
[----:B--2---:R-:W-:Y:S01]  /*5e30*/  @P1 IMAD.HI.U32 R5, R6, R5, RZ ;  /* 0x0000000506051227 */ /* 0x004fe200078e00ff */
[----:B------:R-:W-:Y:S01]  /*5e40*/  @!PT LDS RZ, [RZ] ;  /* 0x00000000fffff984 */ /* 0x000fe20000000800 */
[----:B------:R-:W-:Y:S01]  /*5e50*/  @!PT LDS RZ, [RZ] ;  /* 0x00000000fffff984 */ /* 0x000fe20000000800 */
[----:B------:R-:W-:Y:S01]  /*5e60*/  @!PT LDS RZ, [RZ] ;  /* 0x00000000fffff984 */ /* 0x000fe20000000800 */
[----:B------:R-:W-:Y:S01]  /*5e70*/  @!PT LDS RZ, [RZ] ;  /* 0x00000000fffff984 */ /* 0x000fe20000000800 */
[----:B------:R1:W-:Y:S06]  /*5e80*/  MEMBAR.ALL.CTA ;  /* 0x0000000000007992 */ /* 0x0003ec0000008000 */
[----:B-1----:R-:W1:Y:S01]  /*5e90*/  FENCE.VIEW.ASYNC.S ;  /* 0x00000000000073c6 */ /* 0x002e620000000000 */
[----:B------:R-:W-:Y:S01]  /*5ea0*/  ULDC.64 UR8, c[0x0][0xaf0] ;  /* 0x0002bc0000087ab9 */ /* 0x000fe20000000a00 */
[----:B------:R-:W-:Y:S01]  /*5eb0*/  UIADD3 UR5, UR5, UR6, URZ ;  /* 0x0000000605057290 */ /* 0x000fe2000fffe03f */
[----:B------:R-:W-:Y:S01]  /*5ec0*/  IMAD.MOV.U32 R4, RZ, RZ, R6 ;  /* 0x000000ffff047224 */ /* 0x000fe200078e0006 */
[----:B---3--:R-:W-:Y:S01]  /*5ed0*/  @P1 SHF.R.U32.HI R4, RZ, R10, R5 ;  /* 0x0000000aff041219 */ /* 0x008fe20000011605 */
[----:B------:R-:W-:Y:S01]  /*5ee0*/  UIMAD UR6, UR7, UR8, URZ ;  /* 0x00000008070672a4 */ /* 0x000fe2000f8e023f */
[C---:B----4-:R-:W-:Y:S01]  /*5ef0*/  VIADD R13, R47.reuse, 0x30 ;  /* 0x000000302f0d7836 */ /* 0x050fe20000000000 */
[----:B------:R-:W-:Y:S01]  /*5f00*/  UIMAD.WIDE.U32 UR4, UR45, UR8, UR4 ;  /* 0x000000082d0472a5 */ /* 0x000fe2000f8e0004 */
[--C-:B------:R-:W-:Y:S01]  /*5f10*/  SHF.R.S32.HI R5, RZ, 0x1f, R4.reuse ;  /* 0x0000001fff057819 */ /* 0x100fe20000011404 */
[----:B------:R-:W-:Y:S01]  /*5f20*/  UIMAD UR6, UR45, UR9, UR6 ;  /* 0x000000092d0672a4 */ /* 0x000fe2000f8e0206 */
[----:B------:R-:W-:Y:S01]  /*5f30*/  IMAD.MOV R7, RZ, RZ, -R4 ;  /* 0x000000ffff077224 */ /* 0x000fe200078e0a04 */
[----:B------:R-:W-:Y:S01]  /*5f40*/  UIADD3 UR44, UR44, 0x16820, URZ ;  /* 0x000168202c2c7890 */ /* 0x000fe2000fffe03f */
[----:B------:R-:W-:Y:S01]  /*5f50*/  VIADD R15, R47, 0x60 ;  /* 0x000000602f0f7836 */ /* 0x000fe20000000000 */
[----:B------:R-:W-:Y:S01]  /*5f60*/  UIADD3 UR5, UR5, UR6, URZ ;  /* 0x0000000605057290 */ /* 0x000fe2000fffe03f */
[----:B------:R-:W-:Y:S01]  /*5f70*/  IMAD R7, R0, R7, R6 ;  /* 0x0000000700077224 */ /* 0x000fe200078e0206 */
[----:B------:R-:W-:Y:S01]  /*5f80*/  UPRMT UR44, URZ, 0x654, UR44 ;  /* 0x000006543f2c7896 */ /* 0x000fe2000800002c */
[-C--:B-----5:R-:W-:Y:S01]  /*5f90*/  IMAD R5, R5, R8.reuse, RZ ;  /* 0x0000000805057224 */ /* 0x0a0fe200078e02ff */
[----:B------:R-:W-:Y:S01]  /*5fa0*/  UIADD3 UR38, UR38, 0x1, URZ ;  /* 0x0000000126267890 */ /* 0x000fe2000fffe03f */
[----:B0-----:R-:W-:Y:S01]  /*5fb0*/  VIADD R21, R47, 0x90 ;  /* 0x000000902f157836 */ /* 0x001fe20000000000 */
[----:B------:R-:W-:Y:S01]  /*5fc0*/  SHF.R.S32.HI R0, RZ, 0x1f, R7 ;  /* 0x0000001fff007819 */ /* 0x000fe20000011407 */
[C---:B------:R-:W-:Y:S01]  /*5fd0*/  IMAD R9, R4.reuse, R9, R5 ;  /* 0x0000000904097224 */ /* 0x040fe200078e0205 */
[----:B------:R-:W-:Y:S01]  /*5fe0*/  UISETP.NE.AND UP0, UPT, UR38, 0x2, UPT ;  /* 0x000000022600788c */ /* 0x000fe2000bf05270 */
[----:B------:R-:W-:Y:S01]  /*5ff0*/  IMAD.WIDE.U32 R4, R4, R8, UR4 ;  /* 0x0000000404047e25 */ /* 0x000fe2000f8e0008 */
[----:B------:R-:W-:Y:S01]  /*6000*/  ULDC.64 UR4, c[0x0][0xad8] ;  /* 0x0002b60000047ab9 */ /* 0x000fe20000000a00 */
[----:B-1----:R-:W-:Y:S01]  /*6010*/  SYNCS.ARRIVE.TRANS64.RED.A1T0 RZ, [UR44], RZ ;  /* 0x000000ffffff79a7 */ /* 0x002fe2000810042c */
[----:B------:R-:W-:Y:S01]  /*6020*/  UIADD3 UR36, UR36, 0x1, URZ ;  /* 0x0000000124247890 */ /* 0x000fe2000fffe03f */
[----:B------:R-:W-:Y:S01]  /*6030*/  IMAD.IADD R5, R5, 0x1, R9 ;  /* 0x0000000105057824 */ /* 0x000fe200078e0209 */
[----:B------:R-:W-:Y:S01]  /*6040*/  USEL UR38, UR38, URZ, UP0 ;  /* 0x0000003f26267287 */ /* 0x000fe20008000000 */
[----:B------:R-:W-:-:S02]  /*6050*/  IMAD R0, R0, UR4, RZ ;  /* 0x0000000400007c24 */ /* 0x000fc4000f8e02ff */
[----:B------:R-:W-:-:S04]  /*6060*/  IMAD.WIDE.U32 R4, R7, UR4, R4 ;  /* 0x0000000407047c25 */ /* 0x000fc8000f8e0004 */
[----:B------:R-:W-:Y:S01]  /*6070*/  IMAD R9, R7, UR5, R0 ;  /* 0x0000000507097c24 */ /* 0x000fe2000f8e0200 */
[----:B------:R-:W-:Y:S02]  /*6080*/  ULDC.64 UR4, c[0x0][0xa80] ;  /* 0x0002a00000047ab9 */ /* 0x000fe40000000a00 */
[----:B------:R-:W-:Y:S01]  /*6090*/  LEA R0, P0, R4, UR4, 0x1 ;  /* 0x0000000404007c11 */ /* 0x000fe2000f8008ff */
[----:B------:R-:W-:Y:S01]  /*60a0*/  IMAD.IADD R5, R5, 0x1, R9 ;  /* 0x0000000105057824 */ /* 0x000fe200078e0209 */
[----:B------:R-:W-:-:S03]  /*60b0*/  ULDC UR4, c[0x0][0xac8] ;  /* 0x0002b20000047ab9 */ /* 0x000fc60000000800 */
[----:B------:R-:W-:Y:S01]  /*60c0*/  SHFL.IDX PT, R6, R0, 0x1, 0x181f ;  /* 0x00381f0000067f89 */ /* 0x000fe200000e0000 */
[----:B------:R-:W-:Y:S02]  /*60d0*/  LEA.HI.X R12, R4, UR5, R5, 0x1, P0 ;  /* 0x00000005040c7c11 */ /* 0x000fe400080f0c05 */
[----:B------:R-:W-:Y:S01]  /*60e0*/  ISETP.GE.AND P0, PT, R3, UR4, PT ;  /* 0x0000000403007c0c */ /* 0x000fe2000bf06270 */
[----:B------:R-:W-:Y:S01]  /*60f0*/  SHFL.IDX PT, R4, R0, RZ, 0x181f ;  /* 0x00181fff00047589 */ /* 0x000fe200000e0000 */
[----:B------:R-:W-:Y:S02]  /*6100*/  ULDC UR4, c[0x0][0xc] ;  /* 0x0000030000047ab9 */ /* 0x000fe40000000800 */
[-C--:B------:R-:W-:Y:S01]  /*6110*/  ISETP.GE.OR P1, PT, R47, R64.reuse, P0 ;  /* 0x000000402f00720c */ /* 0x080fe20000726670 */
[----:B------:R-:W0:Y:S01]  /*6120*/  SHFL.IDX PT, R5, R12, RZ, 0x181f ;  /* 0x00181fff0c057589 */ /* 0x000e2200000e0000 */
[-C--:B------:R-:W-:Y:S01]  /*6130*/  ISETP.GE.OR P2, PT, R13, R64.reuse, P0 ;  /* 0x000000400d00720c */ /* 0x080fe20000746670 */
[----:B------:R-:W-:Y:S01]  /*6140*/  UIADD3 UR46, UR4, UR46, URZ ;  /* 0x0000002e042e7290 */ /* 0x000fe2000fffe03f */
[-C--:B------:R-:W-:Y:S01]  /*6150*/  ISETP.GE.OR P3, PT, R15, R64.reuse, P0 ;  /* 0x000000400f00720c */ /* 0x080fe20000766670 */
[----:B------:R-:W1:Y:S01]  /*6160*/  SHFL.IDX PT, R7, R12, 0x1, 0x181f ;  /* 0x00381f000c077f89 */ /* 0x000e6200000e0000 */
[----:B------:R-:W-:Y:S01]  /*6170*/  ISETP.GE.OR P0, PT, R21, R64, P0 ;  /* 0x000000401500720c */ /* 0x000fe20000706670 */
[----:B------:R-:W-:-:S02]  /*6180*/  USEL UR4, URZ, 0x1, UP0 ;  /* 0x000000013f047887 */ /* 0x000fc40008000000 */
[----:B------:R-:W-:Y:S02]  /*6190*/  SHFL.IDX PT, R8, R0, 0x2, 0x181f ;  /* 0x00581f0000087f89 */ /* 0x000fe400000e0000 */
[----:B------:R-:W-:Y:S02]  /*61a0*/  ULOP3.LUT UR37, UR37, UR4, URZ, 0x3c, !UPT ;  /* 0x0000000425257292 */ /* 0x000fe4000f8e3c3f */
[----:B------:R-:W2:Y:S04]  /*61b0*/  SHFL.IDX PT, R9, R12, 0x2, 0x181f ;  /* 0x00581f000c097f89 */ /* 0x000ea800000e0000 */
[----:B------:R3:W-:Y:S04]  /*61c0*/  SHFL.IDX PT, R10, R0, 0x3, 0x181f ;  /* 0x00781f00000a7f89 */ /* 0x0007e800000e0000 */
[----:B------:R-:W4:Y:S01]  /*61d0*/  SHFL.IDX PT, R11, R12, 0x3, 0x181f ;  /* 0x00781f000c0b7f89 */ /* 0x000f2200000e0000 */
[----:B---3--:R-:W3:Y:S01]  /*61e0*/  LDC R0, c[0x0][0xc34] ;  /* 0x00030d00ff007b82 */ /* 0x008ee20000000800 */
[----:B0-----:R-:W-:-:S04]  /*61f0*/  @!P1 IMAD.WIDE R4, R3, 0x2, R4 ;  /* 0x0000000203049825 */ /* 0x001fc800078e0204 */
[----:B-1----:R-:W-:-:S04]  /*6200*/  @!P2 IMAD.WIDE R6, R3, 0x2, R6 ;  /* 0x000000020306a825 */ /* 0x002fc800078e0206 */
[----:B--2---:R-:W-:-:S04]  /*6210*/  @!P3 IMAD.WIDE R8, R3, 0x2, R8 ;  /* 0x000000020308b825 */ /* 0x004fc800078e0208 */
[----:B----4-:R-:W-:Y:S01]  /*6220*/  @!P0 IMAD.WIDE R10, R3, 0x2, R10 ;  /* 0x00000002030a8825 */ /* 0x010fe200078e020a */
[----:B------:R0:W-:Y:S04]  /*6230*/  @!P1 ST.E.128 desc[UR50][R4.64], R28 ;  /* 0x0000001c04009985 */ /* 0x0001e8000c101d32 */
[----:B------:R0:W-:Y:S04]  /*6240*/  @!P2 ST.E.128 desc[UR50][R6.64], R32 ;  /* 0x000000200600a985 */ /* 0x0001e8000c101d32 */
[----:B------:R0:W-:Y:S04]  /*6250*/  @!P3 ST.E.128 desc[UR50][R8.64], R36 ;  /* 0x000000240800b985 */ /* 0x0001e8000c101d32 */
[----:B------:R0:W-:Y:S01]  /*6260*/  @!P0 ST.E.128 desc[UR50][R10.64], R40 ;  /* 0x000000280a008985 */ /* 0x0001e2000c101d32 */
[----:B---3--:R-:W-:-:S13]  /*6270*/  ISETP.LE.AND P0, PT, R0, UR46, PT ;  /* 0x0000002e00007c0c */ /* 0x008fda000bf03270 */
[----:B------:R-:W-:Y:S05]  /*6280*/  @!P0 BRA `(.L_x_31) ;  /* 0xffffffa800848947 */ /* 0x000fea000383ffff */
[----:B------:R-:W-:Y:S05]  /*6290*/  EXIT ;  /* 0x000000000000794d */ /* 0x000fea0003800000 */
.L_x_5:
[----:B------:R-:W-:-:S08]  /*62a0*/  NOP ;  /* 0x0000000000007918 */ /* 0x000fd00000000000 */
[----:B------:R-:W0:-:S00]  /*62b0*/  USETMAXREG.DEALLOC.CTAPOOL 0x20 ;  /* 0x00000020000079c8 */ /* 0x000e0000080e0500 */
[----:B------:R-:W2:Y:S01]  /*62c0*/  S2UR UR10, SR_CTAID.X ;  /* 0x00000000000a79c3 */ /* 0x000ea20000002500 */
[----:B0-----:R-:W-:Y:S01]  /*62d0*/  MOV R0, 0x1 ;  /* 0x0000000100007802 */ /* 0x001fe20000000f00 */
[----:B------:R-:W-:Y:S02]  /*62e0*/  IMAD.MOV.U32 R22, RZ, RZ, RZ ;  /* 0x000000ffff167224 */ /* 0x000fe400078e00ff */
[----:B------:R-:W-:-:S04]  /*62f0*/  IMAD.MOV.U32 R24, RZ, RZ, 0x1 ;  /* 0x00000001ff187424 */ /* 0x000fc800078e00ff */
[----:B------:R-:W2:Y:S02]  /*6300*/  LDC R2, c[0x0][0xc34] ;  /* 0x00030d00ff027b82 */ /* 0x000ea40000000800 */
[----:B--2---:R-:W-:-:S13]  /*6310*/  ISETP.LE.AND P0, PT, R2, UR10, PT ;  /* 0x0000000a02007c0c */ /* 0x004fda000bf03270 */
[----:B------:R-:W-:Y:S05]  /*6320*/  @P0 BRA `(.L_x_32) ;  /* 0x0000003800400947 */ /* 0x000fea0003800000 */
[----:B------:R-:W0:Y:S01]  /*6330*/  S2R R3, SR_TID.X ;  /* 0x0000000000037919 */ /* 0x000e220000002100 */
[----:B-1----:R-:W-:Y:S01]  /*6340*/  ULDC.64 UR4, c[0x0][0x418] ;  /* 0x0001060000047ab9 */ /* 0x002fe20000000a00 */
[----:B------:R-:W-:Y:S01]  /*6350*/  ULDC.64 UR6, c[0x0][0x2f0] ;  /* 0x0000bc0000067ab9 */ /* 0x000fe20000000a00 */
[----:B------:R-:W-:Y:S01]  /*6360*/  UISETP.NE.U32.AND UP0, UPT, UR4, URZ, UPT ;  /* 0x0000003f0400728c */ /* 0x000fe2000bf05070 */
[----:B------:R-:W1:Y:S01]  /*6370*/  S2UR UR8, SR_CgaCtaId ;  /* 0x00000000000879c3 */ /* 0x000e620000008800 */
[----:B------:R-:W-:Y:S01]  /*6380*/  LOP3.LUT R25, R25, 0xfffffffe, RZ, 0xc0, !PT ;  /* 0xfffffffe19197812 */ /* 0x000fe200078ec0ff */
[----:B------:R-:W-:Y:S01]  /*6390*/  ULDC UR4, c[0x0][0x424] ;  /* 0x0001090000047ab9 */ /* 0x000fe20000000800 */
[----:B------:R-:W-:Y:S01]  /*63a0*/  UISETP.NE.AND.EX UP0, UPT, UR5, URZ, UPT, UP0 ;  /* 0x0000003f0500728c */ /* 0x000fe2000bf05300 */
[----:B------:R-:W-:Y:S01]  /*63b0*/  IMAD.MOV.U32 R24, RZ, RZ, 0x1 ;  /* 0x00000001ff187424 */ /* 0x000fe200078e00ff */
[----:B------:R-:W-:Y:S01]  /*63c0*/  ULDC UR9, c[0x0][0x2b8] ;  /* 0x0000ae0000097ab9 */ /* 0x000fe20000000800 */
[----:B------:R-:W-:Y:S01]  /*63d0*/  ULDC UR37, c[0x0][0x448] ;  /* 0x0001120000257ab9 */ /* 0x000fe20000000800 */
[----:B------:R-:W-:Y:S01]  /*63e0*/  USEL UR4, UR4, 0x1, UP0 ;  /* 0x0000000104047887 */ /* 0x000fe20008000000 */
[----:B------:R-:W-:Y:S01]  /*63f0*/  IMAD.MOV.U32 R22, RZ, RZ, RZ ;  /* 0x000000ffff167224 */ /* 0x000fe200078e00ff */
[----:B------:R-:W-:Y:S01]  /*6400*/  UMOV UR38, 0x400 ;  /* 0x0000040000267882 */ /* 0x000fe20000000000 */
[----:B------:R-:W-:-:S02]  /*6410*/  ULOP3.LUT UR41, UR39, 0x2, URZ, 0xfc, !UPT ;  /* 0x0000000227297892 */ /* 0x000fc4000f8efc3f */
[----:B------:R-:W-:Y:S01]  /*6420*/  UIMAD UR36, UR4, UR6, URZ ;  /* 0x00000006042472a4 */ /* 0x000fe2000f8e023f */
[----:B------:R-:W-:Y:S02]  /*6430*/  ULDC UR43, c[0x0][0xc] ;  /* 0x00000300002b7ab9 */ /* 0x000fe40000000800 */
[----:B------:R-:W-:Y:S01]  /*6440*/  ULDC UR4, c[0x0][0x288] ;  /* 0x0000a20000047ab9 */ /* 0x000fe20000000800 */
[----:B------:R-:W-:Y:S02]  /*6450*/  UIADD3 UR5, UR36, 0x7f, URZ ;  /* 0x0000007f24057890 */ /* 0x000fe4000fffe03f */
[----:B------:R-:W-:Y:S02]  /*6460*/  UIMAD UR37, UR37, UR4, URZ ;  /* 0x00000004252572a4 */ /* 0x000fe4000f8e023f */
[----:B------:R-:W-:-:S04]  /*6470*/  USHF.R.S32.HI UR6, URZ, 0x1f, UR5 ;  /* 0x0000001f3f067899 */ /* 0x000fc80008011405 */
[----:B------:R-:W-:Y:S02]  /*6480*/  ULEA.HI UR6, UR6, UR5, URZ, 0x7 ;  /* 0x0000000506067291 */ /* 0x000fe4000f8f383f */
[----:B-1----:R-:W-:Y:S01]  /*6490*/  ULEA UR38, UR8, UR38, 0x18 ;  /* 0x0000002608267291 */ /* 0x002fe2000f8ec03f */
[C---:B0-----:R-:W-:Y:S01]  /*64a0*/  IMAD.SHL.U32 R29, R3.reuse, 0x8, RZ ;  /* 0x00000008031d7824 */ /* 0x041fe200078e00ff */
[----:B------:R-:W-:Y:S01]  /*64b0*/  ULEA.HI.SX32 UR42, UR6, 0xffffffff, 0x19 ;  /* 0xffffffff062a7891 */ /* 0x000fe2000f8fca3f */
[----:B------:R-:W-:Y:S01]  /*64c0*/  IMAD.SHL.U32 R2, R3, 0x10, RZ ;  /* 0x0000001003027824 */ /* 0x000fe200078e00ff */
[----:B------:R-:W-:Y:S02]  /*64d0*/  ULEA.HI.SX32 UR40, UR6, 0xfffffffe, 0x19 ;  /* 0xfffffffe06287891 */ /* 0x000fe4000f8fca3f */
[C---:B------:R-:W-:Y:S01]  /*64e0*/  LOP3.LUT R4, R29.reuse, 0x38, RZ, 0xc0, !PT ;  /* 0x000000381d047812 */ /* 0x040fe200078ec0ff */
[----:B------:R-:W-:Y:S01]  /*64f0*/  USHF.L.U32 UR4, UR42, 0x7, URZ ;  /* 0x000000072a047899 */ /* 0x000fe2000800063f */
[----:B------:R-:W-:-:S02]  /*6500*/  LOP3.LUT R0, R29, 0x1f8, RZ, 0xc0, !PT ;  /* 0x000001f81d007812 */ /* 0x000fc400078ec0ff */
[----:B------:R-:W-:Y:S02]  /*6510*/  ISETP.GE.AND P1, PT, R4, UR7, PT ;  /* 0x0000000704007c0c */ /* 0x000fe4000bf26270 */
[----:B------:R-:W-:Y:S02]  /*6520*/  LOP3.LUT R0, R0, 0x38, R3, 0x78, !PT ;  /* 0x0000003800007812 */ /* 0x000fe400078e7803 */
[----:B------:R-:W-:Y:S02]  /*6530*/  ISETP.GE.AND P0, PT, R4, UR7, PT ;  /* 0x0000000704007c0c */ /* 0x000fe4000bf06270 */
[----:B------:R-:W-:Y:S02]  /*6540*/  LOP3.LUT R29, R0, 0x200, R29, 0xf8, !PT ;  /* 0x00000200001d7812 */ /* 0x000fe400078ef81d */
[----:B------:R-:W-:Y:S01]  /*6550*/  SHF.R.U32.HI R0, RZ, 0x3, R3 ;  /* 0x00000003ff007819 */ /* 0x000fe20000011603 */
[----:B------:R-:W-:Y:S01]  /*6560*/  IMAD.U32 R3, RZ, RZ, UR10 ;  /* 0x0000000aff037e24 */ /* 0x000fe2000f8e00ff */
[----:B------:R-:W-:-:S03]  /*6570*/  LOP3.LUT R2, R2, 0x70, RZ, 0xc0, !PT ;  /* 0x0000007002027812 */ /* 0x000fc600078ec0ff */
[----:B------:R-:W-:Y:S01]  /*6580*/  @P1 LOP3.LUT R25, R25, 0x1, RZ, 0xfc, !PT ;  /* 0x0000000119191812 */ /* 0x000fe200078efcff */
[----:B------:R0:W-:Y:S03]  /*6590*/  STL [R1+0x8], R3 ;  /* 0x0000080301007387 */ /* 0x0001e60000100800 */
[----:B------:R-:W-:Y:S01]  /*65a0*/  LOP3.LUT R25, R25, 0xfffffffd, RZ, 0xc0, !PT ;  /* 0xfffffffd19197812 */ /* 0x000fe200078ec0ff */
[----:B------:R1:W-:Y:S03]  /*65b0*/  STL [R1+0xc], RZ ;  /* 0x00000cff01007387 */ /* 0x0003e60000100800 */
[----:B------:R-:W-:Y:S02]  /*65c0*/  @P0 LOP3.LUT R25, R25, 0x2, RZ, 0xfc, !PT ;  /* 0x0000000219190812 */ /* 0x000fe400078efcff */
[----:B------:R-:W-:-:S02]  /*65d0*/  ISETP.GE.AND P0, PT, R4, UR9, PT ;  /* 0x0000000904007c0c */ /* 0x000fc4000bf06270 */
[----:B0-----:R-:W-:Y:S02]  /*65e0*/  LOP3.LUT R3, R0, 0xf, RZ, 0xc0, !PT ;  /* 0x0000000f00037812 */ /* 0x001fe400078ec0ff */
[----:B------:R-:W-:Y:S02]  /*65f0*/  MOV R0, UR4 ;  /* 0x0000000400007c02 */ /* 0x000fe40008000f00 */
[----:B------:R-:W-:Y:S02]  /*6600*/  LOP3.LUT R25, R25, 0xffffffef, RZ, 0xc0, !PT ;  /* 0xffffffef19197812 */ /* 0x000fe400078ec0ff */
[----:B------:R-:W-:Y:S02]  /*6610*/  LOP3.LUT R5, R3, R2, RZ, 0xfc, !PT ;  /* 0x0000000203057212 */ /* 0x000fe400078efcff */
[----:B------:R-:W-:Y:S02]  /*6620*/  LEA R4, R29, UR38, 0x1 ;  /* 0x000000261d047c11 */ /* 0x000fe4000f8e08ff */
[----:B------:R-:W-:-:S02]  /*6630*/  LOP3.LUT R2, R3, UR4, R2, 0xfe, !PT ;  /* 0x0000000403027c12 */ /* 0x000fc4000f8efe02 */
[----:B------:R-:W-:Y:S02]  /*6640*/  @P0 LOP3.LUT R25, R25, 0x10, RZ, 0xfc, !PT ;  /* 0x0000001019190812 */ /* 0x000fe400078efcff */
[----:B-1----:R-:W-:-:S07]  /*6650*/  IADD3 R0, -R3, UR36, -R0 ;  /* 0x0000002403007c10 */ /* 0x002fce000fffe900 */
.L_x_67:
[----:B------:R-:W2:Y:S01]  /*6660*/  LDL R6, [R1+0x8] ;  /* 0x0000080001067983 */ /* 0x000ea20000100800 */
[----:B------:R-:W0:Y:S01]  /*6670*/  LDC R0, c[0x0][0xc38] ;  /* 0x00030e00ff007b82 */ /* 0x000e220000000800 */
[----:B------:R-:W-:Y:S05]  /*6680*/  YIELD ;  /* 0x0000000000007946 */ /* 0x000fea0003800000 */
[----:B------:R-:W-:Y:S01]  /*6690*/  ULDC.64 UR4, c[0x0][0xa28] ;  /* 0x00028a0000047ab9 */ /* 0x000fe20000000a00 */
[----:B------:R-:W-:Y:S01]  /*66a0*/  IMAD.MOV.U32 R17, RZ, RZ, RZ ;  /* 0x000000ffff117224 */ /* 0x000fe200078e00ff */
[----:B------:R-:W1:Y:S01]  /*66b0*/  LDC R2, c[0x0][0xc44] ;  /* 0x00031100ff027b82 */ /* 0x000e620000000800 */
[----:B------:R-:W-:-:S04]  /*66c0*/  ISETP.NE.U32.AND P0, PT, RZ, UR4, PT ;  /* 0x00000004ff007c0c */ /* 0x000fc8000bf05070 */
[----:B------:R-:W-:Y:S02]  /*66d0*/  ISETP.NE.AND.EX P0, PT, RZ, UR5, PT, P0 ;  /* 0x00000005ff007c0c */ /* 0x000fe4000bf05300 */
[----:B0-----:R-:W-:Y:S02]  /*66e0*/  ISETP.NE.AND P1, PT, R0, 0x1, PT ;  /* 0x000000010000780c */ /* 0x001fe40003f25270 */
[----:B-1----:R-:W-:-:S09]  /*66f0*/  ISETP.NE.AND P2, PT, R2, 0x1, PT ;  /* 0x000000010200780c */ /* 0x002fd20003f45270 */
[----:B------:R-:W0:Y:S08]  /*6700*/  @P0 LDC.64 R2, c[0x0][0xa28] ;  /* 0x00028a00ff020b82 */ /* 0x000e300000000a00 */
[----:B------:R-:W2:Y:S08]  /*6710*/  @P1 LDC R0, c[0x0][0xc3c] ;  /* 0x00030f00ff001b82 */ /* 0x000eb00000000800 */
[----:B------:R-:W1:Y:S08]  /*6720*/  @P1 LDC R7, c[0x0][0xc40] ;  /* 0x00031000ff071b82 */ /* 0x000e700000000800 */
[----:B------:R-:W3:Y:S01]  /*6730*/  @P2 LDC.64 R4, c[0x0][0xc48] ;  /* 0x00031200ff042b82 */ /* 0x000ee20000000a00 */
[----:B--2---:R-:W-:-:S04]  /*6740*/  @P1 IMAD.HI.U32 R0, R6, R0, RZ ;  /* 0x0000000006001227 */ /* 0x004fc800078e00ff */
[----:B------:R-:W-:Y:S01]  /*6750*/  IMAD.MOV.U32 R23, RZ, RZ, R6 ;  /* 0x000000ffff177224 */ /* 0x000fe200078e0006 */
[----:B-1----:R-:W-:-:S05]  /*6760*/  @P1 SHF.R.U32.HI R23, RZ, R7, R0 ;  /* 0x00000007ff171219 */ /* 0x002fca0000011600 */
[----:B---3--:R-:W-:-:S04]  /*6770*/  @P2 IMAD.HI.U32 R4, R23, R4, RZ ;  /* 0x0000000417042227 */ /* 0x008fc800078e00ff */
[----:B------:R-:W-:Y:S01]  /*6780*/  IMAD.MOV.U32 R18, RZ, RZ, R23 ;  /* 0x000000ffff127224 */ /* 0x000fe200078e0017 */
[----:B------:R-:W-:-:S05]  /*6790*/  @P2 SHF.R.U32.HI R18, RZ, R5, R4 ;  /* 0x00000005ff122219 */ /* 0x000fca0000011604 */
[----:B0-----:R-:W-:-:S05]  /*67a0*/  @P0 IMAD.WIDE R2, R18, 0x4, R2 ;  /* 0x0000000412020825 */ /* 0x001fca00078e0202 */
[----:B------:R-:W2:Y:S01]  /*67b0*/  @P0 LDG.E R17, desc[UR50][R2.64] ;  /* 0x0000003202110981 */ /* 0x000ea2000c1e1900 */
[----:B------:R-:W-:-:S04]  /*67c0*/  UIADD3 UR4, UR38, 0xe400, URZ ;  /* 0x0000e40026047890 */ /* 0x000fc8000fffe03f */
[----:B------:R-:W-:-:S06]  /*67d0*/  ULOP3.LUT UP0, URZ, UR4, 0x3ff, URZ, 0xc0, !UPT ;  /* 0x000003ff043f7892 */ /* 0x000fcc000f80c03f */
[----:B------:R-:W-:Y:S01]  /*67e0*/  PLOP3.LUT P0, PT, PT, PT, UP0, 0x80, 0x0 ;  /* 0x000000000000781c */ /* 0x000fe20003f0f008 */
[----:B--2---:R0:W-:-:S12]  /*67f0*/  STL [R1+0x4], R17 ;  /* 0x0000041101007387 */ /* 0x0041d80000100800 */
[----:B------:R-:W-:Y:S05]  /*6800*/  @!P0 BRA `(.L_x_33) ;  /* 0x0000000000408947 */ /* 0x000fea0003800000 */
[----:B------:R-:W-:Y:S01]  /*6810*/  MOV R2, 0x0 ;  /* 0x0000000000027802 */ /* 0x000fe20000000f00 */
[----:B------:R-:W-:Y:S01]  /*6820*/  ULDC.64 UR6, c[0x4][0x88] ;  /* 0x0100220000067ab9 */ /* 0x000fe20000000a00 */
[----:B------:R-:W-:Y:S01]  /*6830*/  ULDC.64 UR8, c[0x4][0x90] ;  /* 0x0100240000087ab9 */ /* 0x000fe20000000a00 */
[----:B------:R-:W-:Y:S01]  /*6840*/  ULDC.64 UR4, c[0x4][0x8] ;  /* 0x0100020000047ab9 */ /* 0x000fe20000000a00 */
[----:B------:R-:W-:Y:S01]  /*6850*/  IMAD.U32 R4, RZ, RZ, UR6 ;  /* 0x00000006ff047e24 */ /* 0x000fe2000f8e00ff */
[----:B------:R-:W-:Y:S01]  /*6860*/  MOV R10, UR4 ;  /* 0x00000004000a7c02 */ /* 0x000fe20008000f00 */
[----:B------:R-:W1:Y:S01]  /*6870*/  LDC.64 R2, c[0x4][R2] ;  /* 0x0100000002027b82 */ /* 0x000e620000000a00 */
[----:B------:R-:W-:Y:S02]  /*6880*/  IMAD.U32 R5, RZ, RZ, UR7 ;  /* 0x00000007ff057e24 */ /* 0x000fe4000f8e00ff */
[----:B------:R-:W-:Y:S02]  /*6890*/  IMAD.U32 R6, RZ, RZ, UR8 ;  /* 0x00000008ff067e24 */ /* 0x000fe4000f8e00ff */
[----:B------:R-:W-:-:S02]  /*68a0*/  IMAD.U32 R7, RZ, RZ, UR9 ;  /* 0x00000009ff077e24 */ /* 0x000fc4000f8e00ff */
[----:B------:R-:W-:Y:S02]  /*68b0*/  IMAD.U32 R11, RZ, RZ, UR5 ;  /* 0x00000005ff0b7e24 */ /* 0x000fe4000f8e00ff */
[----:B------:R-:W-:Y:S02]  /*68c0*/  IMAD.MOV.U32 R8, RZ, RZ, 0x70 ;  /* 0x00000070ff087424 */ /* 0x000fe400078e00ff */
[----:B------:R-:W-:Y:S02]  /*68d0*/  IMAD.MOV.U32 R12, RZ, RZ, 0x1 ;  /* 0x00000001ff0c7424 */ /* 0x000fe400078e00ff */
[----:B------:R-:W-:-:S07]  /*68e0*/  IMAD.MOV.U32 R13, RZ, RZ, RZ ;  /* 0x000000ffff0d7224 */ /* 0x000fce00078e00ff */
[----:B------:R-:W-:-:S07]  /*68f0*/  LEPC R20, `(.L_x_33) ;  /* 0x000000001014794e */ /* 0x000fce0000000000 */
[----:B01----:R-:W-:Y:S05]  /*6900*/  CALL.ABS.NOINC R2 ;  /* 0x0000000002007343 */ /* 0x003fea0003c00000 */
.L_x_33:
[----:B------:R-:W-:-:S04]  /*6910*/  UIADD3 UR4, UR38, 0x400, URZ ;  /* 0x0000040026047890 */ /* 0x000fc8000fffe03f */
[----:B------:R-:W-:-:S06]  /*6920*/  ULOP3.LUT UP0, URZ, UR4, 0x3ff, URZ, 0xc0, !UPT ;  /* 0x000003ff043f7892 */ /* 0x000fcc000f80c03f */
[----:B------:R-:W-:-:S13]  /*6930*/  PLOP3.LUT P0, PT, PT, PT, UP0, 0x80, 0x0 ;  /* 0x000000000000781c */ /* 0x000fda0003f0f008 */
[----:B------:R-:W-:Y:S05]  /*6940*/  @!P0 BRA `(.L_x_34) ;  /* 0x00000000007c8947 */ /* 0x000fea0003800000 */
[----:B------:R-:W-:Y:S01]  /*6950*/  MOV R16, 0x0 ;  /* 0x0000000000107802 */ /* 0x000fe20000000f00 */
[----:B------:R-:W-:Y:S01]  /*6960*/  ULDC.64 UR6, c[0x4][0x88] ;  /* 0x0100220000067ab9 */ /* 0x000fe20000000a00 */
[----:B------:R-:W-:Y:S01]  /*6970*/  ULDC.64 UR8, c[0x4][0x90] ;  /* 0x0100240000087ab9 */ /* 0x000fe20000000a00 */
[----:B------:R-:W-:Y:S01]  /*6980*/  ULDC.64 UR4, c[0x4][0x10] ;  /* 0x0100040000047ab9 */ /* 0x000fe20000000a00 */
[----:B------:R1:W2:Y:S01]  /*6990*/  LDC.64 R2, c[0x4][R16] ;  /* 0x0100000010027b82 */ /* 0x0002a20000000a00 */
[----:B------:R-:W-:Y:S01]  /*69a0*/  IMAD.U32 R4, RZ, RZ, UR6 ;  /* 0x00000006ff047e24 */ /* 0x000fe2000f8e00ff */
[----:B------:R-:W-:Y:S01]  /*69b0*/  MOV R7, UR9 ;  /* 0x0000000900077c02 */ /* 0x000fe20008000f00 */
[----:B------:R-:W-:Y:S02]  /*69c0*/  IMAD.U32 R5, RZ, RZ, UR7 ;  /* 0x00000007ff057e24 */ /* 0x000fe4000f8e00ff */
[----:B------:R-:W-:Y:S02]  /*69d0*/  IMAD.U32 R6, RZ, RZ, UR8 ;  /* 0x00000008ff067e24 */ /* 0x000fe4000f8e00ff */
[----:B------:R-:W-:-:S02]  /*69e0*/  IMAD.U32 R10, RZ, RZ, UR4 ;  /* 0x00000004ff0a7e24 */ /* 0x000fc4000f8e00ff */
[----:B------:R-:W-:Y:S02]  /*69f0*/  IMAD.U32 R11, RZ, RZ, UR5 ;  /* 0x00000005ff0b7e24 */ /* 0x000fe4000f8e00ff */
[----:B------:R-:W-:Y:S02]  /*6a00*/  IMAD.MOV.U32 R8, RZ, RZ, 0x70 ;  /* 0x00000070ff087424 */ /* 0x000fe400078e00ff */
[----:B------:R-:W-:Y:S02]  /*6a10*/  IMAD.MOV.U32 R12, RZ, RZ, 0x1 ;  /* 0x00000001ff0c7424 */ /* 0x000fe400078e00ff */
[----:B-1----:R-:W-:-:S07]  /*6a20*/  IMAD.MOV.U32 R13, RZ, RZ, RZ ;  /* 0x000000ffff0d7224 */ /* 0x002fce00078e00ff */
[----:B------:R-:W-:-:S07]  /*6a30*/  LEPC R20, `(.L_x_35) ;  /* 0x000000001014794e */ /* 0x000fce0000000000 */
[----:B0-2---:R-:W-:Y:S05]  /*6a40*/  CALL.ABS.NOINC R2 ;  /* 0x0000000002007343 */ /* 0x005fea0003c00000 */
.L_x_35:
[----:B------:R0:W1:Y:S01]  /*6a50*/  LDC.64 R2, c[0x4][R16] ;  /* 0x0100000010027b82 */ /* 0x0000620000000a00 */
[----:B------:R-:W-:Y:S01]  /*6a60*/  ULDC.64 UR6, c[0x4][0x88] ;  /* 0x0100220000067ab9 */ /* 0x000fe20000000a00 */
[----:B------:R-:W-:Y:S01]  /*6a70*/  ULDC.64 UR8, c[0x4][0x90] ;  /* 0x0100240000087ab9 */ /* 0x000fe20000000a00 */
[----:B------:R-:W-:Y:S01]  /*6a80*/  ULDC.64 UR4, c[0x4][0x18] ;  /* 0x0100060000047ab9 */ /* 0x000fe20000000a00 */
        /* <DEDUP_REMOVED lines=8> */
[----:B0-----:R-:W-:-:S07]  /*6b10*/  IMAD.MOV.U32 R13, RZ, RZ, RZ ;  /* 0x000000ffff0d7224 */ /* 0x001fce00078e00ff */
[----:B------:R-:W-:-:S07]  /*6b20*/  LEPC R20, `(.L_x_34) ;  /* 0x000000001014794e */ /* 0x000fce0000000000 */
[----:B-1----:R-:W-:Y:S05]  /*6b30*/  CALL.ABS.NOINC R2 ;  /* 0x0000000002007343 */ /* 0x002fea0003c00000 */
.L_x_34:
[----:B------:R-:W-:Y:S01]  /*6b40*/  ULDC.64 UR4, c[0x0][0x9f8] ;  /* 0x00027e0000047ab9 */ /* 0x000fe20000000a00 */
[----:B------:R-:W-:Y:S01]  /*6b50*/  IMAD.MOV.U32 R28, RZ, RZ, R18 ;  /* 0x000000ffff1c7224 */ /* 0x000fe200078e0012 */
[----:B------:R-:W-:Y:S01]  /*6b60*/  ISETP.NE.U32.AND P0, PT, RZ, UR4, PT ;  /* 0x00000004ff007c0c */ /* 0x000fe2000bf05070 */
[----:B------:R-:W1:Y:S01]  /*6b70*/  LDC R9, c[0x0][0x430] ;  /* 0x00010c00ff097b82 */ /* 0x000e620000000800 */
[----:B------:R-:W2:Y:S01]  /*6b80*/  S2R R19, SR_TID.X ;  /* 0x0000000000137919 */ /* 0x000ea20000002100 */
[----:B------:R-:W-:Y:S01]  /*6b90*/  USHF.L.U32 UR44, UR42, 0x7, URZ ;  /* 0x000000072a2c7899 */ /* 0x000fe2000800063f */
[----:B------:R-:W-:Y:S01]  /*6ba0*/  ISETP.NE.AND.EX P0, PT, RZ, UR5, PT, P0 ;  /* 0x00000005ff007c0c */ /* 0x000fe2000bf05300 */
[----:B------:R-:W-:-:S12]  /*6bb0*/  ULDC UR4, c[0x0][0xc44] ;  /* 0x0003110000047ab9 */ /* 0x000fd80000000800 */
[----:B------:R-:W3:Y:S02]  /*6bc0*/  @P0 LDC.64 R2, c[0x0][0x9f8] ;  /* 0x00027e00ff020b82 */ /* 0x000ee40000000a00 */
[----:B---3--:R-:W-:-:S05]  /*6bd0*/  @P0 IMAD.WIDE R2, R18, 0x4, R2 ;  /* 0x0000000412020825 */ /* 0x008fca00078e0202 */
[----:B------:R3:W4:Y:S01]  /*6be0*/  @P0 LDG.E R28, desc[UR50][R2.64] ;  /* 0x00000032021c0981 */ /* 0x000722000c1e1900 */
[----:B-1----:R-:W-:Y:S02]  /*6bf0*/  ISETP.NE.AND P1, PT, R9, 0x1, PT ;  /* 0x000000010900780c */ /* 0x002fe40003f25270 */
[----:B--2---:R-:W-:Y:S02]  /*6c00*/  SHF.R.U32.HI R16, RZ, 0x3, R19 ;  /* 0x00000003ff107819 */ /* 0x004fe40000011613 */
[----:B------:R-:W-:Y:S02]  /*6c10*/  SHF.L.U32 R19, R19, 0x4, RZ ;  /* 0x0000000413137819 */ /* 0x000fe400000006ff */
[----:B------:R-:W-:Y:S02]  /*6c20*/  LOP3.LUT R16, R16, 0xf, RZ, 0xc0, !PT ;  /* 0x0000000f10107812 */ /* 0x000fe400078ec0ff */
[----:B------:R-:W-:Y:S02]  /*6c30*/  LOP3.LUT R19, R19, 0x70, RZ, 0xc0, !PT ;  /* 0x0000007013137812 */ /* 0x000fe400078ec0ff */
[----:B------:R-:W-:-:S02]  /*6c40*/  LOP3.LUT R25, R25, 0xfffffff7, RZ, 0xc0, !PT ;  /* 0xfffffff719197812 */ /* 0x000fc400078ec0ff */
[----:B------:R-:W-:Y:S01]  /*6c50*/  LOP3.LUT R16, R16, UR44, R19, 0xfe, !PT ;  /* 0x0000002c10107c12 */ /* 0x000fe2000f8efe13 */
[----:B------:R-:W1:Y:S01]  /*6c60*/  @P1 LDC R5, c[0x0][0x434] ;  /* 0x00010d00ff051b82 */ /* 0x000e620000000800 */
[----:B------:R-:W-:Y:S02]  /*6c70*/  @P1 LOP3.LUT R25, R25, 0x8, RZ, 0xfc, !PT ;  /* 0x0000000819191812 */ /* 0x000fe400078efcff */
[C---:B------:R-:W-:Y:S01]  /*6c80*/  ISETP.GE.AND P0, PT, R16.reuse, UR36, PT ;  /* 0x0000002410007c0c */ /* 0x040fe2000bf06270 */
[----:B------:R-:W-:-:S04]  /*6c90*/  IMAD.IADD R0, R16, 0x1, R17 ;  /* 0x0000000110007824 */ /* 0x000fc800078e0211 */
[----:B------:R-:W2:Y:S01]  /*6ca0*/  @P1 LDC R7, c[0x0][0x438] ;  /* 0x00010e00ff071b82 */ /* 0x000ea20000000800 */
[----:B------:R-:W-:Y:S02]  /*6cb0*/  IMAD.MOV.U32 R8, RZ, RZ, R0 ;  /* 0x000000ffff087224 */ /* 0x000fe400078e0000 */
[----:B-1----:R-:W-:-:S05]  /*6cc0*/  @P1 IMAD.HI.U32 R4, R0, R5, RZ ;  /* 0x0000000500041227 */ /* 0x002fca00078e00ff */
[----:B--2---:R-:W-:Y:S02]  /*6cd0*/  @P1 SHF.R.U32.HI R8, RZ, R7, R4 ;  /* 0x00000007ff081219 */ /* 0x004fe40000011604 */
[----:B------:R-:W1:Y:S02]  /*6ce0*/  @!P0 LDC.64 R4, c[0x0][0x428] ;  /* 0x00010a00ff048b82 */ /* 0x000e640000000a00 */
[--C-:B---3--:R-:W-:Y:S01]  /*6cf0*/  @!P0 SHF.R.S32.HI R3, RZ, 0x1f, R8.reuse ;  /* 0x0000001fff038819 */ /* 0x108fe20000011408 */
[----:B------:R-:W-:-:S05]  /*6d00*/  @!P0 IMAD.MOV.U32 R2, RZ, RZ, R8 ;  /* 0x000000ffff028224 */ /* 0x000fca00078e0008 */
[----:B------:R-:W2:Y:S01]  /*6d10*/  @!P0 LDC.64 R6, c[0x0][0x418] ;  /* 0x00010600ff068b82 */ /* 0x000ea20000000a00 */
[----:B----4-:R-:W-:Y:S01]  /*6d20*/  SHF.R.S32.HI R10, RZ, 0x1f, R28 ;  /* 0x0000001fff0a7819 */ /* 0x010fe2000001141c */
[----:B-1----:R-:W-:-:S04]  /*6d30*/  @!P0 IMAD.WIDE.U32 R2, R28, R4, R2 ;  /* 0x000000041c028225 */ /* 0x002fc800078e0002 */
[----:B------:R-:W-:Y:S01]  /*6d40*/  @!P0 IMAD R4, R10, R4, RZ ;  /* 0x000000040a048224 */ /* 0x000fe200078e02ff */
[----:B--2---:R-:W-:Y:S01]  /*6d50*/  @!P0 LEA R6, P1, R2, R6, 0x2 ;  /* 0x0000000602068211 */ /* 0x004fe200078210ff */
[----:B------:R1:W-:Y:S02]  /*6d60*/  STL [R1], R10 ;  /* 0x0000000a01007387 */ /* 0x0003e40000100800 */
[----:B------:R-:W-:Y:S02]  /*6d70*/  @!P0 IMAD R5, R28, R5, R4 ;  /* 0x000000051c058224 */ /* 0x000fe400078e0204 */
[----:B------:R-:W-:Y:S02]  /*6d80*/  IMAD.MOV.U32 R4, RZ, RZ, RZ ;  /* 0x000000ffff047224 */ /* 0x000fe400078e00ff */
[----:B------:R-:W-:-:S05]  /*6d90*/  @!P0 IMAD.IADD R3, R3, 0x1, R5 ;  /* 0x0000000103038824 */ /* 0x000fca00078e0205 */
[----:B------:R-:W-:-:S05]  /*6da0*/  @!P0 LEA.HI.X R7, R2, R7, R3, 0x2, P1 ;  /* 0x0000000702078211 */ /* 0x000fca00008f1403 */
[----:B------:R1:W5:Y:S01]  /*6db0*/  @!P0 LDG.E R4, desc[UR50][R6.64] ;  /* 0x0000003206048981 */ /* 0x000362000c1e1900 */
[----:B------:R-:W-:Y:S01]  /*6dc0*/  IMAD.U32 R2, RZ, RZ, UR41 ;  /* 0x00000029ff027e24 */ /* 0x000fe2000f8e00ff */
[----:B------:R-:W-:Y:S01]  /*6dd0*/  UMOV UR5, 0xffffffff ;  /* 0xffffffff00057882 */ /* 0x000fe20000000000 */
[----:B------:R-:W-:Y:S01]  /*6de0*/  IMAD.MOV R5, RZ, RZ, -R8 ;  /* 0x000000ffff057224 */ /* 0x000fe200078e0a08 */
[----:B------:R-:W-:Y:S02]  /*6df0*/  LOP3.LUT R25, R25, 0xfffffffb, RZ, 0xc0, !PT ;  /* 0xfffffffb19197812 */ /* 0x000fe400078ec0ff */
[----:B------:R-:W-:Y:S01]  /*6e00*/  ISETP.NE.AND P2, PT, R2, 0x3, PT ;  /* 0x000000030200780c */ /* 0x000fe20003f45270 */
[----:B------:R-:W-:Y:S01]  /*6e10*/  IMAD R5, R9, R5, R0 ;  /* 0x0000000509057224 */ /* 0x000fe200078e0200 */
[----:B------:R-:W-:-:S05]  /*6e20*/  IADD3 R0, -R18, RZ, RZ ;  /* 0x000000ff12007210 */ /* 0x000fca0007ffe1ff */
[----:B------:R-:W-:-:S06]  /*6e30*/  IMAD R19, R0, UR4, R23 ;  /* 0x0000000400137c24 */ /* 0x000fcc000f8e0217 */
[----:B------:R-:W-:Y:S01]  /*6e40*/  @P2 LOP3.LUT R25, R25, 0x4, RZ, 0xfc, !PT ;  /* 0x0000000419192812 */ /* 0x000fe200078efcff */
[----:B-1----:R-:W-:Y:S06]  /*6e50*/  BRA.DIV UR5, `(.L_x_36) ;  /* 0x0000003205bc7947 */ /* 0x002fec000b800000 */
.L_x_84:
[----:B------:R-:W-:Y:S01]  /*6e60*/  SHF.R.S32.HI R27, RZ, 0x1f, R19 ;  /* 0x0000001fff1b7819 */ /* 0x000fe20000011413 */
[----:B------:R-:W-:Y:S06]  /*6e70*/  @!P2 BRA `(.L_x_37) ;  /* 0x000000000004a947 */ /* 0x000fec0003800000 */
[----:B------:R-:W-:Y:S01]  /*6e80*/  BPT.TRAP 0x1 ;  /* 0x000000040000795c */ /* 0x000fe20000300000 */
.L_x_37:
[----:B------:R-:W-:Y:S01]  /*6e90*/  SHF.R.S32.HI R7, RZ, 0x1f, R5 ;  /* 0x0000001fff077819 */ /* 0x000fe20000011405 */
[----:B------:R-:W-:Y:S01]  /*6ea0*/  ULDC.64 UR4, c[0x0][0x328] ;  /* 0x0000ca0000047ab9 */ /* 0x000fe20000000a00 */
[----:B-----5:R-:W-:Y:S01]  /*6eb0*/  SHF.R.S32.HI R6, RZ, 0x1f, R4 ;  /* 0x0000001fff067819 */ /* 0x020fe20000011404 */
[----:B------:R-:W-:Y:S01]  /*6ec0*/  IMAD.WIDE.U32 R2, R5, UR4, RZ ;  /* 0x0000000405027c25 */ /* 0x000fe2000f8e00ff */
[----:B------:R-:W-:Y:S03]  /*6ed0*/  BSSY B0, `(.L_x_38) ;  /* 0x0000015000007945 */ /* 0x000fe60003800000 */
[----:B------:R-:W-:-:S04]  /*6ee0*/  IMAD R0, R7, UR4, RZ ;  /* 0x0000000407007c24 */ /* 0x000fc8000f8e02ff */
[----:B------:R-:W-:Y:S01]  /*6ef0*/  IMAD R9, R5, UR5, R0 ;  /* 0x0000000505097c24 */ /* 0x000fe2000f8e0200 */
[----:B------:R-:W-:Y:S02]  /*6f00*/  ULDC.64 UR4, c[0x0][0x338] ;  /* 0x0000ce0000047ab9 */ /* 0x000fe40000000a00 */
[----:B------:R-:W-:Y:S02]  /*6f10*/  IMAD R0, R6, UR4, RZ ;  /* 0x0000000406007c24 */ /* 0x000fe4000f8e02ff */
[----:B------:R-:W-:Y:S02]  /*6f20*/  IMAD.IADD R3, R3, 0x1, R9 ;  /* 0x0000000103037824 */ /* 0x000fe400078e0209 */
[C---:B------:R-:W-:Y:S02]  /*6f30*/  IMAD R0, R4.reuse, UR5, R0 ;  /* 0x0000000504007c24 */ /* 0x040fe4000f8e0200 */
[----:B------:R-:W-:Y:S01]  /*6f40*/  IMAD.WIDE.U32 R2, R4, UR4, R2 ;  /* 0x0000000404027c25 */ /* 0x000fe2000f8e0002 */
[----:B------:R-:W-:-:S03]  /*6f50*/  ULDC.64 UR4, c[0x0][0x330] ;  /* 0x0000cc0000047ab9 */ /* 0x000fc60000000a00 */
[----:B------:R-:W-:Y:S02]  /*6f60*/  IMAD.IADD R3, R3, 0x1, R0 ;  /* 0x0000000103037824 */ /* 0x000fe400078e0200 */
[----:B------:R-:W-:Y:S02]  /*6f70*/  IMAD R0, R27, UR4, RZ ;  /* 0x000000041b007c24 */ /* 0x000fe4000f8e02ff */
[----:B------:R-:W-:-:S04]  /*6f80*/  IMAD.WIDE.U32 R2, R19, UR4, R2 ;  /* 0x0000000413027c25 */ /* 0x000fc8000f8e0002 */
[----:B------:R-:W-:Y:S01]  /*6f90*/  IMAD R0, R19, UR5, R0 ;  /* 0x0000000513007c24 */ /* 0x000fe2000f8e0200 */
[----:B------:R-:W-:Y:S02]  /*6fa0*/  ULDC.64 UR4, c[0x0][0x318] ;  /* 0x0000c60000047ab9 */ /* 0x000fe40000000a00 */
[----:B------:R-:W-:Y:S01]  /*6fb0*/  LEA R16, P0, R2, UR4, 0x1 ;  /* 0x0000000402107c11 */ /* 0x000fe2000f8008ff */
[----:B------:R-:W-:-:S05]  /*6fc0*/  IMAD.IADD R0, R3, 0x1, R0 ;  /* 0x0000000103007824 */ /* 0x000fca00078e0200 */
[----:B0-----:R-:W-:Y:S02]  /*6fd0*/  LEA.HI.X R17, R2, UR5, R0, 0x1, P0 ;  /* 0x0000000502117c11 */ /* 0x001fe400080f0c00 */
[----:B------:R-:W-:Y:S02]  /*6fe0*/  LEA R0, R22, UR38, 0x3 ;  /* 0x0000002616007c11 */ /* 0x000fe4000f8e18ff */
[----:B------:R-:W-:-:S04]  /*6ff0*/  SHF.L.U32 R2, R24, 0x1f, RZ ;  /* 0x0000001f18027819 */ /* 0x000fc800000006ff */
[----:B------:R-:W0:Y:S02]  /*7000*/  SYNCS.PHASECHK.TRANS64.TRYWAIT P0, [R0+URZ+0x16840], R2 ;  /* 0x01684002000075a7 */ /* 0x000e24000800017f */
[----:B0-----:R-:W-:Y:S05]  /*7010*/  @!P0 BRA `(.L_x_39) ;  /* 0x0000003000808947 */ /* 0x001fea0003800000 */
.L_x_85:
[----:B------:R-:W-:Y:S05]  /*7020*/  BSYNC B0 ;  /* 0x0000000000007941 */ /* 0x000fea0003800000 */
.L_x_38:
[----:B------:R-:W1:Y:S01]  /*7030*/  S2R R9, SR_TID.X ;  /* 0x0000000000097919 */ /* 0x000e620000002100 */
[----:B------:R-:W-:Y:S01]  /*7040*/  ULDC.64 UR4, c[0x0][0x300] ;  /* 0x0000c00000047ab9 */ /* 0x000fe20000000a00 */
[----:B------:R-:W-:Y:S01]  /*7050*/  USHF.L.U32 UR6, UR42, 0x7, URZ ;  /* 0x000000072a067899 */ /* 0x000fe2000800063f */
[----:B------:R-:W-:Y:S01]  /*7060*/  IMAD R7, R7, UR4, RZ ;  /* 0x0000000407077c24 */ /* 0x000fe2000f8e02ff */
[----:B------:R-:W-:Y:S01]  /*7070*/  LOP3.LUT P2, RZ, R25, 0x1, RZ, 0xc0, !PT ;  /* 0x0000000119ff7812 */ /* 0x000fe2000784c0ff */
[----:B0-----:R-:W-:-:S04]  /*7080*/  IMAD.WIDE.U32 R2, R5, UR4, RZ ;  /* 0x0000000405027c25 */ /* 0x001fc8000f8e00ff */
        /* <DEDUP_REMOVED lines=11> */
[----:B------:R-:W-:Y:S01]  /*7140*/  ULDC.64 UR4, c[0x0][0x2e8] ;  /* 0x0000ba0000047ab9 */ /* 0x000fe20000000a00 */
[----:B-1----:R-:W-:Y:S01]  /*7150*/  SHF.R.U32.HI R10, RZ, 0x3, R9 ;  /* 0x00000003ff0a7819 */ /* 0x002fe20000011609 */
[----:B------:R-:W-:Y:S01]  /*7160*/  IMAD R6, R22, 0x2000, R29 ;  /* 0x0000200016067824 */ /* 0x000fe200078e021d */
[----:B------:R-:W-:Y:S01]  /*7170*/  SHF.L.U32 R8, R9, 0x3, RZ ;  /* 0x0000000309087819 */ /* 0x000fe200000006ff */
[----:B------:R-:W-:Y:S01]  /*7180*/  IMAD.IADD R5, R3, 0x1, R4 ;  /* 0x0000000103057824 */ /* 0x000fe200078e0204 */
[----:B------:R-:W-:Y:S01]  /*7190*/  LEA R4, P0, R2, UR4, 0x1 ;  /* 0x0000000402047c11 */ /* 0x000fe2000f8008ff */
[----:B------:R-:W-:Y:S01]  /*71a0*/  IMAD.U32 R9, RZ, RZ, UR6 ;  /* 0x00000006ff097e24 */ /* 0x000fe2000f8e00ff */
[----:B------:R-:W-:Y:S01]  /*71b0*/  UMOV UR4, 0xffffffff ;  /* 0xffffffff00047882 */ /* 0x000fe20000000000 */
[----:B------:R-:W-:Y:S02]  /*71c0*/  LOP3.LUT R10, R10, 0xf, RZ, 0xc0, !PT ;  /* 0x0000000f0a0a7812 */ /* 0x000fe400078ec0ff */
[----:B------:R-:W-:-:S02]  /*71d0*/  LEA.HI.X R5, R2, UR5, R5, 0x1, P0 ;  /* 0x0000000502057c11 */ /* 0x000fc400080f0c05 */
[----:B------:R-:W-:Y:S02]  /*71e0*/  LOP3.LUT R8, R8, 0x38, RZ, 0xc0, !PT ;  /* 0x0000003808087812 */ /* 0x000fe400078ec0ff */
[----:B------:R-:W-:Y:S01]  /*71f0*/  IADD3 R9, -R10, UR36, -R9 ;  /* 0x000000240a097c10 */ /* 0x000fe2000fffe909 */
[----:B------:R-:W-:Y:S06]  /*7200*/  BRA.DIV UR4, `(.L_x_40) ;  /* 0x0000003204187947 */ /* 0x000fec000b800000 */
[----:B------:R-:W0:Y:S01]  /*7210*/  SHFL.IDX PT, R3, R4, RZ, 0x181f ;  /* 0x00181fff04037589 */ /* 0x000e2200000e0000 */
[----:B------:R-:W-:-:S03]  /*7220*/  ISETP.GE.AND P1, PT, R9, 0x1, PT ;  /* 0x000000010900780c */ /* 0x000fc60003f26270 */
[----:B------:R-:W1:Y:S04]  /*7230*/  SHFL.IDX PT, R2, R5, RZ, 0x181f ;  /* 0x00181fff05027589 */ /* 0x000e6800000e0000 */
[----:B------:R-:W-:Y:S06]  /*7240*/  SHFL.IDX PT, R14, R4, 0x7, 0x181f ;  /* 0x00f81f00040e7f89 */ /* 0x000fec00000e0000 */
[----:B------:R-:W-:-:S02]  /*7250*/  @P1 LEA R7, R6, UR38, 0x1 ;  /* 0x0000002606071c11 */ /* 0x000fc4000f8e08ff */
[----:B0-----:R-:W-:-:S05]  /*7260*/  @P1 LEA R3, P0, R8, R3, 0x1 ;  /* 0x0000000308031211 */ /* 0x001fca00078008ff */
[----:B-1----:R-:W-:-:S05]  /*7270*/  @P1 IMAD.X R2, RZ, RZ, R2, P0 ;  /* 0x000000ffff021224 */ /* 0x002fca00000e0602 */
[----:B------:R-:W-:-:S04]  /*7280*/  @P1 LOP3.LUT R3, R3, R2, RZ, 0x3c, !PT ;  /* 0x0000000203031212 */ /* 0x000fc800078e3cff */
[----:B------:R-:W-:-:S04]  /*7290*/  @P1 LOP3.LUT R2, R3, R2, RZ, 0x3c, !PT ;  /* 0x0000000203021212 */ /* 0x000fc800078e3cff */
[----:B------:R-:W-:-:S05]  /*72a0*/  @P1 LOP3.LUT R3, R3, R2, RZ, 0x3c, !PT ;  /* 0x0000000203031212 */ /* 0x000fca00078e3cff */
[----:B------:R0:W-:Y:S01]  /*72b0*/  @P1 LDGSTS.E.BYPASS.LTC128B.128 [R7+0xe400], desc[UR50][R2.64], !P2 ;  /* 0x0e40000002071fae */ /* 0x0001e2000d101d72 */
[----:B------:R-:W-:-:S03]  /*72c0*/  ISETP.GE.AND P1, PT, R9, 0x11, PT ;  /* 0x000000110900780c */ /* 0x000fc60003f26270 */
[----:B0-----:R-:W0:Y:S10]  /*72d0*/  SHFL.IDX PT, R3, R4, 0x1, 0x181f ;  /* 0x00381f0004037f89 */ /* 0x001e3400000e0000 */
[----:B------:R-:W-:Y:S01]  /*72e0*/  @P1 LEA R7, R6, UR38, 0x1 ;  /* 0x0000002606071c11 */ /* 0x000fe2000f8e08ff */
[----:B------:R-:W1:Y:S01]  /*72f0*/  SHFL.IDX PT, R2, R5, 0x1, 0x181f ;  /* 0x00381f0005027f89 */ /* 0x000e6200000e0000 */
        /* <DEDUP_REMOVED lines=49> */
[----:B------:R-:W1:Y:S04]  /*7610*/  SHFL.IDX PT, R2, R5, 0x6, 0x181f ;  /* 0x00d81f0005027f89 */ /* 0x000e6800000e0000 */
[----:B------:R-:W2:Y:S01]  /*7620*/  SHFL.IDX PT, R5, R5, 0x7, 0x181f ;  /* 0x00f81f0005057f89 */ /* 0x000ea200000e0000 */
[----:B0-----:R-:W-:-:S04]  /*7630*/  @P1 LEA R3, P0, R8, R3, 0x1 ;  /* 0x0000000308031211 */ /* 0x001fc800078008ff */
[----:B-1----:R-:W-:-:S04]  /*7640*/  @P1 IADD3.X R2, RZ, R2, RZ, P0, !PT ;  /* 0x00000002ff021210 */ /* 0x002fc800007fe4ff */
[----:B------:R-:W-:-:S04]  /*7650*/  @P1 LOP3.LUT R3, R3, R2, RZ, 0x3c, !PT ;  /* 0x0000000203031212 */ /* 0x000fc800078e3cff */
[----:B------:R-:W-:-:S04]  /*7660*/  @P1 LOP3.LUT R2, R3, R2, RZ, 0x3c, !PT ;  /* 0x0000000203021212 */ /* 0x000fc800078e3cff */
[----:B------:R-:W-:-:S05]  /*7670*/  @P1 LOP3.LUT R3, R3, R2, RZ, 0x3c, !PT ;  /* 0x0000000203031212 */ /* 0x000fca00078e3cff */
[----:B--2---:R0:W-:Y:S02]  /*7680*/  @P1 LDGSTS.E.BYPASS.LTC128B.128 [R7+0x11400], desc[UR50][R2.64], !P2 ;  /* 0x1140000002071fae */ /* 0x0041e4000d101d72 */
.L_x_103:
[----:B------:R-:W-:-:S13]  /*7690*/  ISETP.GE.AND P0, PT, R9, 0x71, PT ;  /* 0x000000710900780c */ /* 0x000fda0003f06270 */
[----:B0-----:R-:W-:-:S05]  /*76a0*/  @P0 LEA R2, P1, R8, R14, 0x1 ;  /* 0x0000000e08020211 */ /* 0x001fca00078208ff */
[----:B------:R-:W-:Y:S01]  /*76b0*/  @P0 IMAD.X R3, RZ, RZ, R5, P1 ;  /* 0x000000ffff030224 */ /* 0x000fe200008e0605 */
[----:B------:R-:W-:-:S05]  /*76c0*/  @P0 LEA R5, R6, UR38, 0x1 ;  /* 0x0000002606050c11 */ /* 0x000fca000f8e08ff */
[----:B------:R-:W-:Y:S01]  /*76d0*/  @!PT LDS RZ, [RZ] ;  /* 0x00000000fffff984 */ /* 0x000fe20000000800 */
[----:B------:R-:W-:Y:S01]  /*76e0*/  @!PT LDS RZ, [RZ] ;  /* 0x00000000fffff984 */ /* 0x000fe20000000800 */
[----:B------:R-:W-:Y:S01]  /*76f0*/  @!PT LDS RZ, [RZ] ;  /* 0x00000000fffff984 */ /* 0x000fe20000000800 */
[----:B------:R0:W-:Y:S01]  /*7700*/  @P0 LDGSTS.E.BYPASS.LTC128B.128 [R5+0x11c00], desc[UR50][R2.64], !P2 ;  /* 0x11c0000002050fae */ /* 0x0001e2000d101d72 */
[----:B------:R-:W-:Y:S01]  /*7710*/  PLOP3.LUT P0, PT, PT, PT, PT, 0x80, 0x0 ;  /* 0x000000000000781c */ /* 0x000fe20003f0f070 */
[----:B------:R-:W-:-:S12]  /*7720*/  NOP ;  /* 0x0000000000007918 */ /* 0x000fd80000000000 */
.L_x_41:
[----:B------:R-:W-:Y:S02]  /*7730*/  PLOP3.LUT P1, PT, P1, P0, PT, 0xa2, 0x0 ;  /* 0x000000000000781c */ /* 0x000fe40000f21472 */
[----:B------:R-:W-:-:S08]  /*7740*/  @P0 R2UR P1, UR4, R0 ;  /* 0x00000000000402ca */ /* 0x000fd00000020000 */
[----:B------:R-:W-:-:S05]  /*7750*/  @P0 PLOP3.LUT P0, PT, P1, PT, PT, 0x80, 0x0 ;  /* 0x000000000000081c */ /* 0x000fca0000f0f070 */
[----:B------:R-:W-:Y:S01]  /*7760*/  @!P1 SYNCS.ARRIVE.TRANS64.RED.A0T1 RZ, [UR4+0x16830], RZ ;  /* 0x016830ffffff99a7 */ /* 0x000fe20008200404 */
[----:B------:R-:W-:Y:S07]  /*7770*/  @!P1 ARRIVES.LDGSTSBAR.64.TRANSCNT [UR4+0x16830] ;  /* 0x01683000ff0099b0 */ /* 0x000fee0008000a84 */
[----:B------:R-:W-:Y:S05]  /*7780*/  @P0 BRA.U.ANY `(.L_x_41) ;  /* 0xfffffffd00e80947 */ /* 0x000fea000393ffff */
[----:B------:R-:W-:Y:S01]  /*7790*/  NOP ;  /* 0x0000000000007918 */ /* 0x000fe20000000000 */
[----:B0-----:R-:W-:-:S05]  /*77a0*/  IMAD.U32 R2, RZ, RZ, UR41 ;  /* 0x00000029ff027e24 */ /* 0x001fca000f8e00ff */
[----:B------:R-:W-:-:S13]  /*77b0*/  ISETP.NE.AND P2, PT, R2, 0x3, PT ;  /* 0x000000030200780c */ /* 0x000fda0003f45270 */
[----:B------:R-:W-:Y:S05]  /*77c0*/  @!P2 BRA `(.L_x_42) ;  /* 0x000000000004a947 */ /* 0x000fea0003800000 */
[----:B------:R-:W-:Y:S01]  /*77d0*/  BPT.TRAP 0x1 ;  /* 0x000000040000795c */ /* 0x000fe20000300000 */
.L_x_42:
[----:B------:R0:W-:Y:S02]  /*77e0*/  SYNCS.ARRIVE.TRANS64.A1T0 RZ, [R0+URZ+0x16830], RZ ;  /* 0x016830ff00ff79a7 */ /* 0x0001e4000810003f */
[----:B------:R-:W-:Y:S05]  /*77f0*/  WARPSYNC.ALL ;  /* 0x0000000000007948 */ /* 0x000fea0003800000 */
[----:B------:R-:W-:-:S04]  /*7800*/  UIADD3 UR4, UR38, 0x8400, URZ ;  /* 0x0000840026047890 */ /* 0x000fc8000fffe03f */
[----:B------:R-:W-:Y:S01]  /*7810*/  ULOP3.LUT UP0, URZ, UR4, 0x3ff, URZ, 0xc0, !UPT ;  /* 0x000003ff043f7892 */ /* 0x000fe2000f80c03f */
[----:B------:R-:W-:Y:S05]  /*7820*/  BAR.SYNC.DEFER_BLOCKING 0x8, 0x200 ;  /* 0x0208000000007b1d */ /* 0x000fea0000010000 */
[----:B------:R-:W-:-:S13]  /*7830*/  PLOP3.LUT P0, PT, PT, PT, UP0, 0x80, 0x0 ;  /* 0x000000000000781c */ /* 0x000fda0003f0f008 */
        /* <DEDUP_REMOVED lines=17> */
.L_x_43:
[----:B------:R-:W2:Y:S01]  /*7950*/  LDL R21, [R1+0x8] ;  /* 0x0000080001157983 */ /* 0x000ea20000100800 */
[----:B------:R-:W1:Y:S01]  /*7960*/  LDC R10, c[0x0][0x448] ;  /* 0x00011200ff0a7b82 */ /* 0x000e620000000800 */
[----:B------:R-:W-:Y:S01]  /*7970*/  ULDC.64 UR4, c[0x0][0x2d8] ;  /* 0x0000b60000047ab9 */ /* 0x000fe20000000a00 */
[----:B0-----:R-:W-:Y:S01]  /*7980*/  SHF.R.S32.HI R0, RZ, 0x1f, R18 ;  /* 0x0000001fff007819 */ /* 0x001fe20000011412 */
[----:B------:R-:W0:Y:S01]  /*7990*/  S2R R26, SR_TID.X ;  /* 0x00000000001a7919 */ /* 0x000e220000002100 */
[----:B------:R-:W-:Y:S01]  /*79a0*/  IMAD R4, R27, UR4, RZ ;  /* 0x000000041b047c24 */ /* 0x000fe2000f8e02ff */
[----:B------:R-:W-:Y:S01]  /*79b0*/  ULDC.64 UR6, c[0x0][0x2c8] ;  /* 0x0000b20000067ab9 */ /* 0x000fe20000000a00 */
[----:B------:R-:W-:Y:S01]  /*79c0*/  IMAD.WIDE.U32 R2, R19, UR4, RZ ;  /* 0x0000000413027c25 */ /* 0x000fe2000f8e00ff */
[----:B------:R-:W-:Y:S01]  /*79d0*/  ULDC.64 UR8, c[0x0][0x280] ;  /* 0x0000a00000087ab9 */ /* 0x000fe20000000a00 */
[----:B------:R-:W3:Y:S01]  /*79e0*/  S2R R11, SR_TID.X ;  /* 0x00000000000b7919 */ /* 0x000ee20000002100 */
[----:B------:R-:W-:Y:S01]  /*79f0*/  LOP3.LUT P5, RZ, R25, 0x10, RZ, 0xc0, !PT ;  /* 0x0000001019ff7812 */ /* 0x000fe200078ac0ff */
[----:B------:R-:W-:Y:S01]  /*7a00*/  IMAD R4, R19, UR5, R4 ;  /* 0x0000000513047c24 */ /* 0x000fe2000f8e0204 */
[----:B------:R-:W-:Y:S01]  /*7a10*/  ULDC.64 UR4, c[0x0][0x2e0] ;  /* 0x0000b80000047ab9 */ /* 0x000fe20000000a00 */
[----:B------:R-:W-:-:S02]  /*7a20*/  IMAD.MOV R6, RZ, RZ, -R23 ;  /* 0x000000ffff067224 */ /* 0x000fc400078e0a17 */
[----:B------:R-:W-:Y:S02]  /*7a30*/  IMAD.IADD R3, R3, 0x1, R4 ;  /* 0x0000000103037824 */ /* 0x000fe400078e0204 */
[----:B------:R-:W-:Y:S02]  /*7a40*/  IMAD R0, R0, UR4, RZ ;  /* 0x0000000400007c24 */ /* 0x000fe4000f8e02ff */
[----:B------:R-:W-:Y:S01]  /*7a50*/  IMAD.WIDE.U32 R2, R18, UR4, R2 ;  /* 0x0000000412027c25 */ /* 0x000fe2000f8e0002 */
[----:B------:R-:W-:-:S03]  /*7a60*/  ULDC UR4, c[0x0][0xc38] ;  /* 0x00030e0000047ab9 */ /* 0x000fc60000000800 */
[----:B------:R-:W-:Y:S01]  /*7a70*/  IMAD R0, R18, UR5, R0 ;  /* 0x0000000512007c24 */ /* 0x000fe2000f8e0200 */
[----:B------:R-:W-:Y:S02]  /*7a80*/  LEA R18, R29, UR38, 0x1 ;  /* 0x000000261d127c11 */ /* 0x000fe4000f8e08ff */
[----:B-1----:R-:W-:Y:S01]  /*7a90*/  ISETP.NE.AND P0, PT, R10, 0x1, PT ;  /* 0x000000010a00780c */ /* 0x002fe20003f05270 */
[----:B------:R-:W-:Y:S01]  /*7aa0*/  IMAD.IADD R3, R3, 0x1, R0 ;  /* 0x0000000103037824 */ /* 0x000fe200078e0200 */
[----:B0-----:R-:W-:Y:S01]  /*7ab0*/  SHF.R.U32.HI R20, RZ, 0x3, R26 ;  /* 0x00000003ff147819 */ /* 0x001fe2000001161a */
[----:B------:R-:W-:-:S10]  /*7ac0*/  IMAD.SHL.U32 R26, R26, 0x10, RZ ;  /* 0x000000101a1a7824 */ /* 0x000fd400078e00ff */
[----:B------:R-:W0:Y:S01]  /*7ad0*/  @P0 LDC R4, c[0x0][0x44c] ;  /* 0x00011300ff040b82 */ /* 0x000e220000000800 */
[----:B------:R-:W-:Y:S02]  /*7ae0*/  LOP3.LUT R20, R20, 0xf, RZ, 0xc0, !PT ;  /* 0x0000000f14147812 */ /* 0x000fe400078ec0ff */
[----:B------:R-:W-:-:S04]  /*7af0*/  LOP3.LUT R26, R26, 0x70, RZ, 0xc0, !PT ;  /* 0x000000701a1a7812 */ /* 0x000fc800078ec0ff */
[----:B------:R-:W-:Y:S01]  /*7b00*/  LOP3.LUT R20, R20, R26, RZ, 0xfc, !PT ;  /* 0x0000001a14147212 */ /* 0x000fe200078efcff */
[----:B------:R-:W1:Y:S01]  /*7b10*/  @P0 LDC R5, c[0x0][0x450] ;  /* 0x00011400ff050b82 */ /* 0x000e620000000800 */
[----:B--2---:R-:W-:Y:S01]  /*7b20*/  IMAD R0, R6, UR4, R21 ;  /* 0x0000000406007c24 */ /* 0x004fe2000f8e0215 */
[----:B------:R-:W-:Y:S01]  /*7b30*/  ULDC.64 UR4, c[0x0][0x2d0] ;  /* 0x0000b40000047ab9 */ /* 0x000fe20000000a00 */
[----:B---3--:R-:W-:Y:S02]  /*7b40*/  SHF.R.U32.HI R21, RZ, 0x3, R11 ;  /* 0x00000003ff157819 */ /* 0x008fe4000001160b */
[----:B------:R-:W-:Y:S02]  /*7b50*/  IMAD R6, R0, 0xc0, R20 ;  /* 0x000000c000067824 */ /* 0x000fe400078e0214 */
[----:B------:R-:W-:Y:S01]  /*7b60*/  IMAD.SHL.U32 R20, R11, 0x8, RZ ;  /* 0x000000080b147824 */ /* 0x000fe200078e00ff */
[----:B------:R-:W-:Y:S01]  /*7b70*/  LOP3.LUT R21, R21, 0xf, RZ, 0xc0, !PT ;  /* 0x0000000f15157812 */ /* 0x000fe200078ec0ff */
[----:B0-----:R-:W-:Y:S01]  /*7b80*/  @P0 IMAD.HI.U32 R7, R6, R4, RZ ;  /* 0x0000000406070227 */ /* 0x001fe200078e00ff */
[----:B------:R-:W-:-:S02]  /*7b90*/  MOV R4, R6 ;  /* 0x0000000600047202 */ /* 0x000fc40000000f00 */
[----:B------:R-:W-:Y:S02]  /*7ba0*/  LOP3.LUT R20, R20, 0x38, RZ, 0xc0, !PT ;  /* 0x0000003814147812 */ /* 0x000fe400078ec0ff */
[----:B-1----:R-:W-:-:S04]  /*7bb0*/  @P0 SHF.R.U32.HI R4, RZ, R5, R7 ;  /* 0x00000005ff040219 */ /* 0x002fc80000011607 */
[--C-:B------:R-:W-:Y:S01]  /*7bc0*/  SHF.R.S32.HI R5, RZ, 0x1f, R4.reuse ;  /* 0x0000001fff057819 */ /* 0x100fe20000011404 */
[----:B------:R-:W-:-:S04]  /*7bd0*/  IMAD.MOV R7, RZ, RZ, -R4 ;  /* 0x000000ffff077224 */ /* 0x000fc800078e0a04 */
[----:B------:R-:W-:Y:S02]  /*7be0*/  IMAD R5, R5, UR4, RZ ;  /* 0x0000000405057c24 */ /* 0x000fe4000f8e02ff */
[----:B------:R-:W-:Y:S02]  /*7bf0*/  IMAD R7, R10, R7, R6 ;  /* 0x000000070a077224 */ /* 0x000fe400078e0206 */
[C---:B------:R-:W-:Y:S02]  /*7c00*/  IMAD R8, R4.reuse, UR5, R5 ;  /* 0x0000000504087c24 */ /* 0x040fe4000f8e0205 */
[----:B------:R-:W-:-:S04]  /*7c10*/  IMAD.WIDE.U32 R4, R4, UR4, R2 ;  /* 0x0000000404047c25 */ /* 0x000fc8000f8e0002 */
[----:B------:R-:W-:Y:S01]  /*7c20*/  IMAD.IADD R5, R5, 0x1, R8 ;  /* 0x0000000105057824 */ /* 0x000fe200078e0208 */
[----:B------:R-:W-:Y:S01]  /*7c30*/  SHF.R.S32.HI R8, RZ, 0x1f, R7 ;  /* 0x0000001fff087819 */ /* 0x000fe20000011407 */
[----:B------:R-:W-:Y:S02]  /*7c40*/  VIADD R6, R6, 0x80 ;  /* 0x0000008006067836 */ /* 0x000fe40000000000 */
[----:B------:R-:W-:-:S04]  /*7c50*/  IMAD.WIDE.U32 R4, R7, UR6, R4 ;  /* 0x0000000607047c25 */ /* 0x000fc8000f8e0004 */
[----:B------:R-:W-:-:S04]  /*7c60*/  IMAD R8, R8, UR6, RZ ;  /* 0x0000000608087c24 */ /* 0x000fc8000f8e02ff */
[----:B------:R-:W-:Y:S02]  /*7c70*/  IMAD R7, R7, UR7, R8 ;  /* 0x0000000707077c24 */ /* 0x000fe4000f8e0208 */
[----:B------:R-:W0:Y:S02]  /*7c80*/  @P0 LDC R8, c[0x0][0x450] ;  /* 0x00011400ff080b82 */ /* 0x000e240000000800 */
[----:B------:R-:W-:Y:S01]  /*7c90*/  IMAD.IADD R7, R5, 0x1, R7 ;  /* 0x0000000105077824 */ /* 0x000fe200078e0207 */
[----:B------:R-:W-:-:S04]  /*7ca0*/  LEA R5, P1, R4, UR8, 0x1 ;  /* 0x0000000804057c11 */ /* 0x000fc8000f8208ff */
[----:B------:R-:W-:Y:S02]  /*7cb0*/  LEA.HI.X R4, R4, UR9, R7, 0x1, P1 ;  /* 0x0000000904047c11 */ /* 0x000fe400088f0c07 */
[----:B------:R-:W1:Y:S02]  /*7cc0*/  @P0 LDC R7, c[0x0][0x44c] ;  /* 0x00011300ff070b82 */ /* 0x000e640000000800 */
[----:B-1----:R-:W-:-:S04]  /*7cd0*/  @P0 IMAD.HI.U32 R9, R6, R7, RZ ;  /* 0x0000000706090227 */ /* 0x002fc800078e00ff */
[----:B------:R-:W-:Y:S01]  /*7ce0*/  IMAD.MOV.U32 R7, RZ, RZ, R6 ;  /* 0x000000ffff077224 */ /* 0x000fe200078e0006 */
[----:B0-----:R-:W-:-:S05]  /*7cf0*/  @P0 SHF.R.U32.HI R7, RZ, R8, R9 ;  /* 0x00000008ff070219 */ /* 0x001fca0000011609 */
[----:B------:R-:W-:Y:S02]  /*7d00*/  IMAD.MOV R8, RZ, RZ, -R7 ;  /* 0x000000ffff087224 */ /* 0x000fe400078e0a07 */
[----:B------:R-:W-:-:S04]  /*7d10*/  IMAD.WIDE.U32 R2, R7, UR4, R2 ;  /* 0x0000000407027c25 */ /* 0x000fc8000f8e0002 */
[----:B------:R-:W-:Y:S01]  /*7d20*/  IMAD R6, R10, R8, R6 ;  /* 0x000000080a067224 */ /* 0x000fe200078e0206 */
[----:B------:R-:W-:-:S05]  /*7d30*/  SHF.R.S32.HI R8, RZ, 0x1f, R7 ;  /* 0x0000001fff087819 */ /* 0x000fca0000011407 */
[----:B------:R-:W-:Y:S01]  /*7d40*/  IMAD R8, R8, UR4, RZ ;  /* 0x0000000408087c24 */ /* 0x000fe2000f8e02ff */
[----:B------:R-:W-:-:S03]  /*7d50*/  UMOV UR4, 0xffffffff ;  /* 0xffffffff00047882 */ /* 0x000fc60000000000 */
[----:B------:R-:W-:Y:S01]  /*7d60*/  IMAD R8, R7, UR5, R8 ;  /* 0x0000000507087c24 */ /* 0x000fe2000f8e0208 */
[----:B------:R-:W-:-:S03]  /*7d70*/  SHF.R.S32.HI R7, RZ, 0x1f, R6 ;  /* 0x0000001fff077819 */ /* 0x000fc60000011406 */
[----:B------:R-:W-:Y:S02]  /*7d80*/  IMAD.IADD R3, R3, 0x1, R8 ;  /* 0x0000000103037824 */ /* 0x000fe400078e0208 */
[----:B------:R-:W-:Y:S02]  /*7d90*/  IMAD R7, R7, UR6, RZ ;  /* 0x0000000607077c24 */ /* 0x000fe4000f8e02ff */
[----:B------:R-:W-:-:S04]  /*7da0*/  IMAD.WIDE.U32 R2, R6, UR6, R2 ;  /* 0x0000000606027c25 */ /* 0x000fc8000f8e0002 */
[----:B------:R-:W-:Y:S01]  /*7db0*/  IMAD R7, R6, UR7, R7 ;  /* 0x0000000706077c24 */ /* 0x000fe2000f8e0207 */
[----:B------:R-:W-:-:S04]  /*7dc0*/  LEA R6, P0, R2, UR8, 0x1 ;  /* 0x0000000802067c11 */ /* 0x000fc8000f8008ff */
[----:B------:R-:W-:-:S04]  /*7dd0*/  IADD3 R7, R3, R7, RZ ;  /* 0x0000000703077210 */ /* 0x000fc80007ffe0ff */
[----:B------:R-:W-:Y:S01]  /*7de0*/  LEA.HI.X R7, R2, UR9, R7, 0x1, P0 ;  /* 0x0000000902077c11 */ /* 0x000fe200080f0c07 */
[----:B------:R-:W-:Y:S06]  /*7df0*/  BRA.DIV UR4, `(.L_x_44) ;  /* 0x0000002e04cc7947 */ /* 0x000fec000b800000 */
[----:B------:R-:W0:Y:S01]  /*7e00*/  SHFL.IDX PT, R3, R5, RZ, 0x181f ;  /* 0x00181fff05037589 */ /* 0x000e2200000e0000 */
[----:B------:R-:W-:-:S03]  /*7e10*/  IMAD R0, R0, 0xc0, R21 ;  /* 0x000000c000007824 */ /* 0x000fc600078e0215 */
[----:B------:R-:W1:Y:S01]  /*7e20*/  SHFL.IDX PT, R2, R4, RZ, 0x181f ;  /* 0x00181fff04027589 */ /* 0x000e6200000e0000 */
[C---:B------:R-:W-:Y:S01]  /*7e30*/  VIADD R8, R0.reuse, 0x10 ;  /* 0x0000001000087836 */ /* 0x040fe20000000000 */
[----:B------:R-:W-:Y:S02]  /*7e40*/  ISETP.GE.AND P1, PT, R0, UR37, PT ;  /* 0x0000002500007c0c */ /* 0x000fe4000bf26270 */
[----:B------:R-:W-:Y:S11]  /*7e50*/  SHFL.IDX PT, R14, R5, 0x7, 0x181f ;  /* 0x00f81f00050e7f89 */ /* 0x000ff600000e0000 */
[----:B0-----:R-:W-:-:S05]  /*7e60*/  @!P1 LEA R3, P0, R20, R3, 0x1 ;  /* 0x0000000314039211 */ /* 0x001fca00078008ff */
[----:B-1----:R-:W-:Y:S01]  /*7e70*/  @!P1 IMAD.X R2, RZ, RZ, R2, P0 ;  /* 0x000000ffff029224 */ /* 0x002fe200000e0602 */
[----:B------:R-:W-:Y:S01]  /*7e80*/  ISETP.GE.AND P0, PT, R8, UR37, PT ;  /* 0x0000002508007c0c */ /* 0x000fe2000bf06270 */
[----:B------:R-:W-:-:S03]  /*7e90*/  VIADD R8, R0, 0x20 ;  /* 0x0000002000087836 */ /* 0x000fc60000000000 */
[----:B------:R-:W-:-:S04]  /*7ea0*/  @!P1 LOP3.LUT R3, R3, R2, RZ, 0x3c, !PT ;  /* 0x0000000203039212 */ /* 0x000fc800078e3cff */
[----:B------:R-:W-:-:S04]  /*7eb0*/  @!P1 LOP3.LUT R2, R3, R2, RZ, 0x3c, !PT ;  /* 0x0000000203029212 */ /* 0x000fc800078e3cff */
[----:B------:R-:W-:-:S05]  /*7ec0*/  @!P1 LOP3.LUT R3, R3, R2, RZ, 0x3c, !PT ;  /* 0x0000000203039212 */ /* 0x000fca00078e3cff */
[----:B------:R0:W-:Y:S04]  /*7ed0*/  @!P1 LDGSTS.E.BYPASS.LTC128B.128 [R18+0x8400], desc[UR50][R2.64], !P5 ;  /* 0x0840000002129fae */ /* 0x0001e8000e901d72 */
[----:B0-----:R-:W0:Y:S04]  /*7ee0*/  SHFL.IDX PT, R3, R5, 0x1, 0x181f ;  /* 0x00381f0005037f89 */ /* 0x001e2800000e0000 */
[----:B------:R-:W1:Y:S01]  /*7ef0*/  SHFL.IDX PT, R2, R4, 0x1, 0x181f ;  /* 0x00381f0004027f89 */ /* 0x000e6200000e0000 */
[----:B0-----:R-:W-:-:S05]  /*7f00*/  @!P0 LEA R3, P1, R20, R3, 0x1 ;  /* 0x0000000314038211 */ /* 0x001fca00078208ff */
[----:B-1----:R-:W-:-:S05]  /*7f10*/  @!P0 IMAD.X R2, RZ, RZ, R2, P1 ;  /* 0x000000ffff028224 */ /* 0x002fca00008e0602 */
[----:B------:R-:W-:-:S04]  /*7f20*/  @!P0 LOP3.LUT R3, R3, R2, RZ, 0x3c, !PT ;  /* 0x0000000203038212 */ /* 0x000fc800078e3cff */
[----:B------:R-:W-:-:S04]  /*7f30*/  @!P0 LOP3.LUT R2, R3, R2, RZ, 0x3c, !PT ;  /* 0x0000000203028212 */ /* 0x000fc800078e3cff */
[----:B------:R-:W-:-:S05]  /*7f40*/  @!P0 LOP3.LUT R3, R3, R2, RZ, 0x3c, !PT ;  /* 0x0000000203038212 */ /* 0x000fca00078e3cff */
[----:B------:R0:W-:Y:S01]  /*7f50*/  @!P0 LDGSTS.E.BYPASS.LTC128B.128 [R18+0x8c00], desc[UR50][R2.64], !P5 ;  /* 0x08c0000002128fae */ /* 0x0001e2000e901d72 */
[----:B------:R-:W-:Y:S01]  /*7f60*/  ISETP.GE.AND P0, PT, R8, UR37, PT ;  /* 0x0000002508007c0c */ /* 0x000fe2000bf06270 */
[----:B------:R-:W-:Y:S02]  /*7f70*/  VIADD R8, R0, 0x30 ;  /* 0x0000003000087836 */ /* 0x000fe40000000000 */
[----:B0-----:R-:W0:Y:S04]  /*7f80*/  SHFL.IDX PT, R3, R5, 0x2, 0x181f ;  /* 0x00581f0005037f89 */ /* 0x001e2800000e0000 */
[----:B------:R-:W1:Y:S06]  /*7f90*/  SHFL.IDX PT, R2, R4, 0x2, 0x181f ;  /* 0x00581f0004027f89 */ /* 0x000e6c00000e0000 */
        /* <DEDUP_REMOVED lines=10> */
[----:B0-----:R-:W-:-:S04]  /*8040*/  @!P0 LEA R3, P1, R20, R3, 0x1 ;  /* 0x0000000314038211 */ /* 0x001fc800078208ff */
[----:B-1----:R-:W-:-:S04]  /*8050*/  @!P0 IADD3.X R2, RZ, R2, RZ, P1, !PT ;  /* 0x00000002ff028210 */ /* 0x002fc80000ffe4ff */
        /* <DEDUP_REMOVED lines=27> */
[----:B------:R-:W1:Y:S04]  /*8210*/  SHFL.IDX PT, R2, R4, 0x6, 0x181f ;  /* 0x00d81f0004027f89 */ /* 0x000e6800000e0000 */
[----:B------:R-:W2:Y:S02]  /*8220*/  SHFL.IDX PT, R4, R4, 0x7, 0x181f ;  /* 0x00f81f0004047f89 */ /* 0x000ea400000e0000 */
[----:B0-----:R-:W-:-:S05]  /*8230*/  @!P0 LEA R3, P1, R20, R3, 0x1 ;  /* 0x0000000314038211 */ /* 0x001fca00078208ff */
[----:B-1----:R-:W-:-:S05]  /*8240*/  @!P0 IMAD.X R2, RZ, RZ, R2, P1 ;  /* 0x000000ffff028224 */ /* 0x002fca00008e0602 */
[----:B------:R-:W-:-:S04]  /*8250*/  @!P0 LOP3.LUT R3, R3, R2, RZ, 0x3c, !PT ;  /* 0x0000000203038212 */ /* 0x000fc800078e3cff */
[----:B------:R-:W-:-:S04]  /*8260*/  @!P0 LOP3.LUT R2, R3, R2, RZ, 0x3c, !PT ;  /* 0x0000000203028212 */ /* 0x000fc800078e3cff */
[----:B------:R-:W-:-:S05]  /*8270*/  @!P0 LOP3.LUT R3, R3, R2, RZ, 0x3c, !PT ;  /* 0x0000000203038212 */ /* 0x000fca00078e3cff */
[----:B------:R0:W-:Y:S01]  /*8280*/  @!P0 LDGSTS.E.BYPASS.LTC128B.128 [R18+0xb400], desc[UR50][R2.64], !P5 ;  /* 0x0b40000002128fae */ /* 0x0001e2000e901d72 */
[----:B------:R-:W-:Y:S02]  /*8290*/  ISETP.GE.AND P0, PT, R8, UR37, PT ;  /* 0x0000002508007c0c */ /* 0x000fe4000bf06270 */
[----:B0-----:R-:W-:-:S11]  /*82a0*/  IADD3 R2, R0, 0x80, RZ ;  /* 0x0000008000027810 */ /* 0x001fd60007ffe0ff */
[----:B------:R-:W-:Y:S02]  /*82b0*/  @!P0 LEA R3, P1, R20, R14, 0x1 ;  /* 0x0000000e14038211 */ /* 0x000fe400078208ff */
[----:B------:R-:W-:Y:S03]  /*82c0*/  SHFL.IDX PT, R14, R6, 0x1, 0x181f ;  /* 0x00381f00060e7f89 */ /* 0x000fe600000e0000 */
[----:B--2---:R-:W-:Y:S01]  /*82d0*/  @!P0 IMAD.X R8, RZ, RZ, R4, P1 ;  /* 0x000000ffff088224 */ /* 0x004fe200008e0604 */
[----:B------:R-:W-:Y:S01]  /*82e0*/  ISETP.GE.AND P1, PT, R2, UR37, PT ;  /* 0x0000002502007c0c */ /* 0x000fe2000bf26270 */
[----:B------:R-:W0:Y:S04]  /*82f0*/  SHFL.IDX PT, R4, R6, RZ, 0x181f ;  /* 0x00181fff06047589 */ /* 0x000e2800000e0000 */
[----:B------:R-:W1:Y:S08]  /*8300*/  SHFL.IDX PT, R2, R7, RZ, 0x181f ;  /* 0x00181fff07027589 */ /* 0x000e7000000e0000 */
[----:B0-----:R-:W-:-:S05]  /*8310*/  @!P1 LEA R4, P2, R20, R4, 0x1 ;  /* 0x0000000414049211 */ /* 0x001fca00078408ff */
[----:B-1----:R-:W-:Y:S02]  /*8320*/  @!P1 IMAD.X R5, RZ, RZ, R2, P2 ;  /* 0x000000ffff059224 */ /* 0x002fe400010e0602 */
[----:B------:R-:W-:Y:S02]  /*8330*/  @!P0 IMAD.MOV.U32 R2, RZ, RZ, R3 ;  /* 0x000000ffff028224 */ /* 0x000fe400078e0003 */
[----:B------:R-:W-:-:S05]  /*8340*/  @!P0 IMAD.MOV.U32 R3, RZ, RZ, R8 ;  /* 0x000000ffff038224 */ /* 0x000fca00078e0008 */
[----:B------:R0:W-:Y:S02]  /*8350*/  @!P0 LDGSTS.E.BYPASS.LTC128B.128 [R18+0xbc00], desc[UR50][R2.64], !P5 ;  /* 0x0bc0000002128fae */ /* 0x0001e4000e901d72 */
[----:B0-----:R-:W-:Y:S02]  /*8360*/  @!P1 IMAD.MOV.U32 R2, RZ, RZ, R4 ;  /* 0x000000ffff029224 */ /* 0x001fe400078e0004 */
[----:B------:R-:W-:Y:S02]  /*8370*/  @!P1 IMAD.MOV.U32 R3, RZ, RZ, R5 ;  /* 0x000000ffff039224 */ /* 0x000fe400078e0005 */
[----:B------:R-:W-:-:S03]  /*8380*/  VIADD R4, R0, 0x90 ;  /* 0x0000009000047836 */ /* 0x000fc60000000000 */
[----:B------:R0:W-:Y:S02]  /*8390*/  @!P1 LDGSTS.E.BYPASS.LTC128B.128 [R18+0xc400], desc[UR50][R2.64], !P5 ;  /* 0x0c40000002129fae */ /* 0x0001e4000e901d72 */
[----:B------:R-:W-:Y:S01]  /*83a0*/  ISETP.GE.AND P0, PT, R4, UR37, PT ;  /* 0x0000002504007c0c */ /* 0x000fe2000bf06270 */
[----:B------:R-:W-:Y:S01]  /*83b0*/  VIADD R4, R0, 0xa0 ;  /* 0x000000a000047836 */ /* 0x000fe20000000000 */
[----:B0-----:R-:W0:Y:S11]  /*83c0*/  SHFL.IDX PT, R2, R7, 0x1, 0x181f ;  /* 0x00381f0007027f89 */ /* 0x001e3600000e0000 */
[----:B------:R-:W-:-:S04]  /*83d0*/  @!P0 LEA R14, P1, R20, R14, 0x1 ;  /* 0x0000000e140e8211 */ /* 0x000fc800078208ff */
[----:B0-----:R-:W-:Y:S01]  /*83e0*/  @!P0 IADD3.X R5, RZ, R2, RZ, P1, !PT ;  /* 0x00000002ff058210 */ /* 0x001fe20000ffe4ff */
[----:B------:R-:W-:Y:S01]  /*83f0*/  @!P0 IMAD.MOV.U32 R2, RZ, RZ, R14 ;  /* 0x000000ffff028224 */ /* 0x000fe200078e000e */
[----:B------:R-:W-:Y:S01]  /*8400*/  ISETP.GE.AND P1, PT, R4, UR37, PT ;  /* 0x0000002504007c0c */ /* 0x000fe2000bf26270 */
[----:B------:R-:W0:Y:S02]  /*8410*/  SHFL.IDX PT, R14, R6, 0x2, 0x181f ;  /* 0x00581f00060e7f89 */ /* 0x000e2400000e0000 */
[----:B------:R-:W-:-:S05]  /*8420*/  @!P0 IMAD.MOV.U32 R3, RZ, RZ, R5 ;  /* 0x000000ffff038224 */ /* 0x000fca00078e0005 */
[----:B------:R1:W-:Y:S04]  /*8430*/  @!P0 LDGSTS.E.BYPASS.LTC128B.128 [R18+0xcc00], desc[UR50][R2.64], !P5 ;  /* 0x0cc0000002128fae */ /* 0x0003e8000e901d72 */
[----:B-1----:R-:W1:Y:S04]  /*8440*/  SHFL.IDX PT, R2, R7, 0x2, 0x181f ;  /* 0x00581f0007027f89 */ /* 0x002e6800000e0000 */
[----:B------:R-:W2:Y:S01]  /*8450*/  SHFL.IDX PT, R7, R7, 0x3, 0x181f ;  /* 0x00781f0007077f89 */ /* 0x000ea200000e0000 */
[----:B0-----:R-:W-:-:S05]  /*8460*/  @!P1 LEA R14, P0, R20, R14, 0x1 ;  /* 0x0000000e140e9211 */ /* 0x001fca00078008ff */
[----:B-1----:R-:W-:Y:S02]  /*8470*/  @!P1 IMAD.X R3, RZ, RZ, R2, P0 ;  /* 0x000000ffff039224 */ /* 0x002fe400000e0602 */
[----:B------:R-:W-:Y:S02]  /*8480*/  @!P1 IMAD.MOV.U32 R2, RZ, RZ, R14 ;  /* 0x000000ffff029224 */ /* 0x000fe400078e000e */
[----:B------:R0:W1:Y:S04]  /*8490*/  SHFL.IDX PT, R14, R6, 0x3, 0x181f ;  /* 0x00781f00060e7f89 */ /* 0x00006800000e0000 */
[----:B--2---:R0:W-:Y:S02]  /*84a0*/  @!P1 LDGSTS.E.BYPASS.LTC128B.128 [R18+0xd400], desc[UR50][R2.64], !P5 ;  /* 0x0d40000002129fae */ /* 0x0041e4000e901d72 */
.L_x_128:
[----:B------:R-:W2:Y:S01]  /*84b0*/  LDL R5, [R1+0xc] ;  /* 0x00000c0001057983 */ /* 0x000ea20000100800 */
[----:B------:R-:W-:-:S05]  /*84c0*/  VIADD R0, R0, 0xb0 ;  /* 0x000000b000007836 */ /* 0x000fca0000000000 */
[----:B------:R-:W-:-:S13]  /*84d0*/  ISETP.GE.AND P0, PT, R0, UR37, PT ;  /* 0x0000002500007c0c */ /* 0x000fda000bf06270 */
[----:B01----:R-:W-:-:S05]  /*84e0*/  @!P0 LEA R2, P1, R20, R14, 0x1 ;  /* 0x0000000e14028211 */ /* 0x003fca00078208ff */
[----:B------:R-:W-:-:S05]  /*84f0*/  @!P0 IMAD.X R3, RZ, RZ, R7, P1 ;  /* 0x000000ffff038224 */ /* 0x000fca00008e0607 */
[----:B------:R-:W-:Y:S01]  /*8500*/  @!PT LDS RZ, [RZ] ;  /* 0x00000000fffff984 */ /* 0x000fe20000000800 */
[----:B------:R-:W-:Y:S01]  /*8510*/  @!PT LDS RZ, [RZ] ;  /* 0x00000000fffff984 */ /* 0x000fe20000000800 */
[----:B------:R-:W-:Y:S01]  /*8520*/  @!PT LDS RZ, [RZ] ;  /* 0x00000000fffff984 */ /* 0x000fe20000000800 */
[----:B------:R0:W-:Y:S01]  /*8530*/  @!P0 LDGSTS.E.BYPASS.LTC128B.128 [R18+0xdc00], desc[UR50][R2.64], !P5 ;  /* 0x0dc0000002128fae */ /* 0x0001e2000e901d72 */
[----:B------:R-:W-:Y:S01]  /*8540*/  NOP ;  /* 0x0000000000007918 */ /* 0x000fe20000000000 */
[----:B------:R-:W-:Y:S02]  /*8550*/  SYNCS.ARRIVE.TRANS64.RED.A0T1 RZ, [UR38+0x16800], RZ ;  /* 0x016800ffffff79a7 */ /* 0x000fe40008200426 */
[----:B------:R-:W-:Y:S01]  /*8560*/  ARRIVES.LDGSTSBAR.64.TRANSCNT [UR38+0x16800] ;  /* 0x01680000ff0079b0 */ /* 0x000fe20008000aa6 */
[----:B--2---:R-:W-:-:S04]  /*8570*/  LOP3.LUT R0, R5, 0x1, RZ, 0xc, !PT ;  /* 0x0000000105007812 */ /* 0x004fc800078e0cff */
[----:B------:R-:W-:Y:S01]  /*8580*/  SHF.L.U32 R0, R0, 0x1f, RZ ;  /* 0x0000001f00007819 */ /* 0x000fe200000006ff */
[----:B------:R-:W-:Y:S01]  /*8590*/  NOP ;  /* 0x0000000000007918 */ /* 0x000fe20000000000 */
[----:B------:R-:W-:Y:S01]  /*85a0*/  SYNCS.ARRIVE.TRANS64.A1T0 RZ, [UR38+0x16800], RZ ;  /* 0x016800ffffff79a7 */ /* 0x000fe20008100026 */
[----:B------:R-:W-:Y:S01]  /*85b0*/  BSSY B0, `(.L_x_45) ;  /* 0x0000003000007945 */ /* 0x000fe20003800000 */
[----:B------:R-:W1:Y:S03]  /*85c0*/  SYNCS.PHASECHK.TRANS64.TRYWAIT P0, [UR38+0x16820], R0 ;  /* 0x01682000ff0075a7 */ /* 0x000e660008000166 */
[----:B01----:R-:W-:Y:S05]  /*85d0*/  @!P0 BRA `(.L_x_46) ;  /* 0x0000003400b08947 */ /* 0x003fea0003800000 */
.L_x_129:
[----:B------:R-:W-:Y:S05]  /*85e0*/  BSYNC B0 ;  /* 0x0000000000007941 */ /* 0x000fea0003800000 */
.L_x_45:
[----:B------:R-:W-:Y:S01]  /*85f0*/  UISETP.GE.AND UP0, UPT, UR36, 0x81, UPT ;  /* 0x000000812400788c */ /* 0x000fe2000bf06270 */
[----:B------:R-:W-:-:S05]  /*8600*/  MOV R18, UR42 ;  /* 0x0000002a00127c02 */ /* 0x000fca0008000f00 */
[----:B------:R-:W-:-:S13]  /*8610*/  PLOP3.LUT P0, PT, PT, PT, UP0, 0x80, 0x0 ;  /* 0x000000000000781c */ /* 0x000fda0003f0f008 */
[----:B------:R-:W-:Y:S05]  /*8620*/  @!P0 BRA `(.L_x_47) ;  /* 0x0000000c00dc8947 */ /* 0x000fea0003800000 */
[----:B------:R-:W-:Y:S01]  /*8630*/  BSSY B0, `(.L_x_47) ;  /* 0x00000f6000007945 */ /* 0x000fe20003800000 */
[----:B------:R-:W-:Y:S02]  /*8640*/  IMAD.MOV.U32 R20, RZ, RZ, R24 ;  /* 0x000000ffff147224 */ /* 0x000fe400078e0018 */
[----:B------:R-:W-:Y:S02]  /*8650*/  IMAD.MOV.U32 R6, RZ, RZ, R22 ;  /* 0x000000ffff067224 */ /* 0x000fe400078e0016 */
[----:B------:R-:W-:Y:S02]  /*8660*/  IMAD.U32 R7, RZ, RZ, UR40 ;  /* 0x00000028ff077e24 */ /* 0x000fe4000f8e00ff */
[----:B------:R-:W-:-:S07]  /*8670*/  IMAD.U32 R26, RZ, RZ, UR42 ;  /* 0x0000002aff1a7e24 */ /* 0x000fce000f8e00ff */
.L_x_60:
[----:B------:R-:W2:Y:S01]  /*8680*/  LDL R8, [R1+0x4] ;  /* 0x0000040001087983 */ /* 0x000ea20000100800 */
[----:B------:R-:W1:Y:S01]  /*8690*/  LDC R2, c[0x0][0x430] ;  /* 0x00010c00ff027b82 */ /* 0x000e620000000800 */
[----:B------:R-:W-:Y:S02]  /*86a0*/  ULDC UR4, c[0x0][0x430] ;  /* 0x00010c0000047ab9 */ /* 0x000fe40000000800 */
[----:B------:R-:W3:Y:S01]  /*86b0*/  LDL R4, [R1] ;  /* 0x0000000001047983 */ /* 0x000ee20000100800 */
[----:B0-----:R-:W0:Y:S01]  /*86c0*/  S2R R0, SR_TID.X ;  /* 0x0000000000007919 */ /* 0x001e220000002100 */
[----:B-1----:R-:W-:-:S13]  /*86d0*/  ISETP.NE.AND P0, PT, R2, 0x1, PT ;  /* 0x000000010200780c */ /* 0x002fda0003f05270 */
[----:B------:R-:W1:Y:S01]  /*86e0*/  @P0 LDC R2, c[0x0][0x434] ;  /* 0x00010d00ff020b82 */ /* 0x000e620000000800 */
[----:B0-----:R-:W-:Y:S01]  /*86f0*/  IMAD.SHL.U32 R5, R0, 0x10, RZ ;  /* 0x0000001000057824 */ /* 0x001fe200078e00ff */
[----:B------:R-:W-:-:S06]  /*8700*/  SHF.R.U32.HI R3, RZ, 0x3, R0 ;  /* 0x00000003ff037819 */ /* 0x000fcc0000011600 */
[----:B------:R-:W0:Y:S01]  /*8710*/  @P0 LDC R0, c[0x0][0x438] ;  /* 0x00010e00ff000b82 */ /* 0x000e220000000800 */
[----:B------:R-:W-:Y:S02]  /*8720*/  LOP3.LUT R3, R3, 0xf, RZ, 0xc0, !PT ;  /* 0x0000000f03037812 */ /* 0x000fe400078ec0ff */
[----:B------:R-:W-:-:S03]  /*8730*/  LOP3.LUT R5, R5, 0x70, RZ, 0xc0, !PT ;  /* 0x0000007005057812 */ /* 0x000fc600078ec0ff */
[----:B------:R-:W-:-:S05]  /*8740*/  IMAD R3, R7, 0x80, R3 ;  /* 0x0000008007037824 */ /* 0x000fca00078e0203 */
[----:B--2---:R-:W-:-:S05]  /*8750*/  IADD3 R3, R5, R3, R8 ;  /* 0x0000000305037210 */ /* 0x004fca0007ffe008 */
[----:B-1----:R-:W-:-:S04]  /*8760*/  @P0 IMAD.HI.U32 R5, R3, R2, RZ ;  /* 0x0000000203050227 */ /* 0x002fc800078e00ff */
[----:B------:R-:W-:Y:S01]  /*8770*/  IMAD.MOV.U32 R2, RZ, RZ, R3 ;  /* 0x000000ffff027224 */ /* 0x000fe200078e0003 */
[----:B0-----:R-:W-:-:S04]  /*8780*/  @P0 SHF.R.U32.HI R2, RZ, R0, R5 ;  /* 0x00000000ff020219 */ /* 0x001fc80000011605 */
[----:B------:R-:W-:-:S05]  /*8790*/  IADD3 R0, -R2, RZ, RZ ;  /* 0x000000ff02007210 */ /* 0x000fca0007ffe1ff */
[----:B------:R-:W-:Y:S01]  /*87a0*/  IMAD R0, R0, UR4, R3 ;  /* 0x0000000400007c24 */ /* 0x000fe2000f8e0203 */
[----:B------:R-:W-:Y:S01]  /*87b0*/  ULDC.64 UR4, c[0x0][0x428] ;  /* 0x00010a0000047ab9 */ /* 0x000fe20000000a00 */
[----:B------:R-:W-:Y:S01]  /*87c0*/  SHF.R.S32.HI R3, RZ, 0x1f, R2 ;  /* 0x0000001fff037819 */ /* 0x000fe20000011402 */
[----:B---3--:R-:W-:-:S04]  /*87d0*/  IMAD R4, R4, UR4, RZ ;  /* 0x0000000404047c24 */ /* 0x008fc8000f8e02ff */
[C---:B------:R-:W-:Y:S02]  /*87e0*/  IMAD R4, R28.reuse, UR5, R4 ;  /* 0x000000051c047c24 */ /* 0x040fe4000f8e0204 */
[----:B------:R-:W-:Y:S01]  /*87f0*/  IMAD.WIDE.U32 R2, R28, UR4, R2 ;  /* 0x000000041c027c25 */ /* 0x000fe2000f8e0002 */
[----:B------:R-:W-:-:S03]  /*8800*/  ULDC.64 UR4, c[0x0][0x418] ;  /* 0x0001060000047ab9 */ /* 0x000fc60000000a00 */
[----:B------:R-:W-:Y:S01]  /*8810*/  IMAD.IADD R3, R4, 0x1, R3 ;  /* 0x0000000104037824 */ /* 0x000fe200078e0203 */
[----:B------:R-:W-:-:S04]  /*8820*/  LEA R4, P0, R2, UR4, 0x2 ;  /* 0x0000000402047c11 */ /* 0x000fc8000f8010ff */
[----:B------:R-:W-:-:S05]  /*8830*/  LEA.HI.X R5, R2, UR5, R3, 0x2, P0 ;  /* 0x0000000502057c11 */ /* 0x000fca00080f1403 */
[----:B------:R-:W2:Y:S01]  /*8840*/  LDG.E R4, desc[UR50][R4.64] ;  /* 0x0000003204047981 */ /* 0x000ea2000c1e1900 */
[----:B------:R-:W-:Y:S02]  /*8850*/  IMAD.U32 R8, RZ, RZ, UR41 ;  /* 0x00000029ff087e24 */ /* 0x000fe4000f8e00ff */
[----:B------:R-:W-:-:S03]  /*8860*/  VIADD R22, R6, 0x1 ;  /* 0x0000000106167836 */ /* 0x000fc60000000000 */
[----:B------:R-:W-:Y:S02]  /*8870*/  ISETP.NE.AND P1, PT, R8, 0x3, PT ;  /* 0x000000030800780c */ /* 0x000fe40003f25270 */
[----:B------:R-:W-:-:S04]  /*8880*/  ISETP.NE.AND P0, PT, R22, 0x2, PT ;  /* 0x000000021600780c */ /* 0x000fc80003f05270 */
[----:B------:R-:W-:Y:S01]  /*8890*/  SEL R24, RZ, 0x1, P0 ;  /* 0x00000001ff187807 */ /* 0x000fe20000000000 */
[----:B------:R-:W-:Y:S01]  /*88a0*/  IMAD.MOV.U32 R18, RZ, RZ, R7 ;  /* 0x000000ffff127224 */ /* 0x000fe200078e0007 */
[----:B------:R-:W-:Y:S02]  /*88b0*/  SEL R22, R22, RZ, P0 ;  /* 0x000000ff16167207 */ /* 0x000fe40000000000 */
[----:B------:R-:W-:Y:S02]  /*88c0*/  LOP3.LUT R24, R20, R24, RZ, 0x3c, !PT ;  /* 0x0000001814187212 */ /* 0x000fe400078e3cff */
[----:B--2---:R-:W-:Y:S01]  /*88d0*/  SHF.R.S32.HI R23, RZ, 0x1f, R4 ;  /* 0x0000001fff177819 */ /* 0x004fe20000011404 */
[----:B------:R-:W-:Y:S06]  /*88e0*/  @!P1 BRA `(.L_x_48) ;  /* 0x0000000000049947 */ /* 0x000fec0003800000 */
[----:B------:R-:W-:Y:S01]  /*88f0*/  BPT.TRAP 0x1 ;  /* 0x000000040000795c */ /* 0x000fe20000300000 */
.L_x_48:
[----:B------:R-:W-:Y:S01]  /*8900*/  LEA R5, R22, UR38, 0x3 ;  /* 0x0000002616057c11 */ /* 0x000fe2000f8e18ff */
[----:B------:R-:W-:Y:S01]  /*8910*/  BSSY B1, `(.L_x_49) ;  /* 0x0000004000017945 */ /* 0x000fe20003800000 */
[----:B------:R-:W-:-:S04]  /*8920*/  SHF.L.U32 R2, R24, 0x1f, RZ ;  /* 0x0000001f18027819 */ /* 0x000fc800000006ff */
[----:B------:R-:W0:Y:S02]  /*8930*/  SYNCS.PHASECHK.TRANS64.TRYWAIT P0, [R5+URZ+0x16840], R2 ;  /* 0x01684002050075a7 */ /* 0x000e24000800017f */
[----:B0-----:R-:W-:Y:S05]  /*8940*/  @!P0 BRA `(.L_x_50) ;  /* 0x0000003000ec8947 */ /* 0x001fea0003800000 */
.L_x_130:
[----:B------:R-:W-:Y:S05]  /*8950*/  BSYNC B1 ;  /* 0x0000000000017941 */ /* 0x000fea0003800000 */
.L_x_49:
[----:B------:R-:W-:Y:S01]  /*8960*/  SHF.R.S32.HI R21, RZ, 0x1f, R0 ;  /* 0x0000001fff157819 */ /* 0x000fe20000011400 */
[----:B------:R-:W-:Y:S01]  /*8970*/  ULDC.64 UR4, c[0x0][0x300] ;  /* 0x0000c00000047ab9 */ /* 0x000fe20000000a00 */
[----:B------:R-:W-:Y:S01]  /*8980*/  LOP3.LUT P1, RZ, R25, 0x1, RZ, 0xc0, !PT ;  /* 0x0000000119ff7812 */ /* 0x000fe2000782c0ff */
[----:B0-----:R-:W-:Y:S01]  /*8990*/  IMAD.WIDE.U32 R2, R0, UR4, RZ ;  /* 0x0000000400027c25 */ /* 0x001fe2000f8e00ff */
[----:B------:R-:W-:-:S03]  /*89a0*/  LEA R8, R22, R29, 0xd ;  /* 0x0000001d16087211 */ /* 0x000fc600078e68ff */
[----:B------:R-:W-:-:S04]  /*89b0*/  IMAD R7, R21, UR4, RZ ;  /* 0x0000000415077c24 */ /* 0x000fc8000f8e02ff */
[----:B------:R-:W-:Y:S01]  /*89c0*/  IMAD R7, R0, UR5, R7 ;  /* 0x0000000500077c24 */ /* 0x000fe2000f8e0207 */
[----:B------:R-:W-:-:S03]  /*89d0*/  ULDC.64 UR4, c[0x0][0x310] ;  /* 0x0000c40000047ab9 */ /* 0x000fc60000000a00 */
[----:B------:R-:W-:Y:S02]  /*89e0*/  IMAD.IADD R3, R3, 0x1, R7 ;  /* 0x0000000103037824 */ /* 0x000fe400078e0207 */
[----:B------:R-:W-:Y:S02]  /*89f0*/  IMAD R7, R23, UR4, RZ ;  /* 0x0000000417077c24 */ /* 0x000fe4000f8e02ff */
[----:B------:R-:W-:-:S04]  /*8a00*/  IMAD.WIDE.U32 R2, R4, UR4, R2 ;  /* 0x0000000404027c25 */ /* 0x000fc8000f8e0002 */
[----:B------:R-:W-:Y:S01]  /*8a10*/  IMAD R7, R4, UR5, R7 ;  /* 0x0000000504077c24 */ /* 0x000fe2000f8e0207 */
[----:B------:R-:W-:-:S03]  /*8a20*/  ULDC.64 UR4, c[0x0][0x308] ;  /* 0x0000c20000047ab9 */ /* 0x000fc60000000a00 */
[----:B------:R-:W-:Y:S02]  /*8a30*/  IMAD.IADD R3, R3, 0x1, R7 ;  /* 0x0000000103037824 */ /* 0x000fe400078e0207 */
[----:B------:R-:W-:Y:S02]  /*8a40*/  IMAD R7, R27, UR4, RZ ;  /* 0x000000041b077c24 */ /* 0x000fe4000f8e02ff */
[----:B------:R-:W-:-:S04]  /*8a50*/  IMAD.WIDE.U32 R2, R19, UR4, R2 ;  /* 0x0000000413027c25 */ /* 0x000fc8000f8e0002 */
[----:B------:R-:W-:Y:S01]  /*8a60*/  IMAD R7, R19, UR5, R7 ;  /* 0x0000000513077c24 */ /* 0x000fe2000f8e0207 */
[----:B------:R-:W-:Y:S02]  /*8a70*/  ULDC.64 UR4, c[0x0][0x2e8] ;  /* 0x0000ba0000047ab9 */ /* 0x000fe40000000a00 */
[----:B------:R-:W-:Y:S01]  /*8a80*/  LEA R9, P0, R2, UR4, 0x1 ;  /* 0x0000000402097c11 */ /* 0x000fe2000f8008ff */
[----:B------:R-:W-:Y:S01]  /*8a90*/  IMAD.IADD R7, R7, 0x1, R3 ;  /* 0x0000000107077824 */ /* 0x000fe200078e0203 */
[----:B------:R-:W-:-:S04]  /*8aa0*/  UMOV UR4, 0xffffffff ;  /* 0xffffffff00047882 */ /* 0x000fc80000000000 */
[----:B------:R-:W-:Y:S01]  /*8ab0*/  LEA.HI.X R10, R2, UR5, R7, 0x1, P0 ;  /* 0x00000005020a7c11 */ /* 0x000fe200080f0c07 */
[----:B------:R-:W-:Y:S06]  /*8ac0*/  BRA.DIV UR4, `(.L_x_51) ;  /* 0x0000003204a07947 */ /* 0x000fec000b800000 */
[----:B------:R-:W0:Y:S01]  /*8ad0*/  S2R R3, SR_TID.X ;  /* 0x0000000000037919 */ /* 0x000e220000002100 */
[----:B------:R-:W-:Y:S01]  /*8ae0*/  LEA R8, R8, UR38, 0x1 ;  /* 0x0000002608087c11 */ /* 0x000fe2000f8e08ff */
[----:B------:R-:W1:Y:S01]  /*8af0*/  SHFL.IDX PT, R2, R9, RZ, 0x181f ;  /* 0x00181fff09027589 */ /* 0x000e6200000e0000 */
[----:B0-----:R-:W-:-:S03]  /*8b00*/  IMAD.SHL.U32 R11, R3, 0x8, RZ ;  /* 0x00000008030b7824 */ /* 0x001fc600078e00ff */
[----:B------:R-:W0:Y:S02]  /*8b10*/  SHFL.IDX PT, R3, R10, RZ, 0x181f ;  /* 0x00181fff0a037589 */ /* 0x000e2400000e0000 */
[----:B------:R-:W-:-:S05]  /*8b20*/  LOP3.LUT R11, R11, 0x38, RZ, 0xc0, !PT ;  /* 0x000000380b0b7812 */ /* 0x000fca00078ec0ff */
[----:B------:R-:W-:-:S05]  /*8b30*/  IMAD.SHL.U32 R7, R11, 0x2, RZ ;  /* 0x000000020b077824 */ /* 0x000fca00078e00ff */
[----:B-1----:R-:W-:-:S05]  /*8b40*/  IADD3 R2, P0, R2, R7, RZ ;  /* 0x0000000702027210 */ /* 0x002fca0007f1e0ff */
[----:B0-----:R-:W-:-:S05]  /*8b50*/  IMAD.X R3, RZ, RZ, R3, P0 ;  /* 0x000000ffff037224 */ /* 0x001fca00000e0603 */
[----:B------:R-:W-:Y:S01]  /*8b60*/  @!PT LDS RZ, [RZ] ;  /* 0x00000000fffff984 */ /* 0x000fe20000000800 */
[----:B------:R0:W-:Y:S04]  /*8b70*/  LDGSTS.E.BYPASS.LTC128B.128 [R8+0xe400], desc[UR50][R2.64], !P1 ;  /* 0x0e40000002087fae */ /* 0x0001e8000c901d72 */
[----:B0-----:R-:W0:Y:S04]  /*8b80*/  SHFL.IDX PT, R2, R9, 0x1, 0x181f ;  /* 0x00381f0009027f89 */ /* 0x001e2800000e0000 */
[----:B------:R-:W1:Y:S01]  /*8b90*/  SHFL.IDX PT, R3, R10, 0x1, 0x181f ;  /* 0x00381f000a037f89 */ /* 0x000e6200000e0000 */
[----:B0-----:R-:W-:-:S05]  /*8ba0*/  IADD3 R2, P0, R2, R7, RZ ;  /* 0x0000000702027210 */ /* 0x001fca0007f1e0ff */
[----:B-1----:R-:W-:-:S05]  /*8bb0*/  IMAD.X R3, RZ, RZ, R3, P0 ;  /* 0x000000ffff037224 */ /* 0x002fca00000e0603 */
        /* <DEDUP_REMOVED lines=18> */
[----:B0-----:R-:W-:-:S04]  /*8ce0*/  IADD3 R2, P0, R2, R7, RZ ;  /* 0x0000000702027210 */ /* 0x001fc80007f1e0ff */
[----:B-1----:R-:W-:-:S05]  /*8cf0*/  IADD3.X R3, RZ, R3, RZ, P0, !PT ;  /* 0x00000003ff037210 */ /* 0x002fca00007fe4ff */
[----:B------:R0:W-:Y:S04]  /*8d00*/  LDGSTS.E.BYPASS.LTC128B.128 [R8+0x10c00], desc[UR50][R2.64], !P1 ;  /* 0x10c0000002087fae */ /* 0x0001e8000c901d72 */
[----:B0-----:R-:W0:Y:S04]  /*8d10*/  SHFL.IDX PT, R2, R9, 0x6, 0x181f ;  /* 0x00d81f0009027f89 */ /* 0x001e2800000e0000 */
[----:B------:R-:W1:Y:S04]  /*8d20*/  SHFL.IDX PT, R3, R10, 0x6, 0x181f ;  /* 0x00d81f000a037f89 */ /* 0x000e6800000e0000 */
[----:B------:R-:W2:Y:S01]  /*8d30*/  SHFL.IDX PT, R10, R10, 0x7, 0x181f ;  /* 0x00f81f000a0a7f89 */ /* 0x000ea200000e0000 */
[----:B0-----:R-:W-:-:S05]  /*8d40*/  IADD3 R2, P0, R2, R7, RZ ;  /* 0x0000000702027210 */ /* 0x001fca0007f1e0ff */
[----:B-1----:R-:W-:-:S05]  /*8d50*/  IMAD.X R3, RZ, RZ, R3, P0 ;  /* 0x000000ffff037224 */ /* 0x002fca00000e0603 */
[----:B------:R0:W-:Y:S04]  /*8d60*/  LDGSTS.E.BYPASS.LTC128B.128 [R8+0x11400], desc[UR50][R2.64], !P1 ;  /* 0x1140000002087fae */ /* 0x0001e8000c901d72 */
[----:B0-2---:R0:W1:Y:S02]  /*8d70*/  SHFL.IDX PT, R2, R9, 0x7, 0x181f ;  /* 0x00f81f0009027f89 */ /* 0x00506400000e0000 */
.L_x_148:
[----:B-1----:R-:W-:-:S05]  /*8d80*/  IADD3 R2, P0, R2, R7, RZ ;  /* 0x0000000702027210 */ /* 0x002fca0007f1e0ff */
[----:B------:R-:W-:Y:S01]  /*8d90*/  IMAD.X R3, RZ, RZ, R10, P0 ;  /* 0x000000ffff037224 */ /* 0x000fe200000e060a */
[----:B------:R-:W-:-:S04]  /*8da0*/  PLOP3.LUT P0, PT, PT, PT, PT, 0x80, 0x0 ;  /* 0x000000000000781c */ /* 0x000fc80003f0f070 */
[----:B------:R-:W-:Y:S01]  /*8db0*/  @!PT LDS RZ, [RZ] ;  /* 0x00000000fffff984 */ /* 0x000fe20000000800 */
[----:B------:R-:W-:Y:S01]  /*8dc0*/  @!PT LDS RZ, [RZ] ;  /* 0x00000000fffff984 */ /* 0x000fe20000000800 */
[----:B------:R-:W-:Y:S01]  /*8dd0*/  @!PT LDS RZ, [RZ] ;  /* 0x00000000fffff984 */ /* 0x000fe20000000800 */
[----:B------:R1:W-:Y:S01]  /*8de0*/  LDGSTS.E.BYPASS.LTC128B.128 [R8+0x11c00], desc[UR50][R2.64], !P1 ;  /* 0x11c0000002087fae */ /* 0x0003e2000c901d72 */
[----:B------:R-:W-:-:S08]  /*8df0*/  NOP ;  /* 0x0000000000007918 */ /* 0x000fd00000000000 */
.L_x_52:
[----:B------:R-:W-:Y:S02]  /*8e00*/  PLOP3.LUT P1, PT, P1, P0, PT, 0xa2, 0x0 ;  /* 0x000000000000781c */ /* 0x000fe40000f21472 */
[----:B------:R-:W-:-:S08]  /*8e10*/  @P0 R2UR P1, UR4, R5 ;  /* 0x00000000050402ca */ /* 0x000fd00000020000 */
[----:B------:R-:W-:-:S05]  /*8e20*/  @P0 PLOP3.LUT P0, PT, P1, PT, PT, 0x80, 0x0 ;  /* 0x000000000000081c */ /* 0x000fca0000f0f070 */
[----:B------:R-:W-:Y:S01]  /*8e30*/  @!P1 SYNCS.ARRIVE.TRANS64.RED.A0T1 RZ, [UR4+0x16830], RZ ;  /* 0x016830ffffff99a7 */ /* 0x000fe20008200404 */
[----:B------:R-:W-:Y:S07]  /*8e40*/  @!P1 ARRIVES.LDGSTSBAR.64.TRANSCNT [UR4+0x16830] ;  /* 0x01683000ff0099b0 */ /* 0x000fee0008000a84 */
[----:B------:R-:W-:Y:S05]  /*8e50*/  @P0 BRA.U.ANY `(.L_x_52) ;  /* 0xfffffffd00e80947 */ /* 0x000fea000393ffff */
[----:B------:R-:W-:Y:S01]  /*8e60*/  NOP ;  /* 0x0000000000007918 */ /* 0x000fe20000000000 */
[----:B-1----:R-:W-:-:S05]  /*8e70*/  IMAD.U32 R2, RZ, RZ, UR41 ;  /* 0x00000029ff027e24 */ /* 0x002fca000f8e00ff */
[----:B------:R-:W-:-:S13]  /*8e80*/  ISETP.NE.AND P2, PT, R2, 0x3, PT ;  /* 0x000000030200780c */ /* 0x000fda0003f45270 */
[----:B------:R-:W-:Y:S05]  /*8e90*/  @!P2 BRA `(.L_x_53) ;  /* 0x000000000004a947 */ /* 0x000fea0003800000 */
[----:B------:R-:W-:Y:S01]  /*8ea0*/  BPT.TRAP 0x1 ;  /* 0x000000040000795c */ /* 0x000fe20000300000 */
.L_x_53:
[----:B------:R1:W-:Y:S01]  /*8eb0*/  SYNCS.ARRIVE.TRANS64.A1T0 RZ, [R5+URZ+0x16830], RZ ;  /* 0x016830ff05ff79a7 */ /* 0x0003e2000810003f */
[----:B------:R-:W-:Y:S05]  /*8ec0*/  @!P2 BRA `(.L_x_54) ;  /* 0x000000000004a947 */ /* 0x000fea0003800000 */
[----:B------:R-:W-:Y:S01]  /*8ed0*/  BPT.TRAP 0x1 ;  /* 0x000000040000795c */ /* 0x000fe20000300000 */
.L_x_54:
[----:B------:R-:W-:Y:S01]  /*8ee0*/  SHF.L.U32 R2, R20, 0x1f, RZ ;  /* 0x0000001f14027819 */ /* 0x000fe200000006ff */
[----:B------:R-:W-:Y:S01]  /*8ef0*/  BSSY B1, `(.L_x_55) ;  /* 0x0000004000017945 */ /* 0x000fe20003800000 */
[----:B-1----:R-:W-:-:S04]  /*8f00*/  LEA R5, R6, UR38, 0x3 ;  /* 0x0000002606057c11 */ /* 0x002fc8000f8e18ff */
[----:B------:R-:W1:Y:S02]  /*8f10*/  SYNCS.PHASECHK.TRANS64.TRYWAIT P0, [R5+URZ+0x16860], R2 ;  /* 0x01686002050075a7 */ /* 0x000e64000800017f */
[----:B-1----:R-:W-:Y:S05]  /*8f20*/  @!P0 BRA `(.L_x_56) ;  /* 0x0000003400c48947 */ /* 0x002fea0003800000 */
.L_x_149:
[----:B------:R-:W-:Y:S05]  /*8f30*/  BSYNC B1 ;  /* 0x0000000000017941 */ /* 0x000fea0003800000 */
.L_x_55:
[----:B------:R-:W2:Y:S01]  /*8f40*/  S2R R3, SR_TID.X ;  /* 0x0000000000037919 */ /* 0x000ea20000002100 */
[----:B-1----:R-:W-:Y:S01]  /*8f50*/  IMAD.MOV.U32 R2, RZ, RZ, -0x80 ;  /* 0xffffff80ff027424 */ /* 0x002fe200078e00ff */
[----:B------:R-:W-:Y:S01]  /*8f60*/  UMOV UR4, 0xffffffff ;  /* 0xffffffff00047882 */ /* 0x000fe20000000000 */
[----:B------:R-:W-:Y:S01]  /*8f70*/  LOP3.LUT P2, RZ, R25, 0x2, RZ, 0xc0, !PT ;  /* 0x0000000219ff7812 */ /* 0x000fe2000784c0ff */
[----:B------:R-:W-:Y:S02]  /*8f80*/  IMAD R6, R6, 0x2000, R29 ;  /* 0x0000200006067824 */ /* 0x000fe400078e021d */
[----:B------:R-:W-:Y:S01]  /*8f90*/  IMAD R2, R26, R2, UR36 ;  /* 0x000000241a027e24 */ /* 0x000fe2000f8e0202 */
[----:B--2---:R-:W-:-:S04]  /*8fa0*/  SHF.R.U32.HI R3, RZ, 0x3, R3 ;  /* 0x00000003ff037819 */ /* 0x004fc80000011603 */
[----:B------:R-:W-:-:S05]  /*8fb0*/  LOP3.LUT R3, R3, 0xf, RZ, 0xc0, !PT ;  /* 0x0000000f03037812 */ /* 0x000fca00078ec0ff */
[----:B------:R-:W-:Y:S01]  /*8fc0*/  IMAD.IADD R8, R2, 0x1, -R3 ;  /* 0x0000000102087824 */ /* 0x000fe200078e0a03 */
[----:B------:R-:W-:Y:S06]  /*8fd0*/  BRA.DIV UR4, `(.L_x_57) ;  /* 0x0000003604ac7947 */ /* 0x000fec000b800000 */
[----:B------:R-:W1:Y:S01]  /*8fe0*/  SHFL.IDX PT, R2, R16, RZ, 0x181f ;  /* 0x00181fff10027589 */ /* 0x000e6200000e0000 */
[----:B------:R-:W-:Y:S02]  /*8ff0*/  ISETP.LT.OR P0, PT, R8, 0x1, P2 ;  /* 0x000000010800780c */ /* 0x000fe40001701670 */
[----:B------:R-:W-:Y:S01]  /*9000*/  LEA R6, R6, UR38, 0x1 ;  /* 0x0000002606067c11 */ /* 0x000fe2000f8e08ff */
[----:B------:R-:W2:Y:S01]  /*9010*/  SHFL.IDX PT, R3, R17, RZ, 0x181f ;  /* 0x00181fff11037589 */ /* 0x000ea200000e0000 */
[----:B-1----:R-:W-:-:S05]  /*9020*/  IADD3 R2, P1, R2, R7, RZ ;  /* 0x0000000702027210 */ /* 0x002fca0007f3e0ff */
[----:B--2---:R-:W-:-:S05]  /*9030*/  IMAD.X R3, RZ, RZ, R3, P1 ;  /* 0x000000ffff037224 */ /* 0x004fca00008e0603 */
[----:B------:R-:W-:Y:S01]  /*9040*/  @!PT LDS RZ, [RZ] ;  /* 0x00000000fffff984 */ /* 0x000fe20000000800 */
[----:B------:R1:W-:Y:S01]  /*9050*/  LDGSTS.E.BYPASS.LTC128B.128 [R6+0x400], desc[UR50][R2.64], !P0 ;  /* 0x0040000002067fae */ /* 0x0003e2000c101d72 */
[----:B------:R-:W-:-:S03]  /*9060*/  ISETP.LT.OR P0, PT, R8, 0x11, P2 ;  /* 0x000000110800780c */ /* 0x000fc60001701670 */
[----:B-1----:R-:W1:Y:S04]  /*9070*/  SHFL.IDX PT, R2, R16, 0x1, 0x181f ;  /* 0x00381f0010027f89 */ /* 0x002e6800000e0000 */
[----:B------:R-:W2:Y:S01]  /*9080*/  SHFL.IDX PT, R3, R17, 0x1, 0x181f ;  /* 0x00381f0011037f89 */ /* 0x000ea200000e0000 */
[----:B-1----:R-:W-:-:S04]  /*9090*/  IADD3 R2, P1, R2, R7, RZ ;  /* 0x0000000702027210 */ /* 0x002fc80007f3e0ff */
[----:B--2---:R-:W-:-:S05]  /*90a0*/  IADD3.X R3, RZ, R3, RZ, P1, !PT ;  /* 0x00000003ff037210 */ /* 0x004fca0000ffe4ff */
[----:B------:R1:W-:Y:S01]  /*90b0*/  LDGSTS.E.BYPASS.LTC128B.128 [R6+0xc00], desc[UR50][R2.64], !P0 ;  /* 0x00c0000002067fae */ /* 0x0003e2000c101d72 */
[----:B------:R-:W-:-:S03]  /*90c0*/  ISETP.LT.OR P0, PT, R8, 0x21, P2 ;  /* 0x000000210800780c */ /* 0x000fc60001701670 */
[----:B-1----:R-:W1:Y:S04]  /*90d0*/  SHFL.IDX PT, R2, R16, 0x2, 0x181f ;  /* 0x00581f0010027f89 */ /* 0x002e6800000e0000 */
[----:B------:R-:W2:Y:S01]  /*90e0*/  SHFL.IDX PT, R3, R17, 0x2, 0x181f ;  /* 0x00581f0011037f89 */ /* 0x000ea200000e0000 */
[----:B-1----:R-:W-:-:S05]  /*90f0*/  IADD3 R2, P1, R2, R7, RZ ;  /* 0x0000000702027210 */ /* 0x002fca0007f3e0ff */
[----:B--2---:R-:W-:-:S05]  /*9100*/  IMAD.X R3, RZ, RZ, R3, P1 ;  /* 0x000000ffff037224 */ /* 0x004fca00008e0603 */
        /* <DEDUP_REMOVED lines=21> */
[----:B------:R-:W2:Y:S04]  /*9260*/  SHFL.IDX PT, R3, R17, 0x6, 0x181f ;  /* 0x00d81f0011037f89 */ /* 0x000ea800000e0000 */
[----:B------:R-:W3:Y:S01]  /*9270*/  SHFL.IDX PT, R17, R17, 0x7, 0x181f ;  /* 0x00f81f0011117f89 */ /* 0x000ee200000e0000 */
[----:B-1----:R-:W-:-:S05]  /*9280*/  IADD3 R2, P1, R2, R7, RZ ;  /* 0x0000000702027210 */ /* 0x002fca0007f3e0ff */
[----:B--2---:R-:W-:-:S05]  /*9290*/  IMAD.X R3, RZ, RZ, R3, P1 ;  /* 0x000000ffff037224 */ /* 0x004fca00008e0603 */
[----:B------:R1:W-:Y:S04]  /*92a0*/  LDGSTS.E.BYPASS.LTC128B.128 [R6+0x3400], desc[UR50][R2.64], !P0 ;  /* 0x0340000002067fae */ /* 0x0003e8000c101d72 */
[----:B-1-3--:R1:W2:Y:S02]  /*92b0*/  SHFL.IDX PT, R2, R16, 0x7, 0x181f ;  /* 0x00f81f0010027f89 */ /* 0x00a2a400000e0000 */
.L_x_167:
[----:B------:R-:W-:Y:S01]  /*92c0*/  ISETP.LT.OR P0, PT, R8, 0x71, P2 ;  /* 0x000000710800780c */ /* 0x000fe20001701670 */
[----:B------:R-:W-:Y:S01]  /*92d0*/  ULDC.64 UR4, c[0x0][0x328] ;  /* 0x0000ca0000047ab9 */ /* 0x000fe20000000a00 */
[----:B--2---:R-:W-:Y:S01]  /*92e0*/  IADD3 R2, P1, R2, R7, RZ ;  /* 0x0000000702027210 */ /* 0x004fe20007f3e0ff */
[----:B------:R-:W-:-:S04]  /*92f0*/  IMAD R21, R21, UR4, RZ ;  /* 0x0000000415157c24 */ /* 0x000fc8000f8e02ff */
[----:B------:R-:W-:Y:S02]  /*9300*/  IMAD.X R3, RZ, RZ, R17, P1 ;  /* 0x000000ffff037224 */ /* 0x000fe400008e0611 */
[----:B------:R-:W-:-:S04]  /*9310*/  IMAD R21, R0, UR5, R21 ;  /* 0x0000000500157c24 */ /* 0x000fc8000f8e0215 */
[----:B------:R-:W-:Y:S01]  /*9320*/  @!PT LDS RZ, [RZ] ;  /* 0x00000000fffff984 */ /* 0x000fe20000000800 */
[----:B------:R-:W-:Y:S01]  /*9330*/  @!PT LDS RZ, [RZ] ;  /* 0x00000000fffff984 */ /* 0x000fe20000000800 */
[----:B------:R-:W-:Y:S01]  /*9340*/  @!PT LDS RZ, [RZ] ;  /* 0x00000000fffff984 */ /* 0x000fe20000000800 */
[----:B------:R2:W-:Y:S01]  /*9350*/  LDGSTS.E.BYPASS.LTC128B.128 [R6+0x3c00], desc[UR50][R2.64], !P0 ;  /* 0x03c0000002067fae */ /* 0x0005e2000c101d72 */
[----:B------:R-:W-:Y:S01]  /*9360*/  PLOP3.LUT P0, PT, PT, PT, PT, 0x80, 0x0 ;  /* 0x000000000000781c */ /* 0x000fe20003f0f070 */
[----:B------:R-:W-:Y:S01]  /*9370*/  NOP ;  /* 0x0000000000007918 */ /* 0x000fe20000000000 */
[----:B--2---:R-:W-:Y:S01]  /*9380*/  IMAD.WIDE.U32 R2, R0, UR4, RZ ;  /* 0x0000000400027c25 */ /* 0x004fe2000f8e00ff */
[----:B------:R-:W-:-:S03]  /*9390*/  ULDC.64 UR4, c[0x0][0x338] ;  /* 0x0000ce0000047ab9 */ /* 0x000fc60000000a00 */
[----:B------:R-:W-:Y:S02]  /*93a0*/  IMAD.IADD R3, R3, 0x1, R21 ;  /* 0x0000000103037824 */ /* 0x000fe400078e0215 */
[----:B------:R-:W-:Y:S02]  /*93b0*/  IMAD R23, R23, UR4, RZ ;  /* 0x0000000417177c24 */ /* 0x000fe4000f8e02ff */
[----:B------:R-:W-:-:S04]  /*93c0*/  IMAD.WIDE.U32 R2, R4, UR4, R2 ;  /* 0x0000000404027c25 */ /* 0x000fc8000f8e0002 */
[----:B------:R-:W-:Y:S01]  /*93d0*/  IMAD R23, R4, UR5, R23 ;  /* 0x0000000504177c24 */ /* 0x000fe2000f8e0217 */
[----:B------:R-:W-:Y:S02]  /*93e0*/  ULDC.64 UR4, c[0x0][0x330] ;  /* 0x0000cc0000047ab9 */ /* 0x000fe40000000a00 */
[----:B------:R-:W-:Y:S02]  /*93f0*/  IMAD R0, R27, UR4, RZ ;  /* 0x000000041b007c24 */ /* 0x000fe4000f8e02ff */
[----:B------:R-:W-:Y:S02]  /*9400*/  IADD3 R3, R3, R23, RZ ;  /* 0x0000001703037210 */ /* 0x000fe40007ffe0ff */
[C---:B------:R-:W-:Y:S02]  /*9410*/  IMAD R7, R19.reuse, UR5, R0 ;  /* 0x0000000513077c24 */ /* 0x040fe4000f8e0200 */
[----:B------:R-:W-:Y:S01]  /*9420*/  IMAD.WIDE.U32 R2, R19, UR4, R2 ;  /* 0x0000000413027c25 */ /* 0x000fe2000f8e0002 */
[----:B------:R-:W-:-:S03]  /*9430*/  ULDC.64 UR4, c[0x0][0x318] ;  /* 0x0000c60000047ab9 */ /* 0x000fc60000000a00 */
[----:B------:R-:W-:Y:S01]  /*9440*/  IMAD.IADD R3, R7, 0x1, R3 ;  /* 0x0000000107037824 */ /* 0x000fe200078e0203 */
[----:B-1----:R-:W-:-:S04]  /*9450*/  LEA R16, P1, R2, UR4, 0x1 ;  /* 0x0000000402107c11 */ /* 0x002fc8000f8208ff */
[----:B------:R-:W-:-:S09]  /*9460*/  LEA.HI.X R17, R2, UR5, R3, 0x1, P1 ;  /* 0x0000000502117c11 */ /* 0x000fd200088f0c03 */
.L_x_58:
[----:B------:R-:W-:Y:S02]  /*9470*/  PLOP3.LUT P1, PT, P1, P0, PT, 0xa2, 0x0 ;  /* 0x000000000000781c */ /* 0x000fe40000f21472 */
[----:B------:R-:W-:-:S08]  /*9480*/  @P0 R2UR P1, UR4, R5 ;  /* 0x00000000050402ca */ /* 0x000fd00000020000 */
[----:B------:R-:W-:-:S05]  /*9490*/  @P0 PLOP3.LUT P0, PT, P1, PT, PT, 0x80, 0x0 ;  /* 0x000000000000081c */ /* 0x000fca0000f0f070 */
[----:B------:R-:W-:Y:S01]  /*94a0*/  @!P1 SYNCS.ARRIVE.TRANS64.RED.A0T1 RZ, [UR4+0x16850], RZ ;  /* 0x016850ffffff99a7 */ /* 0x000fe20008200404 */
[----:B------:R-:W-:Y:S07]  /*94b0*/  @!P1 ARRIVES.LDGSTSBAR.64.TRANSCNT [UR4+0x16850] ;  /* 0x01685000ff0099b0 */ /* 0x000fee0008000a84 */
[----:B------:R-:W-:Y:S05]  /*94c0*/  @P0 BRA.U.ANY `(.L_x_58) ;  /* 0xfffffffd00e80947 */ /* 0x000fea000393ffff */
[----:B------:R-:W-:Y:S01]  /*94d0*/  NOP ;  /* 0x0000000000007918 */ /* 0x000fe20000000000 */
[----:B------:R-:W-:-:S05]  /*94e0*/  IMAD.U32 R0, RZ, RZ, UR41 ;  /* 0x00000029ff007e24 */ /* 0x000fca000f8e00ff */
[----:B------:R-:W-:-:S13]  /*94f0*/  ISETP.NE.AND P2, PT, R0, 0x3, PT ;  /* 0x000000030000780c */ /* 0x000fda0003f45270 */
[----:B------:R-:W-:Y:S05]  /*9500*/  @!P2 BRA `(.L_x_59) ;  /* 0x000000000004a947 */ /* 0x000fea0003800000 */
[----:B------:R-:W-:Y:S01]  /*9510*/  BPT.TRAP 0x1 ;  /* 0x000000040000795c */ /* 0x000fe20000300000 */
.L_x_59:
[C---:B------:R-:W-:Y:S01]  /*9520*/  ISETP.GT.AND P0, PT, R18.reuse, RZ, PT ;  /* 0x000000ff1200720c */ /* 0x040fe20003f04270 */
[----:B------:R1:W-:Y:S01]  /*9530*/  SYNCS.ARRIVE.TRANS64.A1T0 RZ, [R5+URZ+0x16850], RZ ;  /* 0x016850ff05ff79a7 */ /* 0x0003e2000810003f */
[----:B------:R-:W-:Y:S02]  /*9540*/  VIADD R7, R18, 0xffffffff ;  /* 0xffffffff12077836 */ /* 0x000fe40000000000 */
[----:B------:R-:W-:Y:S02]  /*9550*/  IMAD.MOV.U32 R20, RZ, RZ, R24 ;  /* 0x000000ffff147224 */ /* 0x000fe400078e0018 */
[----:B------:R-:W-:Y:S02]  /*9560*/  IMAD.MOV.U32 R6, RZ, RZ, R22 ;  /* 0x000000ffff067224 */ /* 0x000fe400078e0016 */
[----:B------:R-:W-:-:S05]  /*9570*/  IMAD.MOV.U32 R26, RZ, RZ, R18 ;  /* 0x000000ffff1a7224 */ /* 0x000fca00078e0012 */
[----:B-1----:R-:W-:Y:S05]  /*9580*/  @P0 BRA `(.L_x_60) ;  /* 0xfffffff0003c0947 */ /* 0x002fea000383ffff */
[----:B------:R-:W-:Y:S05]  /*9590*/  BSYNC B0 ;  /* 0x0000000000007941 */ /* 0x000fea0003800000 */
.L_x_47:
[----:B0-----:R-:W-:-:S05]  /*95a0*/  IMAD.U32 R0, RZ, RZ, UR41 ;  /* 0x00000029ff007e24 */ /* 0x001fca000f8e00ff */
[----:B------:R-:W-:-:S13]  /*95b0*/  ISETP.NE.AND P0, PT, R0, 0x3, PT ;  /* 0x000000030000780c */ /* 0x000fda0003f05270 */
[----:B------:R-:W-:Y:S05]  /*95c0*/  @!P0 BRA `(.L_x_61) ;  /* 0x0000000000048947 */ /* 0x000fea0003800000 */
[----:B------:R-:W-:Y:S01]  /*95d0*/  BPT.TRAP 0x1 ;  /* 0x000000040000795c */ /* 0x000fe20000300000 */
.L_x_61:
[----:B------:R-:W-:Y:S01]  /*95e0*/  LEA R4, R22, UR38, 0x3 ;  /* 0x0000002616047c11 */ /* 0x000fe2000f8e18ff */
[----:B------:R-:W-:Y:S01]  /*95f0*/  BSSY B0, `(.L_x_62) ;  /* 0x0000006000007945 */ /* 0x000fe20003800000 */
[----:B------:R-:W-:Y:S02]  /*9600*/  SHF.L.U32 R3, R24, 0x1f, RZ ;  /* 0x0000001f18037819 */ /* 0x000fe400000006ff */
[----:B------:R-:W-:Y:S02]  /*9610*/  MOV R5, 0xffffff80 ;  /* 0xffffff8000057802 */ /* 0x000fe40000000f00 */
[----:B------:R-:W0:Y:S03]  /*9620*/  SYNCS.PHASECHK.TRANS64.TRYWAIT P0, [R4+URZ+0x16860], R3 ;  /* 0x01686003040075a7 */ /* 0x000e26000800017f */
[----:B------:R-:W-:Y:S01]  /*9630*/  IMAD R6, R18, R5, UR36 ;  /* 0x0000002412067e24 */ /* 0x000fe2000f8e0205 */
[----:B0-----:R-:W-:Y:S06]  /*9640*/  @!P0 BRA `(.L_x_63) ;  /* 0x0000003800588947 */ /* 0x001fec0003800000 */
.L_x_168:
[----:B------:R-:W-:Y:S05]  /*9650*/  BSYNC B0 ;  /* 0x0000000000007941 */ /* 0x000fea0003800000 */
.L_x_62:
[----:B------:R-:W1:Y:S01]  /*9660*/  S2R R0, SR_TID.X ;  /* 0x0000000000007919 */ /* 0x000e620000002100 */
[----:B------:R-:W-:Y:S01]  /*9670*/  UMOV UR4, 0xffffffff ;  /* 0xffffffff00047882 */ /* 0x000fe20000000000 */
[----:B------:R-:W-:Y:S01]  /*9680*/  LOP3.LUT P2, RZ, R25, 0x2, RZ, 0xc0, !PT ;  /* 0x0000000219ff7812 */ /* 0x000fe2000784c0ff */
[----:B------:R-:W-:Y:S01]  /*9690*/  IMAD R8, R22, 0x2000, R29 ;  /* 0x0000200016087824 */ /* 0x000fe200078e021d */
[----:B-1----:R-:W-:-:S04]  /*96a0*/  SHF.R.U32.HI R0, RZ, 0x3, R0 ;  /* 0x00000003ff007819 */ /* 0x002fc80000011600 */
[----:B------:R-:W-:-:S05]  /*96b0*/  LOP3.LUT R0, R0, 0xf, RZ, 0xc0, !PT ;  /* 0x0000000f00007812 */ /* 0x000fca00078ec0ff */
[----:B------:R-:W-:Y:S01]  /*96c0*/  IMAD.IADD R6, R6, 0x1, -R0 ;  /* 0x0000000106067824 */ /* 0x000fe200078e0a00 */
[----:B------:R-:W-:Y:S06]  /*96d0*/  BRA.DIV UR4, `(.L_x_64) ;  /* 0x0000003a04487947 */ /* 0x000fec000b800000 */
[----:B------:R-:W0:Y:S01]  /*96e0*/  S2R R2, SR_TID.X ;  /* 0x0000000000027919 */ /* 0x000e220000002100 */
[----:B------:R-:W-:Y:S01]  /*96f0*/  ISETP.LT.OR P0, PT, R6, 0x1, P2 ;  /* 0x000000010600780c */ /* 0x000fe20001701670 */
[----:B------:R-:W-:Y:S04]  /*9700*/  SHFL.IDX PT, R0, R17, RZ, 0x181f ;  /* 0x00181fff11007589 */ /* 0x000fe800000e0000 */
[----:B------:R-:W-:Y:S04]  /*9710*/  SHFL.IDX PT, R14, R16, 0x1, 0x181f ;  /* 0x00381f00100e7f89 */ /* 0x000fe800000e0000 */
[----:B------:R-:W-:Y:S04]  /*9720*/  SHFL.IDX PT, R7, R17, 0x1, 0x181f ;  /* 0x00381f0011077f89 */ /* 0x000fe800000e0000 */
[----:B------:R-:W-:Y:S01]  /*9730*/  SHFL.IDX PT, R10, R16, 0x2, 0x181f ;  /* 0x00581f00100a7f89 */ /* 0x000fe200000e0000 */
[----:B0-----:R-:W-:-:S03]  /*9740*/  IMAD.SHL.U32 R3, R2, 0x8, RZ ;  /* 0x0000000802037824 */ /* 0x001fc600078e00ff */
[----:B------:R-:W0:Y:S02]  /*9750*/  SHFL.IDX PT, R2, R16, RZ, 0x181f ;  /* 0x00181fff10027589 */ /* 0x000e2400000e0000 */
[----:B------:R-:W-:-:S05]  /*9760*/  LOP3.LUT R3, R3, 0x38, RZ, 0xc0, !PT ;  /* 0x0000003803037812 */ /* 0x000fca00078ec0ff */
[----:B------:R-:W-:-:S05]  /*9770*/  IMAD.SHL.U32 R5, R3, 0x2, RZ ;  /* 0x0000000203057824 */ /* 0x000fca00078e00ff */
[----:B0-----:R-:W-:-:S05]  /*9780*/  IADD3 R2, P1, R2, R5, RZ ;  /* 0x0000000502027210 */ /* 0x001fca0007f3e0ff */
[----:B------:R-:W-:Y:S01]  /*9790*/  IMAD.X R3, RZ, RZ, R0, P1 ;  /* 0x000000ffff037224 */ /* 0x000fe200008e0600 */
[----:B------:R-:W-:Y:S02]  /*97a0*/  LEA R0, R8, UR38, 0x1 ;  /* 0x0000002608007c11 */ /* 0x000fe4000f8e08ff */
[----:B------:R-:W0:Y:S04]  /*97b0*/  SHFL.IDX PT, R8, R17, 0x2, 0x181f ;  /* 0x00581f0011087f89 */ /* 0x000e2800000e0000 */
[----:B------:R1:W-:Y:S01]  /*97c0*/  LDGSTS.E.BYPASS.LTC128B.128 [R0+0x400], desc[UR50][R2.64], !P0 ;  /* 0x0040000002007fae */ /* 0x0003e2000c101d72 */
[----:B------:R-:W-:Y:S02]  /*97d0*/  ISETP.LT.OR P0, PT, R6, 0x11, P2 ;  /* 0x000000110600780c */ /* 0x000fe40001701670 */
[----:B-1----:R-:W-:-:S02]  /*97e0*/  IADD3 R2, P1, R14, R5, RZ ;  /* 0x000000050e027210 */ /* 0x002fc40007f3e0ff */
[----:B------:R-:W1:Y:S03]  /*97f0*/  SHFL.IDX PT, R14, R16, 0x3, 0x181f ;  /* 0x00781f00100e7f89 */ /* 0x000e6600000e0000 */
[----:B------:R-:W-:Y:S02]  /*9800*/  IMAD.X R3, RZ, RZ, R7, P1 ;  /* 0x000000ffff037224 */ /* 0x000fe400008e0607 */
[----:B------:R-:W2:Y:S04]  /*9810*/  SHFL.IDX PT, R7, R17, 0x3, 0x181f ;  /* 0x00781f0011077f89 */ /* 0x000ea800000e0000 */
[----:B------:R3:W-:Y:S01]  /*9820*/  LDGSTS.E.BYPASS.LTC128B.128 [R0+0xc00], desc[UR50][R2.64], !P0 ;  /* 0x00c0000002007fae */ /* 0x0007e2000c101d72 */
[----:B------:R-:W-:-:S02]  /*9830*/  ISETP.LT.OR P0, PT, R6, 0x21, P2 ;  /* 0x000000210600780c */ /* 0x000fc40001701670 */
[----:B---3--:R-:W-:Y:S02]  /*9840*/  IADD3 R2, P1, R10, R5, RZ ;  /* 0x000000050a027210 */ /* 0x008fe40007f3e0ff */
[----:B------:R-:W3:Y:S03]  /*9850*/  SHFL.IDX PT, R10, R16, 0x4, 0x181f ;  /* 0x00981f00100a7f89 */ /* 0x000ee600000e0000 */
[----:B0-----:R-:W-:Y:S02]  /*9860*/  IMAD.X R3, RZ, RZ, R8, P1 ;  /* 0x000000ffff037224 */ /* 0x001fe400008e0608 */
[----:B------:R-:W0:Y:S04]  /*9870*/  SHFL.IDX PT, R8, R17, 0x4, 0x181f ;  /* 0x00981f0011087f89 */ /* 0x000e2800000e0000 */
[----:B------:R1:W-:Y:S01]  /*9880*/  LDGSTS.E.BYPASS.LTC128B.128 [R0+0x1400], desc[UR50][R2.64], !P0 ;  /* 0x0140000002007fae */ /* 0x0003e2000c101d72 */
[----:B------:R-:W-:-:S02]  /*9890*/  ISETP.LT.OR P0, PT, R6, 0x31, P2 ;  /* 0x000000310600780c */ /* 0x000fc40001701670 */
[----:B-1----:R-:W-:Y:S02]  /*98a0*/  IADD3 R2, P1, R14, R5, RZ ;  /* 0x000000050e027210 */ /* 0x002fe40007f3e0ff */
[----:B------:R-:W1:Y:S02]  /*98b0*/  SHFL.IDX PT, R14, R16, 0x5, 0x181f ;  /* 0x00b81f00100e7f89 */ /* 0x000e6400000e0000 */
[----:B--2---:R-:W-:Y:S02]  /*98c0*/  IADD3.X R3, RZ, R7, RZ, P1, !PT ;  /* 0x00000007ff037210 */ /* 0x004fe40000ffe4ff */
[----:B------:R-:W2:Y:S05]  /*98d0*/  SHFL.IDX PT, R7, R17, 0x5, 0x181f ;  /* 0x00b81f0011077f89 */ /* 0x000eaa00000e0000 */
        /* <DEDUP_REMOVED lines=9> */
[----:B------:R1:W4:Y:S03]  /*9970*/  SHFL.IDX PT, R14, R16, 0x7, 0x181f ;  /* 0x00f81f00100e7f89 */ /* 0x00032600000e0000 */
[----:B--2---:R-:W-:Y:S02]  /*9980*/  IMAD.X R3, RZ, RZ, R7, P1 ;  /* 0x000000ffff037224 */ /* 0x004fe400008e0607 */
[----:B------:R1:W2:Y:S04]  /*9990*/  SHFL.IDX PT, R7, R17, 0x7, 0x181f ;  /* 0x00f81f0011077f89 */ /* 0x0002a800000e0000 */
[----:B------:R3:W-:Y:S01]  /*99a0*/  LDGSTS.E.BYPASS.LTC128B.128 [R0+0x2c00], desc[UR50][R2.64], !P0 ;  /* 0x02c0000002007fae */ /* 0x0007e2000c101d72 */
[----:B------:R-:W-:-:S02]  /*99b0*/  ISETP.LT.OR P0, PT, R6, 0x61, P2 ;  /* 0x000000610600780c */ /* 0x000fc40001701670 */
[----:B---3--:R-:W-:-:S05]  /*99c0*/  IADD3 R2, P1, R10, R5, RZ ;  /* 0x000000050a027210 */ /* 0x008fca0007f3e0ff */
[----:B0-----:R-:W-:-:S06]  /*99d0*/  IMAD.X R3, RZ, RZ, R8, P1 ;  /* 0x000000ffff037224 */ /* 0x001fcc00008e0608 */
[----:B--2-4-:R1:W-:Y:S02]  /*99e0*/  LDGSTS.E.BYPASS.LTC128B.128 [R0+0x3400], desc[UR50][R2.64], !P0 ;  /* 0x0340000002007fae */ /* 0x0143e4000c101d72 */
.L_x_186:
[----:B------:R-:W-:Y:S02]  /*99f0*/  ISETP.LT.OR P0, PT, R6, 0x71, P2 ;  /* 0x000000710600780c */ /* 0x000fe40001701670 */
[----:B-1----:R-:W-:-:S05]  /*9a00*/  IADD3 R2, P1, R14, R5, RZ ;  /* 0x000000050e027210 */ /* 0x002fca0007f3e0ff */
[----:B------:R-:W-:-:S06]  /*9a10*/  IMAD.X R3, RZ, RZ, R7, P1 ;  /* 0x000000ffff037224 */ /* 0x000fcc00008e0607 */
[----:B------:R-:W-:Y:S01]  /*9a20*/  @!PT LDS RZ, [RZ] ;  /* 0x00000000fffff984 */ /* 0x000fe20000000800 */
[----:B------:R-:W-:Y:S01]  /*9a30*/  @!PT LDS RZ, [RZ] ;  /* 0x00000000fffff984 */ /* 0x000fe20000000800 */
[----:B------:R-:W-:Y:S01]  /*9a40*/  @!PT LDS RZ, [RZ] ;  /* 0x00000000fffff984 */ /* 0x000fe20000000800 */
[----:B------:R0:W-:Y:S01]  /*9a50*/  LDGSTS.E.BYPASS.LTC128B.128 [R0+0x3c00], desc[UR50][R2.64], !P0 ;  /* 0x03c0000002007fae */ /* 0x0001e2000c101d72 */
[----:B------:R-:W-:Y:S01]  /*9a60*/  PLOP3.LUT P0, PT, PT, PT, PT, 0x80, 0x0 ;  /* 0x000000000000781c */ /* 0x000fe20003f0f070 */
[----:B------:R-:W-:-:S12]  /*9a70*/  NOP ;  /* 0x0000000000007918 */ /* 0x000fd80000000000 */
.L_x_65:
        /* <DEDUP_REMOVED lines=11> */
.L_x_66:
[----:B------:R-:W2:Y:S01]  /*9b30*/  LDL.LU R2, [R1+0x8] ;  /* 0x0000080001027983 */ /* 0x000ea20000300800 */
[----:B------:R-:W-:Y:S01]  /*9b40*/  ULDC UR4, c[0x0][0xc34] ;  /* 0x00030d0000047ab9 */ /* 0x000fe20000000800 */
[----:B------:R0:W-:Y:S02]  /*9b50*/  SYNCS.ARRIVE.TRANS64.A1T0 RZ, [R4+URZ+0x16850], RZ ;  /* 0x016850ff04ff79a7 */ /* 0x0001e4000810003f */
[----:B------:R-:W3:Y:S01]  /*9b60*/  LDL.LU R0, [R1+0xc] ;  /* 0x00000c0001007983 */ /* 0x000ee20000300800 */
[----:B------:R-:W-:-:S05]  /*9b70*/  VIADD R22, R22, 0x1 ;  /* 0x0000000116167836 */ /* 0x000fca0000000000 */
[----:B------:R-:W-:-:S04]  /*9b80*/  ISETP.NE.AND P0, PT, R22, 0x2, PT ;  /* 0x000000021600780c */ /* 0x000fc80003f05270 */
[----:B------:R-:W-:Y:S02]  /*9b90*/  SEL R3, RZ, 0x1, P0 ;  /* 0x00000001ff037807 */ /* 0x000fe40000000000 */
[----:B------:R-:W-:Y:S02]  /*9ba0*/  SEL R22, R22, RZ, P0 ;  /* 0x000000ff16167207 */ /* 0x000fe40000000000 */
[----:B------:R-:W-:Y:S01]  /*9bb0*/  LOP3.LUT R24, R24, R3, RZ, 0x3c, !PT ;  /* 0x0000000318187212 */ /* 0x000fe200078e3cff */
[----:B--2---:R-:W-:Y:S01]  /*9bc0*/  VIADD R2, R2, UR43 ;  /* 0x0000002b02027c36 */ /* 0x004fe20008000000 */
[----:B---3--:R-:W-:-:S04]  /*9bd0*/  IADD3 R0, R0, 0x1, RZ ;  /* 0x0000000100007810 */ /* 0x008fc80007ffe0ff */
[----:B------:R0:W-:Y:S01]  /*9be0*/  STL [R1+0x8], R2 ;  /* 0x0000080201007387 */ /* 0x0001e20000100800 */
[----:B------:R-:W-:-:S03]  /*9bf0*/  ISETP.GE.AND P1, PT, R2, UR4, PT ;  /* 0x0000000402007c0c */ /* 0x000fc6000bf26270 */
[----:B------:R0:W-:Y:S10]  /*9c00*/  STL [R1+0xc], R0 ;  /* 0x00000c0001007387 */ /* 0x0001f40000100800 */
[----:B0-----:R-:W-:Y:S05]  /*9c10*/  @!P1 BRA `(.L_x_67) ;  /* 0xffffffc800909947 */ /* 0x001fea000383ffff */
[----:B------:R-:W-:-:S07]  /*9c20*/  LOP3.LUT R0, R0, 0x1, RZ, 0xc, !PT ;  /* 0x0000000100007812 */ /* 0x000fce00078e0cff */
.L_x_32:
[----:B------:R-:W0:Y:S01]  /*9c30*/  S2R R3, SR_CgaCtaId ;  /* 0x0000000000037919 */ /* 0x000e220000008800 */
[----:B------:R-:W-:Y:S01]  /*9c40*/  MOV R2, 0x400 ;  /* 0x0000040000027802 */ /* 0x000fe20000000f00 */
[----:B------:R-:W-:Y:S01]  /*9c50*/  BSSY B0, `(.L_x_68) ;  /* 0x0000005000007945 */ /* 0x000fe20003800000 */
[----:B------:R-:W-:Y:S02]  /*9c60*/  SHF.L.U32 R0, R0, 0x1f, RZ ;  /* 0x0000001f00007819 */ /* 0x000fe400000006ff */
[----:B0-----:R-:W-:-:S04]  /*9c70*/  LEA R7, R3, R2, 0x18 ;  /* 0x0000000203077211 */ /* 0x001fc800078ec0ff */
[----:B------:R-:W0:Y:S02]  /*9c80*/  SYNCS.PHASECHK.TRANS64.TRYWAIT P0, [R7+URZ+0x16820], R0 ;  /* 0x01682000070075a7 */ /* 0x000e24000800017f */
[----:B0-----:R-:W-:Y:S05]  /*9c90*/  @!P0 BRA `(.L_x_69) ;  /* 0x0000003c00208947 */ /* 0x001fea0003800000 */
.L_x_187:
[----:B-1----:R-:W-:Y:S05]  /*9ca0*/  BSYNC B0 ;  /* 0x0000000000007941 */ /* 0x002fea0003800000 */
.L_x_68:
[----:B------:R-:W-:-:S03]  /*9cb0*/  UMOV UR4, 0xffffffff ;  /* 0xffffffff00047882 */ /* 0x000fc60000000000 */
[----:B------:R-:W-:Y:S05]  /*9cc0*/  BRA.DIV UR4, `(.L_x_70) ;  /* 0x0000003e04287947 */ /* 0x000fea000b800000 */
[----:B0-----:R-:W0:Y:S02]  /*9cd0*/  S2R R0, SR_TID.X ;  /* 0x0000000000007919 */ /* 0x001e240000002100 */
[----:B0-----:R-:W-:-:S04]  /*9ce0*/  SHF.R.U32.HI R0, RZ, 0x5, R0 ;  /* 0x00000005ff007819 */ /* 0x001fc80000011600 */
[----:B------:R-:W-:-:S05]  /*9cf0*/  LOP3.LUT R0, R0, 0x3, RZ, 0xc0, !PT ;  /* 0x0000000300007812 */ /* 0x000fca00078ec0ff */
[----:B------:R0:W1:Y:S02]  /*9d00*/  SHFL.IDX PT, R14, R0, RZ, 0x1f ;  /* 0x00001fff000e7589 */ /* 0x00006400000e0000 */
.L_x_190:
[----:B-1----:R-:W-:Y:S01]  /*9d10*/  ISETP.NE.AND P0, PT, R14, RZ, PT ;  /* 0x000000ff0e00720c */ /* 0x002fe20003f05270 */
[----:B------:R-:W-:-:S12]  /*9d20*/  BSSY B0, `(.L_x_71) ;  /* 0x0000024000007945 */ /* 0x000fd80003800000 */
[----:B------:R-:W-:Y:S05]  /*9d30*/  @P0 BRA `(.L_x_72) ;  /* 0x0000000000880947 */ /* 0x000fea0003800000 */
[----:B------:R-:W-:-:S03]  /*9d40*/  UMOV UR4, 0xffffffff ;  /* 0xffffffff00047882 */ /* 0x000fc60000000000 */
[----:B------:R-:W-:Y:S05]  /*9d50*/  BRA.DIV UR4, `(.L_x_73) ;  /* 0x0000003e04387947 */ /* 0x000fea000b800000 */
[----:B------:R-:W-:-:S13]  /*9d60*/  ELECT P6, URZ, PT ;  /* 0x00000000003f782f */ /* 0x000fda00038c0000 */
.L_x_193:
[----:B------:R-:W-:Y:S05]  /*9d70*/  @!P6 BRA `(.L_x_72) ;  /* 0x000000000078e947 */ /* 0x000fea0003800000 */
[----:B------:R-:W-:-:S06]  /*9d80*/  ULOP3.LUT UR4, UR39, 0x2, URZ, 0xfc, !UPT ;  /* 0x0000000227047892 */ /* 0x000fcc000f8efc3f */
[----:B0-----:R-:W-:-:S05]  /*9d90*/  IMAD.U32 R0, RZ, RZ, UR4 ;  /* 0x00000004ff007e24 */ /* 0x001fca000f8e00ff */
[----:B------:R-:W-:-:S13]  /*9da0*/  ISETP.NE.AND P0, PT, R0, 0x3, PT ;  /* 0x000000030000780c */ /* 0x000fda0003f05270 */
[----:B------:R-:W-:Y:S05]  /*9db0*/  @!P0 BRA `(.L_x_74) ;  /* 0x0000000000048947 */ /* 0x000fea0003800000 */
[----:B------:R-:W-:Y:S01]  /*9dc0*/  BPT.TRAP 0x1 ;  /* 0x000000040000795c */ /* 0x000fe20000300000 */
.L_x_74:
[----:B------:R-:W-:Y:S01]  /*9dd0*/  IMAD R5, R22, 0x8, R7 ;  /* 0x0000000816057824 */ /* 0x000fe200078e0207 */
[----:B------:R-:W-:Y:S01]  /*9de0*/  SHF.L.U32 R0, R24, 0x1f, RZ ;  /* 0x0000001f18007819 */ /* 0x000fe200000006ff */
[----:B------:R-:W-:-:S03]  /*9df0*/  VIADD R22, R22, 0x1 ;  /* 0x0000000116167836 */ /* 0x000fc60000000000 */
[----:B------:R-:W0:Y:S02]  /*9e00*/  SYNCS.PHASECHK.TRANS64.TRYWAIT P1, [R5+URZ+0x16840], R0 ;  /* 0x01684000050075a7 */ /* 0x000e24000802017f */
[----:B------:R-:W-:-:S04]  /*9e10*/  ISETP.NE.AND P2, PT, R22, 0x2, PT ;  /* 0x000000021600780c */ /* 0x000fc80003f45270 */
[----:B------:R-:W-:Y:S01]  /*9e20*/  SEL R3, RZ, 0x1, P2 ;  /* 0x00000001ff037807 */ /* 0x000fe20001000000 */
[----:B0-----:R-:W-:Y:S08]  /*9e30*/  @!P1 BRA `(.L_x_75) ;  /* 0x0000003c00209947 */ /* 0x001ff00003800000 */
.L_x_194:
[----:B------:R-:W-:Y:S02]  /*9e40*/  SEL R22, R22, RZ, P2 ;  /* 0x000000ff16167207 */ /* 0x000fe40001000000 */
[----:B------:R-:W-:Y:S01]  /*9e50*/  LOP3.LUT R2, R24, R3, RZ, 0x3c, !PT ;  /* 0x0000000318027212 */ /* 0x000fe200078e3cff */
[----:B------:R-:W-:Y:S06]  /*9e60*/  @!P0 BRA `(.L_x_76) ;  /* 0x0000000000048947 */ /* 0x000fec0003800000 */
[----:B------:R-:W-:Y:S01]  /*9e70*/  BPT.TRAP 0x1 ;  /* 0x000000040000795c */ /* 0x000fe20000300000 */
.L_x_76:
[----:B------:R-:W-:Y:S01]  /*9e80*/  IMAD R3, R22, 0x8, R7 ;  /* 0x0000000816037824 */ /* 0x000fe200078e0207 */
[----:B------:R-:W-:-:S04]  /*9e90*/  SHF.L.U32 R2, R2, 0x1f, RZ ;  /* 0x0000001f02027819 */ /* 0x000fc800000006ff */
[----:B------:R-:W1:Y:S02]  /*9ea0*/  SYNCS.PHASECHK.TRANS64.TRYWAIT P1, [R3+URZ+0x16840], R2 ;  /* 0x01684002030075a7 */ /* 0x000e64000802017f */
[----:B-1----:R-:W-:Y:S05]  /*9eb0*/  @!P1 BRA `(.L_x_77) ;  /* 0x0000003c00149947 */ /* 0x002fea0003800000 */
.L_x_195:
[----:B------:R-:W-:Y:S05]  /*9ec0*/  @!P0 BRA `(.L_x_78) ;  /* 0x0000000000048947 */ /* 0x000fea0003800000 */
[----:B------:R-:W-:Y:S01]  /*9ed0*/  BPT.TRAP 0x1 ;  /* 0x000000040000795c */ /* 0x000fe20000300000 */
.L_x_78:
[----:B------:R-:W2:Y:S02]  /*9ee0*/  SYNCS.PHASECHK.TRANS64.TRYWAIT P1, [R5+URZ+0x16860], R0 ;  /* 0x01686000050075a7 */ /* 0x000ea4000802017f */
[----:B--2---:R-:W-:Y:S05]  /*9ef0*/  @!P1 BRA `(.L_x_79) ;  /* 0x0000003c00189947 */ /* 0x004fea0003800000 */
.L_x_196:
[----:B------:R-:W-:Y:S05]  /*9f00*/  @!P0 BRA `(.L_x_80) ;  /* 0x0000000000048947 */ /* 0x000fea0003800000 */
[----:B------:R-:W-:Y:S01]  /*9f10*/  BPT.TRAP 0x1 ;  /* 0x000000040000795c */ /* 0x000fe20000300000 */
.L_x_80:
[----:B---3--:R3:W4:Y:S02]  /*9f20*/  SYNCS.PHASECHK.TRANS64.TRYWAIT P0, [R3+URZ+0x16860], R2 ;  /* 0x01686002030075a7 */ /* 0x008724000800017f */
[----:B----4-:R-:W-:Y:S05]  /*9f30*/  @!P0 NANOSLEEP.SYNCS 0x989680 ;  /* 0x009896800000895d */ /* 0x010fea0003900000 */
[----:B------:R-:W4:Y:S02]  /*9f40*/  @!P0 SYNCS.PHASECHK.TRANS64 P0, [R3+URZ+0x16860], R2 ;  /* 0x01686002030085a7 */ /* 0x000f24000800007f */
[----:B----4-:R-:W-:Y:S05]  /*9f50*/  @!P0 BRA `(.L_x_80) ;  /* 0xfffffffc00f08947 */ /* 0x010fea000383ffff */
.L_x_72:
[----:B------:R-:W-:Y:S05]  /*9f60*/  BSYNC B0 ;  /* 0x0000000000007941 */ /* 0x000fea0003800000 */
.L_x_71:
[----:B------:R-:W-:Y:S05]  /*9f70*/  EXIT ;  /* 0x000000000000794d */ /* 0x000fea0003800000 */
.L_x_8:
[----:B0-----:R-:W-:-:S04]  /*9f80*/  IMAD.U32 R3, RZ, RZ, UR44 ;  /* 0x0000002cff037e24 */ /* 0x001fc8000f8e00ff */
[----:B------:R0:W1:Y:S03]  /*9f90*/  SYNCS.PHASECHK.TRANS64.TRYWAIT P1, [R3+URZ+0x16800], R0 ;  /* 0x01680000030075a7 */ /* 0x000066000802017f */
[----:B-1----:R-:W-:Y:S05]  /*9fa0*/  @!P1 NANOSLEEP.SYNCS 0x989680 ;  /* 0x009896800000995d */ /* 0x002fea0003900000 */
[----:B------:R-:W1:Y:S02]  /*9fb0*/  @!P1 SYNCS.PHASECHK.TRANS64 P1, [R3+URZ+0x16800], R0 ;  /* 0x01680000030095a7 */ /* 0x000e64000802007f */
[----:B-1----:R-:W-:Y:S05]  /*9fc0*/  @!P1 BRA `(.L_x_8) ;  /* 0xfffffffc00ec9947 */ /* 0x002fea000383ffff */
[----:B------:R-:W-:Y:S05]  /*9fd0*/  BRA `(.L_x_81) ;  /* 0xffffff7000287947 */ /* 0x000fea000383ffff */
.L_x_12:
[----:B-1----:R1:W2:Y:S02]  /*9fe0*/  SYNCS.PHASECHK.TRANS64.TRYWAIT P1, [R4+URZ+0x16830], R3 ;  /* 0x01683003040075a7 */ /* 0x0022a4000802017f */
[----:B--2---:R-:W-:Y:S05]  /*9ff0*/  @!P1 NANOSLEEP.SYNCS 0x989680 ;  /* 0x009896800000995d */ /* 0x004fea0003900000 */
[----:B------:R-:W2:Y:S02]  /*a000*/  @!P1 SYNCS.PHASECHK.TRANS64 P1, [R4+URZ+0x16830], R3 ;  /* 0x01683003040095a7 */ /* 0x000ea4000802007f */
[----:B--2---:R-:W-:Y:S05]  /*a010*/  @!P1 BRA `(.L_x_12) ;  /* 0xfffffffc00f09947 */ /* 0x004fea000383ffff */
[----:B------:R-:W-:Y:S05]  /*a020*/  BRA `(.L_x_11) ;  /* 0xffffff7000487947 */ /* 0x000fea000383ffff */
.L_x_18:
[----:B-1----:R-:W-:-:S04]  /*a030*/  IMAD.U32 R3, RZ, RZ, UR6 ;  /* 0x00000006ff037e24 */ /* 0x002fc8000f8e00ff */
[----:B------:R1:W2:Y:S03]  /*a040*/  SYNCS.PHASECHK.TRANS64.TRYWAIT P1, [R3+URZ+0x16830], R0 ;  /* 0x01683000030075a7 */ /* 0x0002a6000802017f */
[----:B--2---:R-:W-:Y:S05]  /*a050*/  @!P1 NANOSLEEP.SYNCS 0x989680 ;  /* 0x009896800000995d */ /* 0x004fea0003900000 */
[----:B------:R-:W2:Y:S02]  /*a060*/  @!P1 SYNCS.PHASECHK.TRANS64 P1, [R3+URZ+0x16830], R0 ;  /* 0x01683000030095a7 */ /* 0x000ea4000802007f */
[----:B--2---:R-:W-:Y:S05]  /*a070*/  @!P1 BRA `(.L_x_18) ;  /* 0xfffffffc00ec9947 */ /* 0x004fea000383ffff */
[----:B------:R-:W-:Y:S05]  /*a080*/  BRA `(.L_x_15) ;  /* 0xffffff9000647947 */ /* 0x000fea000383ffff */
.L_x_22:
[----:B-1----:R-:W-:-:S04]  /*a090*/  IMAD.U32 R3, RZ, RZ, UR6 ;  /* 0x00000006ff037e24 */ /* 0x002fc8000f8e00ff */
[----:B------:R1:W2:Y:S03]  /*a0a0*/  SYNCS.PHASECHK.TRANS64.TRYWAIT P1, [R3+URZ+0x16850], R0 ;  /* 0x01685000030075a7 */ /* 0x0002a6000802017f */
[----:B--2---:R-:W-:Y:S05]  /*a0b0*/  @!P1 NANOSLEEP.SYNCS 0x989680 ;  /* 0x009896800000995d */ /* 0x004fea0003900000 */
[----:B------:R-:W2:Y:S02]  /*a0c0*/  @!P1 SYNCS.PHASECHK.TRANS64 P1, [R3+URZ+0x16850], R0 ;  /* 0x01685000030095a7 */ /* 0x000ea4000802007f */
[----:B--2---:R-:W-:Y:S05]  /*a0d0*/  @!P1 BRA `(.L_x_22) ;  /* 0xfffffffc00ec9947 */ /* 0x004fea000383ffff */
[----:B------:R-:W-:Y:S05]  /*a0e0*/  BRA `(.L_x_19) ;  /* 0xffffff9000e07947 */ /* 0x000fea000383ffff */
.L_x_29:
[----:B-1----:R-:W-:-:S04]  /*a0f0*/  MOV R11, UR4 ;  /* 0x00000004000b7c02 */ /* 0x002fc80008000f00 */
[----:B------:R1:W2:Y:S03]  /*a100*/  SYNCS.PHASECHK.TRANS64.TRYWAIT P1, [R11+URZ+0x16850], R4 ;  /* 0x016850040b0075a7 */ /* 0x0002a6000802017f */
[----:B--2---:R-:W-:Y:S05]  /*a110*/  @!P1 NANOSLEEP.SYNCS 0x989680 ;  /* 0x009896800000995d */ /* 0x004fea0003900000 */
[----:B------:R-:W2:Y:S02]  /*a120*/  @!P1 SYNCS.PHASECHK.TRANS64 P1, [R11+URZ+0x16850], R4 ;  /* 0x016850040b0095a7 */ /* 0x000ea4000802007f */
[----:B--2---:R-:W-:Y:S05]  /*a130*/  @!P1 BRA `(.L_x_29) ;  /* 0xfffffffc00ec9947 */ /* 0x004fea000383ffff */
[----:B------:R-:W-:Y:S05]  /*a140*/  BRA `(.L_x_28) ;  /* 0xffffffac00507947 */ /* 0x000fea000383ffff */
.L_x_36:
[----:B------:R-:W1:Y:S01]  /*a150*/  S2R R16, SR_TID.X ;  /* 0x0000000000107919 */ /* 0x000e620000002100 */
[----:B------:R-:W-:Y:S01]  /*a160*/  BSSY B0, `(.L_x_82) ;  /* 0x000000a000007945 */ /* 0x000fe20003800000 */
[----:B------:R-:W-:Y:S02]  /*a170*/  IMAD.MOV.U32 R12, RZ, RZ, RZ ;  /* 0x000000ffff0c7224 */ /* 0x000fe400078e00ff */
[----:B------:R-:W-:Y:S02]  /*a180*/  IMAD.MOV.U32 R11, RZ, RZ, 0x1f ;  /* 0x0000001fff0b7424 */ /* 0x000fe400078e00ff */
[----:B------:R-:W-:Y:S01]  /*a190*/  IMAD.MOV.U32 R15, RZ, RZ, -0x1 ;  /* 0xffffffffff0f7424 */ /* 0x000fe200078e00ff */
[----:B-1----:R-:W-:-:S04]  /*a1a0*/  SHF.R.U32.HI R16, RZ, 0x5, R16 ;  /* 0x00000005ff107819 */ /* 0x002fc80000011610 */
[----:B------:R-:W-:-:S05]  /*a1b0*/  LOP3.LUT R16, R16, 0x3, RZ, 0xc0, !PT ;  /* 0x0000000310107812 */ /* 0x000fca00078ec0ff */
[----:B------:R-:W-:-:S07]  /*a1c0*/  IMAD.MOV.U32 R13, RZ, RZ, R16 ;  /* 0x000000ffff0d7224 */ /* 0x000fce00078e0010 */
[----:B0----5:R-:W-:Y:S05]  /*a1d0*/  WARPSYNC.COLLECTIVE R15, `(.L_x_83) ;  /* 0x000000000f087348 */ /* 0x021fea0003c00000 */
[----:B------:R1:W2:Y:S02]  /*a1e0*/  SHFL.IDX P6, R14, R13, R12, R11 ;  /* 0x0000000c0d0e7389 */ /* 0x0002a400000c000b */
[----:B012--5:R-:W-:Y:S01]  /*a1f0*/  ENDCOLLECTIVE ;  /* 0x000000000000791b */ /* 0x027fe20003800000 */
.L_x_83:
[----:B------:R-:W-:Y:S05]  /*a200*/  BSYNC B0 ;  /* 0x0000000000007941 */ /* 0x000fea0003800000 */
.L_x_82:
[----:B------:R-:W-:Y:S05]  /*a210*/  BRA `(.L_x_84) ;  /* 0xffffffcc00107947 */ /* 0x000fea000383ffff */
.L_x_39:
[----:B0-----:R0:W1:Y:S02]  /*a220*/  SYNCS.PHASECHK.TRANS64.TRYWAIT P0, [R0+URZ+0x16840], R2 ;  /* 0x01684002000075a7 */ /* 0x001064000800017f */
[----:B-1----:R-:W-:Y:S05]  /*a230*/  @!P0 NANOSLEEP.SYNCS 0x989680 ;  /* 0x009896800000895d */ /* 0x002fea0003900000 */
[----:B------:R-:W1:Y:S02]  /*a240*/  @!P0 SYNCS.PHASECHK.TRANS64 P0, [R0+URZ+0x16840], R2 ;  /* 0x01684002000085a7 */ /* 0x000e64000800007f */
[----:B-1----:R-:W-:Y:S05]  /*a250*/  @!P0 BRA `(.L_x_39) ;  /* 0xfffffffc00f08947 */ /* 0x002fea000383ffff */
[----:B------:R-:W-:Y:S05]  /*a260*/  BRA `(.L_x_85) ;  /* 0xffffffcc006c7947 */ /* 0x000fea000383ffff */
.L_x_40:
[----:B------:R-:W-:Y:S01]  /*a270*/  BSSY B0, `(.L_x_86) ;  /* 0x0000008000007945 */ /* 0x000fe20003800000 */
[----:B------:R-:W-:Y:S01]  /*a280*/  IMAD.MOV.U32 R13, RZ, RZ, R5 ;  /* 0x000000ffff0d7224 */ /* 0x000fe200078e0005 */
[----:B------:R-:W-:Y:S01]  /*a290*/  MOV R15, 0xffffffff ;  /* 0xffffffff000f7802 */ /* 0x000fe20000000f00 */
[----:B------:R-:W-:Y:S02]  /*a2a0*/  IMAD.MOV.U32 R12, RZ, RZ, RZ ;  /* 0x000000ffff0c7224 */ /* 0x000fe400078e00ff */
[----:B------:R-:W-:-:S07]  /*a2b0*/  IMAD.MOV.U32 R11, RZ, RZ, 0x181f ;  /* 0x0000181fff0b7424 */ /* 0x000fce00078e00ff */
[----:B------:R-:W-:Y:S05]  /*a2c0*/  WARPSYNC.COLLECTIVE R15, `(.L_x_87) ;  /* 0x000000000f087348 */ /* 0x000fea0003c00000 */
[----:B------:R0:W1:Y:S02]  /*a2d0*/  SHFL.IDX P6, R14, R13, R12, R11 ;  /* 0x0000000c0d0e7389 */ /* 0x00006400000c000b */
[----:B01----:R-:W-:Y:S01]  /*a2e0*/  ENDCOLLECTIVE ;  /* 0x000000000000791b */ /* 0x003fe20003800000 */
.L_x_87:
[----:B------:R-:W-:Y:S05]  /*a2f0*/  BSYNC B0 ;  /* 0x0000000000007941 */ /* 0x000fea0003800000 */
.L_x_86:
[----:B------:R-:W-:Y:S01]  /*a300*/  IMAD.MOV.U32 R13, RZ, RZ, R4 ;  /* 0x000000ffff0d7224 */ /* 0x000fe200078e0004 */
[----:B------:R-:W-:Y:S01]  /*a310*/  ISETP.GE.AND P1, PT, R9, 0x1, PT ;  /* 0x000000010900780c */ /* 0x000fe20003f26270 */
[----:B------:R-:W-:Y:S02]  /*a320*/  IMAD.MOV.U32 R12, RZ, RZ, RZ ;  /* 0x000000ffff0c7224 */ /* 0x000fe400078e00ff */
[----:B------:R-:W-:Y:S02]  /*a330*/  IMAD.MOV.U32 R11, RZ, RZ, 0x181f ;  /* 0x0000181fff0b7424 */ /* 0x000fe400078e00ff */
[----:B------:R-:W-:Y:S02]  /*a340*/  IMAD.MOV.U32 R15, RZ, RZ, -0x1 ;  /* 0xffffffffff0f7424 */ /* 0x000fe400078e00ff */
[----:B------:R-:W-:-:S07]  /*a350*/  IMAD.MOV.U32 R2, RZ, RZ, R14 ;  /* 0x000000ffff027224 */ /* 0x000fce00078e000e */
[----:B------:R-:W-:Y:S05]  /*a360*/  WARPSYNC.COLLECTIVE R15, `(.L_x_88) ;  /* 0x000000000f087348 */ /* 0x000fea0003c00000 */
[----:B------:R0:W1:Y:S02]  /*a370*/  SHFL.IDX P6, R14, R13, R12, R11 ;  /* 0x0000000c0d0e7389 */ /* 0x00006400000c000b */
[----:B01----:R-:W-:Y:S01]  /*a380*/  ENDCOLLECTIVE ;  /* 0x000000000000791b */ /* 0x003fe20003800000 */
.L_x_88:
[----:B------:R-:W-:Y:S02]  /*a390*/  @P1 LEA R7, R6, UR38, 0x1 ;  /* 0x0000002606071c11 */ /* 0x000fe4000f8e08ff */
[----:B------:R-:W-:Y:S01]  /*a3a0*/  MOV R13, R5 ;  /* 0x00000005000d7202 */ /* 0x000fe20000000f00 */
[----:B------:R-:W-:Y:S02]  /*a3b0*/  IMAD.MOV.U32 R12, RZ, RZ, 0x1 ;  /* 0x00000001ff0c7424 */ /* 0x000fe400078e00ff */
[----:B------:R-:W-:-:S07]  /*a3c0*/  IMAD.MOV.U32 R3, RZ, RZ, R14 ;  /* 0x000000ffff037224 */ /* 0x000fce00078e000e */
[----:B------:R-:W-:Y:S05]  /*a3d0*/  WARPSYNC.COLLECTIVE R15, `(.L_x_89) ;  /* 0x000000000f087348 */ /* 0x000fea0003c00000 */
[----:B------:R0:W1:Y:S02]  /*a3e0*/  SHFL.IDX P6, R14, R13, R12, R11 ;  /* 0x0000000c0d0e7389 */ /* 0x00006400000c000b */
[----:B01----:R-:W-:Y:S01]  /*a3f0*/  ENDCOLLECTIVE ;  /* 0x000000000000791b */ /* 0x003fe20003800000 */
.L_x_89:
[----:B------:R-:W-:-:S05]  /*a400*/  @P1 LEA R3, P0, R8, R3, 0x1 ;  /* 0x0000000308031211 */ /* 0x000fca00078008ff */
[----:B------:R-:W-:-:S05]  /*a410*/  @P1 IMAD.X R2, RZ, RZ, R2, P0 ;  /* 0x000000ffff021224 */ /* 0x000fca00000e0602 */
[----:B------:R-:W-:Y:S01]  /*a420*/  @P1 LOP3.LUT R3, R3, R2, RZ, 0x3c, !PT ;  /* 0x0000000203031212 */ /* 0x000fe200078e3cff */
[----:B------:R-:W-:-:S03]  /*a430*/  IMAD.MOV.U32 R13, RZ, RZ, R4 ;  /* 0x000000ffff0d7224 */ /* 0x000fc600078e0004 */
[----:B------:R-:W-:-:S04]  /*a440*/  @P1 LOP3.LUT R2, R3, R2, RZ, 0x3c, !PT ;  /* 0x0000000203021212 */ /* 0x000fc800078e3cff */
[----:B------:R-:W-:-:S05]  /*a450*/  @P1 LOP3.LUT R3, R3, R2, RZ, 0x3c, !PT ;  /* 0x0000000203031212 */ /* 0x000fca00078e3cff */
[----:B------:R-:W-:Y:S01]  /*a460*/  @!PT LDS RZ, [RZ] ;  /* 0x00000000fffff984 */ /* 0x000fe20000000800 */
[----:B------:R-:W-:Y:S01]  /*a470*/  @!PT LDS RZ, [RZ] ;  /* 0x00000000fffff984 */ /* 0x000fe20000000800 */
[----:B------:R-:W-:Y:S01]  /*a480*/  @!PT LDS RZ, [RZ] ;  /* 0x00000000fffff984 */ /* 0x000fe20000000800 */
[----:B------:R0:W-:Y:S01]  /*a490*/  @P1 LDGSTS.E.BYPASS.LTC128B.128 [R7+0xe400], desc[UR50][R2.64], !P2 ;  /* 0x0e40000002071fae */ /* 0x0001e2000d101d72 */
[----:B------:R-:W-:Y:S01]  /*a4a0*/  ISETP.GE.AND P1, PT, R9, 0x11, PT ;  /* 0x000000110900780c */ /* 0x000fe20003f26270 */
[----:B0-----:R-:W-:-:S12]  /*a4b0*/  IMAD.MOV.U32 R2, RZ, RZ, R14 ;  /* 0x000000ffff027224 */ /* 0x001fd800078e000e */
[----:B------:R-:W-:Y:S05]  /*a4c0*/  WARPSYNC.COLLECTIVE R15, `(.L_x_90) ;  /* 0x000000000f087348 */ /* 0x000fea0003c00000 */
[----:B------:R0:W1:Y:S02]  /*a4d0*/  SHFL.IDX P6, R14, R13, R12, R11 ;  /* 0x0000000c0d0e7389 */ /* 0x00006400000c000b */
[----:B01----:R-:W-:Y:S01]  /*a4e0*/  ENDCOLLECTIVE ;  /* 0x000000000000791b */ /* 0x003fe20003800000 */
.L_x_90:
[----:B------:R-:W-:Y:S01]  /*a4f0*/  @P1 LEA R7, R6, UR38, 0x1 ;  /* 0x0000002606071c11 */ /* 0x000fe2000f8e08ff */
[----:B------:R-:W-:Y:S02]  /*a500*/  IMAD.MOV.U32 R13, RZ, RZ, R5 ;  /* 0x000000ffff0d7224 */ /* 0x000fe400078e0005 */
[----:B------:R-:W-:Y:S02]  /*a510*/  IMAD.MOV.U32 R12, RZ, RZ, 0x2 ;  /* 0x00000002ff0c7424 */ /* 0x000fe400078e00ff */
[----:B------:R-:W-:-:S07]  /*a520*/  IMAD.MOV.U32 R3, RZ, RZ, R14 ;  /* 0x000000ffff037224 */ /* 0x000fce00078e000e */
[----:B------:R-:W-:Y:S05]  /*a530*/  WARPSYNC.COLLECTIVE R15, `(.L_x_91) ;  /* 0x000000000f087348 */ /* 0x000fea0003c00000 */
[----:B------:R0:W1:Y:S02]  /*a540*/  SHFL.IDX P6, R14, R13, R12, R11 ;  /* 0x0000000c0d0e7389 */ /* 0x00006400000c000b */
[----:B01----:R-:W-:Y:S01]  /*a550*/  ENDCOLLECTIVE ;  /* 0x000000000000791b */ /* 0x003fe20003800000 */
.L_x_91:
        /* <DEDUP_REMOVED lines=10> */
[----:B------:R-:W-:Y:S02]  /*a600*/  ISETP.GE.AND P1, PT, R9, 0x21, PT ;  /* 0x000000210900780c */ /* 0x000fe40003f26270 */
[----:B0-----:R-:W-:-:S11]  /*a610*/  MOV R2, R14 ;  /* 0x0000000e00027202 */ /* 0x001fd60000000f00 */
[----:B------:R-:W-:Y:S05]  /*a620*/  WARPSYNC.COLLECTIVE R15, `(.L_x_92) ;  /* 0x000000000f087348 */ /* 0x000fea0003c00000 */
[----:B------:R0:W1:Y:S02]  /*a630*/  SHFL.IDX P6, R14, R13, R12, R11 ;  /* 0x0000000c0d0e7389 */ /* 0x00006400000c000b */
[----:B01----:R-:W-:Y:S01]  /*a640*/  ENDCOLLECTIVE ;  /* 0x000000000000791b */ /* 0x003fe20003800000 */
.L_x_92:
[----:B------:R-:W-:Y:S01]  /*a650*/  @P1 LEA R7, R6, UR38, 0x1 ;  /* 0x0000002606071c11 */ /* 0x000fe2000f8e08ff */
[----:B------:R-:W-:Y:S02]  /*a660*/  IMAD.MOV.U32 R13, RZ, RZ, R5 ;  /* 0x000000ffff0d7224 */ /* 0x000fe400078e0005 */
[----:B------:R-:W-:Y:S02]  /*a670*/  IMAD.MOV.U32 R12, RZ, RZ, 0x3 ;  /* 0x00000003ff0c7424 */ /* 0x000fe400078e00ff */
[----:B------:R-:W-:-:S07]  /*a680*/  IMAD.MOV.U32 R3, RZ, RZ, R14 ;  /* 0x000000ffff037224 */ /* 0x000fce00078e000e */
[----:B------:R-:W-:Y:S05]  /*a690*/  WARPSYNC.COLLECTIVE R15, `(.L_x_93) ;  /* 0x000000000f087348 */ /* 0x000fea0003c00000 */
[----:B------:R0:W1:Y:S02]  /*a6a0*/  SHFL.IDX P6, R14, R13, R12, R11 ;  /* 0x0000000c0d0e7389 */ /* 0x00006400000c000b */
[----:B01----:R-:W-:Y:S01]  /*a6b0*/  ENDCOLLECTIVE ;  /* 0x000000000000791b */ /* 0x003fe20003800000 */
.L_x_93:
        /* <DEDUP_REMOVED lines=15> */
.L_x_94:
[----:B------:R-:W-:Y:S01]  /*a7b0*/  @P1 LEA R7, R6, UR38, 0x1 ;  /* 0x0000002606071c11 */ /* 0x000fe2000f8e08ff */
[----:B------:R-:W-:Y:S02]  /*a7c0*/  IMAD.MOV.U32 R13, RZ, RZ, R5 ;  /* 0x000000ffff0d7224 */ /* 0x000fe400078e0005 */
[----:B------:R-:W-:Y:S01]  /*a7d0*/  IMAD.MOV.U32 R12, RZ, RZ, 0x4 ;  /* 0x00000004ff0c7424 */ /* 0x000fe200078e00ff */
[----:B------:R-:W-:-:S07]  /*a7e0*/  MOV R3, R14 ;  /* 0x0000000e00037202 */ /* 0x000fce0000000f00 */
[----:B------:R-:W-:Y:S05]  /*a7f0*/  WARPSYNC.COLLECTIVE R15, `(.L_x_95) ;  /* 0x000000000f087348 */ /* 0x000fea0003c00000 */
[----:B------:R0:W1:Y:S02]  /*a800*/  SHFL.IDX P6, R14, R13, R12, R11 ;  /* 0x0000000c0d0e7389 */ /* 0x00006400000c000b */
[----:B01----:R-:W-:Y:S01]  /*a810*/  ENDCOLLECTIVE ;  /* 0x000000000000791b */ /* 0x003fe20003800000 */
.L_x_95:
        /* <DEDUP_REMOVED lines=15> */
.L_x_96:
[----:B------:R-:W-:Y:S02]  /*a910*/  @P1 LEA R7, R6, UR38, 0x1 ;  /* 0x0000002606071c11 */ /* 0x000fe4000f8e08ff */
[----:B------:R-:W-:Y:S01]  /*a920*/  MOV R13, R5 ;  /* 0x00000005000d7202 */ /* 0x000fe20000000f00 */
[----:B------:R-:W-:Y:S02]  /*a930*/  IMAD.MOV.U32 R12, RZ, RZ, 0x5 ;  /* 0x00000005ff0c7424 */ /* 0x000fe400078e00ff */
[----:B------:R-:W-:-:S07]  /*a940*/  IMAD.MOV.U32 R3, RZ, RZ, R14 ;  /* 0x000000ffff037224 */ /* 0x000fce00078e000e */
[----:B------:R-:W-:Y:S05]  /*a950*/  WARPSYNC.COLLECTIVE R15, `(.L_x_97) ;  /* 0x000000000f087348 */ /* 0x000fea0003c00000 */
[----:B------:R0:W1:Y:S02]  /*a960*/  SHFL.IDX P6, R14, R13, R12, R11 ;  /* 0x0000000c0d0e7389 */ /* 0x00006400000c000b */
[----:B01----:R-:W-:Y:S01]  /*a970*/  ENDCOLLECTIVE ;  /* 0x000000000000791b */ /* 0x003fe20003800000 */
.L_x_97:
        /* <DEDUP_REMOVED lines=15> */
.L_x_98:
[----:B------:R-:W-:Y:S01]  /*aa70*/  @P1 LEA R7, R6, UR38, 0x1 ;  /* 0x0000002606071c11 */ /* 0x000fe2000f8e08ff */
[----:B------:R-:W-:Y:S02]  /*aa80*/  IMAD.MOV.U32 R13, RZ, RZ, R5 ;  /* 0x000000ffff0d7224 */ /* 0x000fe400078e0005 */
[----:B------:R-:W-:Y:S02]  /*aa90*/  IMAD.MOV.U32 R12, RZ, RZ, 0x6 ;  /* 0x00000006ff0c7424 */ /* 0x000fe400078e00ff */
[----:B------:R-:W-:-:S07]  /*aaa0*/  IMAD.MOV.U32 R3, RZ, RZ, R14 ;  /* 0x000000ffff037224 */ /* 0x000fce00078e000e */
[----:B------:R-:W-:Y:S05]  /*aab0*/  WARPSYNC.COLLECTIVE R15, `(.L_x_99) ;  /* 0x000000000f087348 */ /* 0x000fea0003c00000 */
[----:B------:R0:W1:Y:S02]  /*aac0*/  SHFL.IDX P6, R14, R13, R12, R11 ;  /* 0x0000000c0d0e7389 */ /* 0x00006400000c000b */
[----:B01----:R-:W-:Y:S01]  /*aad0*/  ENDCOLLECTIVE ;  /* 0x000000000000791b */ /* 0x003fe20003800000 */
.L_x_99:
        /* <DEDUP_REMOVED lines=15> */
.L_x_100:
[----:B------:R-:W-:Y:S01]  /*abd0*/  @P1 LEA R7, R6, UR38, 0x1 ;  /* 0x0000002606071c11 */ /* 0x000fe2000f8e08ff */
[----:B------:R-:W-:Y:S02]  /*abe0*/  IMAD.MOV.U32 R13, RZ, RZ, R5 ;  /* 0x000000ffff0d7224 */ /* 0x000fe400078e0005 */
[----:B------:R-:W-:Y:S02]  /*abf0*/  IMAD.MOV.U32 R12, RZ, RZ, 0x7 ;  /* 0x00000007ff0c7424 */ /* 0x000fe400078e00ff */
[----:B------:R-:W-:-:S07]  /*ac00*/  IMAD.MOV.U32 R3, RZ, RZ, R14 ;  /* 0x000000ffff037224 */ /* 0x000fce00078e000e */
[----:B------:R-:W-:Y:S05]  /*ac10*/  WARPSYNC.COLLECTIVE R15, `(.L_x_101) ;  /* 0x000000000f087348 */ /* 0x000fea0003c00000 */
[----:B------:R0:W1:Y:S02]  /*ac20*/  SHFL.IDX P6, R14, R13, R12, R11 ;  /* 0x0000000c0d0e7389 */ /* 0x00006400000c000b */
[----:B01----:R-:W-:Y:S01]  /*ac30*/  ENDCOLLECTIVE ;  /* 0x000000000000791b */ /* 0x003fe20003800000 */
.L_x_101:
[----:B------:R-:W-:-:S05]  /*ac40*/  @P1 LEA R3, P0, R8, R3, 0x1 ;  /* 0x0000000308031211 */ /* 0x000fca00078008ff */
[----:B------:R-:W-:-:S05]  /*ac50*/  @P1 IMAD.X R2, RZ, RZ, R2, P0 ;  /* 0x000000ffff021224 */ /* 0x000fca00000e0602 */
[----:B------:R-:W-:Y:S01]  /*ac60*/  @P1 LOP3.LUT R3, R3, R2, RZ, 0x3c, !PT ;  /* 0x0000000203031212 */ /* 0x000fe200078e3cff */
[----:B------:R-:W-:-:S03]  /*ac70*/  IMAD.MOV.U32 R13, RZ, RZ, R4 ;  /* 0x000000ffff0d7224 */ /* 0x000fc600078e0004 */
[----:B------:R-:W-:-:S04]  /*ac80*/  @P1 LOP3.LUT R2, R3, R2, RZ, 0x3c, !PT ;  /* 0x0000000203021212 */ /* 0x000fc800078e3cff */
[----:B------:R-:W-:Y:S01]  /*ac90*/  @P1 LOP3.LUT R3, R3, R2, RZ, 0x3c, !PT ;  /* 0x0000000203031212 */ /* 0x000fe200078e3cff */
[----:B------:R-:W-:-:S04]  /*aca0*/  IMAD.MOV.U32 R5, RZ, RZ, R14 ;  /* 0x000000ffff057224 */ /* 0x000fc800078e000e */
[----:B------:R-:W-:Y:S01]  /*acb0*/  @!PT LDS RZ, [RZ] ;  /* 0x00000000fffff984 */ /* 0x000fe20000000800 */
[----:B------:R-:W-:Y:S01]  /*acc0*/  @!PT LDS RZ, [RZ] ;  /* 0x00000000fffff984 */ /* 0x000fe20000000800 */
[----:B------:R-:W-:Y:S01]  /*acd0*/  @!PT LDS RZ, [RZ] ;  /* 0x00000000fffff984 */ /* 0x000fe20000000800 */
[----:B------:R0:W-:Y:S03]  /*ace0*/  @P1 LDGSTS.E.BYPASS.LTC128B.128 [R7+0x11400], desc[UR50][R2.64], !P2 ;  /* 0x1140000002071fae */ /* 0x0001e6000d101d72 */
[----:B0-----:R-:W-:Y:S05]  /*acf0*/  WARPSYNC.COLLECTIVE R15, `(.L_x_102) ;  /* 0x000000000f087348 */ /* 0x001fea0003c00000 */
[----:B------:R1:W2:Y:S02]  /*ad00*/  SHFL.IDX P6, R14, R13, R12, R11 ;  /* 0x0000000c0d0e7389 */ /* 0x0002a400000c000b */
[----:B012---:R-:W-:Y:S01]  /*ad10*/  ENDCOLLECTIVE ;  /* 0x000000000000791b */ /* 0x007fe20003800000 */
.L_x_102:
[----:B------:R-:W-:Y:S05]  /*ad20*/  BRA `(.L_x_103) ;  /* 0xffffffc800587947 */ /* 0x000fea000383ffff */
.L_x_44:
[----:B------:R-:W-:Y:S01]  /*ad30*/  MOV R13, R4 ;  /* 0x00000004000d7202 */ /* 0x000fe20000000f00 */
[----:B------:R-:W-:Y:S02]  /*ad40*/  IMAD.MOV.U32 R12, RZ, RZ, RZ ;  /* 0x000000ffff0c7224 */ /* 0x000fe400078e00ff */
[----:B------:R-:W-:Y:S02]  /*ad50*/  IMAD.MOV.U32 R11, RZ, RZ, 0x181f ;  /* 0x0000181fff0b7424 */ /* 0x000fe400078e00ff */
[----:B------:R-:W-:Y:S02]  /*ad60*/  IMAD.MOV.U32 R15, RZ, RZ, -0x1 ;  /* 0xffffffffff0f7424 */ /* 0x000fe400078e00ff */
[----:B------:R-:W-:-:S07]  /*ad70*/  IMAD R0, R0, 0xc0, R21 ;  /* 0x000000c000007824 */ /* 0x000fce00078e0215 */
[----:B------:R-:W-:Y:S05]  /*ad80*/  WARPSYNC.COLLECTIVE R15, `(.L_x_104) ;  /* 0x000000000f087348 */ /* 0x000fea0003c00000 */
[----:B------:R0:W1:Y:S02]  /*ad90*/  SHFL.IDX P6, R14, R13, R12, R11 ;  /* 0x0000000c0d0e7389 */ /* 0x00006400000c000b */
[----:B01----:R-:W-:Y:S01]  /*ada0*/  ENDCOLLECTIVE ;  /* 0x000000000000791b */ /* 0x003fe20003800000 */
.L_x_104:
[C---:B------:R-:W-:Y:S02]  /*adb0*/  ISETP.GE.AND P1, PT, R0.reuse, UR37, PT ;  /* 0x0000002500007c0c */ /* 0x040fe4000bf26270 */
[----:B------:R-:W-:Y:S01]  /*adc0*/  IADD3 R8, R0, 0x10, RZ ;  /* 0x0000001000087810 */ /* 0x000fe20007ffe0ff */
[----:B------:R-:W-:Y:S02]  /*add0*/  IMAD.MOV.U32 R13, RZ, RZ, R5 ;  /* 0x000000ffff0d7224 */ /* 0x000fe400078e0005 */
[----:B------:R-:W-:-:S08]  /*ade0*/  IMAD.MOV.U32 R2, RZ, RZ, R14 ;  /* 0x000000ffff027224 */ /* 0x000fd000078e000e */
[----:B------:R-:W-:Y:S05]  /*adf0*/  WARPSYNC.COLLECTIVE R15, `(.L_x_105) ;  /* 0x000000000f087348 */ /* 0x000fea0003c00000 */
[----:B------:R0:W1:Y:S02]  /*ae00*/  SHFL.IDX P6, R14, R13, R12, R11 ;  /* 0x0000000c0d0e7389 */ /* 0x00006400000c000b */
[----:B01----:R-:W-:Y:S01]  /*ae10*/  ENDCOLLECTIVE ;  /* 0x000000000000791b */ /* 0x003fe20003800000 */
.L_x_105:
[----:B------:R-:W-:Y:S02]  /*ae20*/  IMAD.MOV.U32 R13, RZ, RZ, R4 ;  /* 0x000000ffff0d7224 */ /* 0x000fe400078e0004 */
[----:B------:R-:W-:Y:S02]  /*ae30*/  IMAD.MOV.U32 R12, RZ, RZ, 0x1 ;  /* 0x00000001ff0c7424 */ /* 0x000fe400078e00ff */
[----:B------:R-:W-:-:S07]  /*ae40*/  IMAD.MOV.U32 R3, RZ, RZ, R14 ;  /* 0x000000ffff037224 */ /* 0x000fce00078e000e */
[----:B------:R-:W-:Y:S05]  /*ae50*/  WARPSYNC.COLLECTIVE R15, `(.L_x_106) ;  /* 0x000000000f087348 */ /* 0x000fea0003c00000 */
[----:B------:R0:W1:Y:S02]  /*ae60*/  SHFL.IDX P6, R14, R13, R12, R11 ;  /* 0x0000000c0d0e7389 */ /* 0x00006400000c000b */
[----:B01----:R-:W-:Y:S01]  /*ae70*/  ENDCOLLECTIVE ;  /* 0x000000000000791b */ /* 0x003fe20003800000 */
.L_x_106:
[----:B------:R-:W-:-:S05]  /*ae80*/  @!P1 LEA R3, P0, R20, R3, 0x1 ;  /* 0x0000000314039211 */ /* 0x000fca00078008ff */
[----:B------:R-:W-:Y:S01]  /*ae90*/  @!P1 IMAD.X R2, RZ, RZ, R2, P0 ;  /* 0x000000ffff029224 */ /* 0x000fe200000e0602 */
[----:B------:R-:W-:Y:S01]  /*aea0*/  ISETP.GE.AND P0, PT, R8, UR37, PT ;  /* 0x0000002508007c0c */ /* 0x000fe2000bf06270 */
[----:B------:R-:W-:-:S03]  /*aeb0*/  VIADD R8, R0, 0x20 ;  /* 0x0000002000087836 */ /* 0x000fc60000000000 */
[----:B------:R-:W-:Y:S01]  /*aec0*/  @!P1 LOP3.LUT R3, R3, R2, RZ, 0x3c, !PT ;  /* 0x0000000203039212 */ /* 0x000fe200078e3cff */
[----:B------:R-:W-:-:S03]  /*aed0*/  IMAD.MOV.U32 R13, RZ, RZ, R5 ;  /* 0x000000ffff0d7224 */ /* 0x000fc600078e0005 */
[----:B------:R-:W-:-:S04]  /*aee0*/  @!P1 LOP3.LUT R2, R3, R2, RZ, 0x3c, !PT ;  /* 0x0000000203029212 */ /* 0x000fc800078e3cff */
[----:B------:R-:W-:-:S05]  /*aef0*/  @!P1 LOP3.LUT R3, R3, R2, RZ, 0x3c, !PT ;  /* 0x0000000203039212 */ /* 0x000fca00078e3cff */
[----:B------:R-:W-:Y:S01]  /*af00*/  @!PT LDS RZ, [RZ] ;  /* 0x00000000fffff984 */ /* 0x000fe20000000800 */
[----:B------:R-:W-:Y:S01]  /*af10*/  @!PT LDS RZ, [RZ] ;  /* 0x00000000fffff984 */ /* 0x000fe20000000800 */
[----:B------:R-:W-:Y:S01]  /*af20*/  @!PT LDS RZ, [RZ] ;  /* 0x00000000fffff984 */ /* 0x000fe20000000800 */
[----:B------:R0:W-:Y:S02]  /*af30*/  @!P1 LDGSTS.E.BYPASS.LTC128B.128 [R18+0x8400], desc[UR50][R2.64], !P5 ;  /* 0x0840000002129fae */ /* 0x0001e4000e901d72 */
[----:B0-----:R-:W-:-:S07]  /*af40*/  IMAD.MOV.U32 R2, RZ, RZ, R14 ;  /* 0x000000ffff027224 */ /* 0x001fce00078e000e */
[----:B------:R-:W-:Y:S05]  /*af50*/  WARPSYNC.COLLECTIVE R15, `(.L_x_107) ;  /* 0x000000000f087348 */ /* 0x000fea0003c00000 */
[----:B------:R0:W1:Y:S02]  /*af60*/  SHFL.IDX P6, R14, R13, R12, R11 ;  /* 0x0000000c0d0e7389 */ /* 0x00006400000c000b */
[----:B01----:R-:W-:Y:S01]  /*af70*/  ENDCOLLECTIVE ;  /* 0x000000000000791b */ /* 0x003fe20003800000 */
.L_x_107:
[----:B------:R-:W-:Y:S01]  /*af80*/  MOV R13, R4 ;  /* 0x00000004000d7202 */ /* 0x000fe20000000f00 */
[----:B------:R-:W-:Y:S02]  /*af90*/  IMAD.MOV.U32 R12, RZ, RZ, 0x2 ;  /* 0x00000002ff0c7424 */ /* 0x000fe400078e00ff */
[----:B------:R-:W-:-:S07]  /*afa0*/  IMAD.MOV.U32 R3, RZ, RZ, R14 ;  /* 0x000000ffff037224 */ /* 0x000fce00078e000e */
[----:B------:R-:W-:Y:S05]  /*afb0*/  WARPSYNC.COLLECTIVE R15, `(.L_x_108) ;  /* 0x000000000f087348 */ /* 0x000fea0003c00000 */
[----:B------:R0:W1:Y:S02]  /*afc0*/  SHFL.IDX P6, R14, R13, R12, R11 ;  /* 0x0000000c0d0e7389 */ /* 0x00006400000c000b */
[----:B01----:R-:W-:Y:S01]  /*afd0*/  ENDCOLLECTIVE ;  /* 0x000000000000791b */ /* 0x003fe20003800000 */
.L_x_108:
[----:B------:R-:W-:-:S05]  /*afe0*/  @!P0 LEA R3, P1, R20, R3, 0x1 ;  /* 0x0000000314038211 */ /* 0x000fca00078208ff */
[----:B------:R-:W-:-:S05]  /*aff0*/  @!P0 IMAD.X R2, RZ, RZ, R2, P1 ;  /* 0x000000ffff028224 */ /* 0x000fca00008e0602 */
[----:B------:R-:W-:Y:S01]  /*b000*/  @!P0 LOP3.LUT R3, R3, R2, RZ, 0x3c, !PT ;  /* 0x0000000203038212 */ /* 0x000fe200078e3cff */
[----:B------:R-:W-:-:S03]  /*b010*/  IMAD.MOV.U32 R13, RZ, RZ, R5 ;  /* 0x000000ffff0d7224 */ /* 0x000fc600078e0005 */
[----:B------:R-:W-:-:S04]  /*b020*/  @!P0 LOP3.LUT R2, R3, R2, RZ, 0x3c, !PT ;  /* 0x0000000203028212 */ /* 0x000fc800078e3cff */
[----:B------:R-:W-:-:S05]  /*b030*/  @!P0 LOP3.LUT R3, R3, R2, RZ, 0x3c, !PT ;  /* 0x0000000203038212 */ /* 0x000fca00078e3cff */
[----:B------:R-:W-:Y:S01]  /*b040*/  @!PT LDS RZ, [RZ] ;  /* 0x00000000fffff984 */ /* 0x000fe20000000800 */
[----:B------:R-:W-:Y:S01]  /*b050*/  @!PT LDS RZ, [RZ] ;  /* 0x00000000fffff984 */ /* 0x000fe20000000800 */
[----:B------:R-:W-:Y:S01]  /*b060*/  @!PT LDS RZ, [RZ] ;  /* 0x00000000fffff984 */ /* 0x000fe20000000800 */
[----:B------:R0:W-:Y:S01]  /*b070*/  @!P0 LDGSTS.E.BYPASS.LTC128B.128 [R18+0x8c00], desc[UR50][R2.64], !P5 ;  /* 0x08c0000002128fae */ /* 0x0001e2000e901d72 */
[----:B------:R-:W-:Y:S01]  /*b080*/  ISETP.GE.AND P0, PT, R8, UR37, PT ;  /* 0x0000002508007c0c */ /* 0x000fe2000bf06270 */
[----:B------:R-:W-:Y:S02]  /*b090*/  VIADD R8, R0, 0x30 ;  /* 0x0000003000087836 */ /* 0x000fe40000000000 */
[----:B0-----:R-:W-:-:S10]  /*b0a0*/  IMAD.MOV.U32 R2, RZ, RZ, R14 ;  /* 0x000000ffff027224 */ /* 0x001fd400078e000e */
[----:B------:R-:W-:Y:S05]  /*b0b0*/  WARPSYNC.COLLECTIVE R15, `(.L_x_109) ;  /* 0x000000000f087348 */ /* 0x000fea0003c00000 */
[----:B------:R0:W1:Y:S02]  /*b0c0*/  SHFL.IDX P6, R14, R13, R12, R11 ;  /* 0x0000000c0d0e7389 */ /* 0x00006400000c000b */
[----:B01----:R-:W-:Y:S01]  /*b0d0*/  ENDCOLLECTIVE ;  /* 0x000000000000791b */ /* 0x003fe20003800000 */
.L_x_109:
[----:B------:R-:W-:Y:S01]  /*b0e0*/  IMAD.MOV.U32 R13, RZ, RZ, R4 ;  /* 0x000000ffff0d7224 */ /* 0x000fe200078e0004 */
[----:B------:R-:W-:Y:S01]  /*b0f0*/  MOV R12, 0x3 ;  /* 0x00000003000c7802 */ /* 0x000fe20000000f00 */
[----:B------:R-:W-:-:S07]  /*b100*/  IMAD.MOV.U32 R3, RZ, RZ, R14 ;  /* 0x000000ffff037224 */ /* 0x000fce00078e000e */
[----:B------:R-:W-:Y:S05]  /*b110*/  WARPSYNC.COLLECTIVE R15, `(.L_x_110) ;  /* 0x000000000f087348 */ /* 0x000fea0003c00000 */
[----:B------:R0:W1:Y:S02]  /*b120*/  SHFL.IDX P6, R14, R13, R12, R11 ;  /* 0x0000000c0d0e7389 */ /* 0x00006400000c000b */
[----:B01----:R-:W-:Y:S01]  /*b130*/  ENDCOLLECTIVE ;  /* 0x000000000000791b */ /* 0x003fe20003800000 */
.L_x_110:
        /* <DEDUP_REMOVED lines=16> */
.L_x_111:
[----:B------:R-:W-:Y:S02]  /*b240*/  IMAD.MOV.U32 R13, RZ, RZ, R4 ;  /* 0x000000ffff0d7224 */ /* 0x000fe400078e0004 */
[----:B------:R-:W-:Y:S02]  /*b250*/  IMAD.MOV.U32 R12, RZ, RZ, 0x4 ;  /* 0x00000004ff0c7424 */ /* 0x000fe400078e00ff */
[----:B------:R-:W-:-:S07]  /*b260*/  IMAD.MOV.U32 R3, RZ, RZ, R14 ;  /* 0x000000ffff037224 */ /* 0x000fce00078e000e */
[----:B------:R-:W-:Y:S05]  /*b270*/  WARPSYNC.COLLECTIVE R15, `(.L_x_112) ;  /* 0x000000000f087348 */ /* 0x000fea0003c00000 */
[----:B------:R0:W1:Y:S02]  /*b280*/  SHFL.IDX P6, R14, R13, R12, R11 ;  /* 0x0000000c0d0e7389 */ /* 0x00006400000c000b */
[----:B01----:R-:W-:Y:S01]  /*b290*/  ENDCOLLECTIVE ;  /* 0x000000000000791b */ /* 0x003fe20003800000 */
.L_x_112:
        /* <DEDUP_REMOVED lines=11> */
[----:B------:R-:W-:Y:S01]  /*b350*/  VIADD R8, R0, 0x50 ;  /* 0x0000005000087836 */ /* 0x000fe20000000000 */
[----:B0-----:R-:W-:-:S11]  /*b360*/  MOV R2, R14 ;  /* 0x0000000e00027202 */ /* 0x001fd60000000f00 */
[----:B------:R-:W-:Y:S05]  /*b370*/  WARPSYNC.COLLECTIVE R15, `(.L_x_113) ;  /* 0x000000000f087348 */ /* 0x000fea0003c00000 */
[----:B------:R0:W1:Y:S02]  /*b380*/  SHFL.IDX P6, R14, R13, R12, R11 ;  /* 0x0000000c0d0e7389 */ /* 0x00006400000c000b */
[----:B01----:R-:W-:Y:S01]  /*b390*/  ENDCOLLECTIVE ;  /* 0x000000000000791b */ /* 0x003fe20003800000 */
.L_x_113:
[----:B------:R-:W-:Y:S02]  /*b3a0*/  IMAD.MOV.U32 R13, RZ, RZ, R4 ;  /* 0x000000ffff0d7224 */ /* 0x000fe400078e0004 */
[----:B------:R-:W-:Y:S02]  /*b3b0*/  IMAD.MOV.U32 R12, RZ, RZ, 0x5 ;  /* 0x00000005ff0c7424 */ /* 0x000fe400078e00ff */
[----:B------:R-:W-:-:S07]  /*b3c0*/  IMAD.MOV.U32 R3, RZ, RZ, R14 ;  /* 0x000000ffff037224 */ /* 0x000fce00078e000e */
[----:B------:R-:W-:Y:S05]  /*b3d0*/  WARPSYNC.COLLECTIVE R15, `(.L_x_114) ;  /* 0x000000000f087348 */ /* 0x000fea0003c00000 */
[----:B------:R0:W1:Y:S02]  /*b3e0*/  SHFL.IDX P6, R14, R13, R12, R11 ;  /* 0x0000000c0d0e7389 */ /* 0x00006400000c000b */
[----:B01----:R-:W-:Y:S01]  /*b3f0*/  ENDCOLLECTIVE ;  /* 0x000000000000791b */ /* 0x003fe20003800000 */
.L_x_114:
[----:B------:R-:W-:-:S05]  /*b400*/  @!P0 LEA R3, P1, R20, R3, 0x1 ;  /* 0x0000000314038211 */ /* 0x000fca00078208ff */
[----:B------:R-:W-:-:S05]  /*b410*/  @!P0 IMAD.X R2, RZ, RZ, R2, P1 ;  /* 0x000000ffff028224 */ /* 0x000fca00008e0602 */
[-C--:B------:R-:W-:Y:S02]  /*b420*/  @!P0 LOP3.LUT R3, R3, R2.reuse, RZ, 0x3c, !PT ;  /* 0x0000000203038212 */ /* 0x080fe400078e3cff */
[----:B------:R-:W-:Y:S02]  /*b430*/  MOV R13, R5 ;  /* 0x00000005000d7202 */ /* 0x000fe40000000f00 */
        /* <DEDUP_REMOVED lines=12> */
.L_x_115:
[----:B------:R-:W-:Y:S02]  /*b500*/  IMAD.MOV.U32 R13, RZ, RZ, R4 ;  /* 0x000000ffff0d7224 */ /* 0x000fe400078e0004 */
[----:B------:R-:W-:Y:S02]  /*b510*/  IMAD.MOV.U32 R12, RZ, RZ, 0x6 ;  /* 0x00000006ff0c7424 */ /* 0x000fe400078e00ff */
[----:B------:R-:W-:-:S07]  /*b520*/  IMAD.MOV.U32 R3, RZ, RZ, R14 ;  /* 0x000000ffff037224 */ /* 0x000fce00078e000e */
[----:B------:R-:W-:Y:S05]  /*b530*/  WARPSYNC.COLLECTIVE R15, `(.L_x_116) ;  /* 0x000000000f087348 */ /* 0x000fea0003c00000 */
[----:B------:R0:W1:Y:S02]  /*b540*/  SHFL.IDX P6, R14, R13, R12, R11 ;  /* 0x0000000c0d0e7389 */ /* 0x00006400000c000b */
[----:B01----:R-:W-:Y:S01]  /*b550*/  ENDCOLLECTIVE ;  /* 0x000000000000791b */ /* 0x003fe20003800000 */
.L_x_116:
        /* <DEDUP_REMOVED lines=11> */
[----:B0-----:R-:W-:-:S12]  /*b610*/  IMAD.MOV.U32 R2, RZ, RZ, R14 ;  /* 0x000000ffff027224 */ /* 0x001fd800078e000e */
[----:B------:R-:W-:Y:S05]  /*b620*/  WARPSYNC.COLLECTIVE R15, `(.L_x_117) ;  /* 0x000000000f087348 */ /* 0x000fea0003c00000 */
[----:B------:R0:W1:Y:S02]  /*b630*/  SHFL.IDX P6, R14, R13, R12, R11 ;  /* 0x0000000c0d0e7389 */ /* 0x00006400000c000b */
[----:B01----:R-:W-:Y:S01]  /*b640*/  ENDCOLLECTIVE ;  /* 0x000000000000791b */ /* 0x003fe20003800000 */
.L_x_117:
[----:B------:R-:W-:Y:S02]  /*b650*/  IMAD.MOV.U32 R13, RZ, RZ, R4 ;  /* 0x000000ffff0d7224 */ /* 0x000fe400078e0004 */
[----:B------:R-:W-:Y:S01]  /*b660*/  IMAD.MOV.U32 R12, RZ, RZ, 0x7 ;  /* 0x00000007ff0c7424 */ /* 0x000fe200078e00ff */
[----:B------:R-:W-:-:S07]  /*b670*/  MOV R3, R14 ;  /* 0x0000000e00037202 */ /* 0x000fce0000000f00 */
[----:B------:R-:W-:Y:S05]  /*b680*/  WARPSYNC.COLLECTIVE R15, `(.L_x_118) ;  /* 0x000000000f087348 */ /* 0x000fea0003c00000 */
[----:B------:R0:W1:Y:S02]  /*b690*/  SHFL.IDX P6, R14, R13, R12, R11 ;  /* 0x0000000c0d0e7389 */ /* 0x00006400000c000b */
[----:B01----:R-:W-:Y:S01]  /*b6a0*/  ENDCOLLECTIVE ;  /* 0x000000000000791b */ /* 0x003fe20003800000 */
.L_x_118:
[----:B------:R-:W-:-:S05]  /*b6b0*/  @!P0 LEA R3, P1, R20, R3, 0x1 ;  /* 0x0000000314038211 */ /* 0x000fca00078208ff */
[----:B------:R-:W-:-:S05]  /*b6c0*/  @!P0 IMAD.X R2, RZ, RZ, R2, P1 ;  /* 0x000000ffff028224 */ /* 0x000fca00008e0602 */
[----:B------:R-:W-:Y:S01]  /*b6d0*/  @!P0 LOP3.LUT R3, R3, R2, RZ, 0x3c, !PT ;  /* 0x0000000203038212 */ /* 0x000fe200078e3cff */
[----:B------:R-:W-:-:S03]  /*b6e0*/  IMAD.MOV.U32 R13, RZ, RZ, R5 ;  /* 0x000000ffff0d7224 */ /* 0x000fc600078e0005 */
[----:B------:R-:W-:-:S04]  /*b6f0*/  @!P0 LOP3.LUT R2, R3, R2, RZ, 0x3c, !PT ;  /* 0x0000000203028212 */ /* 0x000fc800078e3cff */
[----:B------:R-:W-:Y:S01]  /*b700*/  @!P0 LOP3.LUT R3, R3, R2, RZ, 0x3c, !PT ;  /* 0x0000000203038212 */ /* 0x000fe200078e3cff */
[----:B------:R-:W-:-:S04]  /*b710*/  IMAD.MOV.U32 R4, RZ, RZ, R14 ;  /* 0x000000ffff047224 */ /* 0x000fc800078e000e */
[----:B------:R-:W-:Y:S01]  /*b720*/  @!PT LDS RZ, [RZ] ;  /* 0x00000000fffff984 */ /* 0x000fe20000000800 */
[----:B------:R-:W-:Y:S01]  /*b730*/  @!PT LDS RZ, [RZ] ;  /* 0x00000000fffff984 */ /* 0x000fe20000000800 */
[----:B------:R-:W-:Y:S01]  /*b740*/  @!PT LDS RZ, [RZ] ;  /* 0x00000000fffff984 */ /* 0x000fe20000000800 */
[----:B------:R0:W-:Y:S03]  /*b750*/  @!P0 LDGSTS.E.BYPASS.LTC128B.128 [R18+0xb400], desc[UR50][R2.64], !P5 ;  /* 0x0b40000002128fae */ /* 0x0001e6000e901d72 */
[----:B0-----:R-:W-:Y:S05]  /*b760*/  WARPSYNC.COLLECTIVE R15, `(.L_x_119) ;  /* 0x000000000f087348 */ /* 0x001fea0003c00000 */
[----:B------:R1:W2:Y:S02]  /*b770*/  SHFL.IDX P6, R14, R13, R12, R11 ;  /* 0x0000000c0d0e7389 */ /* 0x0002a400000c000b */
[----:B012---:R-:W-:Y:S01]  /*b780*/  ENDCOLLECTIVE ;  /* 0x000000000000791b */ /* 0x007fe20003800000 */
.L_x_119:
[----:B------:R-:W-:-:S05]  /*b790*/  VIADD R2, R0, 0x70 ;  /* 0x0000007000027836 */ /* 0x000fca0000000000 */
[----:B------:R-:W-:Y:S01]  /*b7a0*/  ISETP.GE.AND P0, PT, R2, UR37, PT ;  /* 0x0000002502007c0c */ /* 0x000fe2000bf06270 */
[----:B------:R-:W-:Y:S02]  /*b7b0*/  IMAD.MOV.U32 R13, RZ, RZ, R7 ;  /* 0x000000ffff0d7224 */ /* 0x000fe400078e0007 */
[----:B------:R-:W-:-:S10]  /*b7c0*/  IMAD.MOV.U32 R12, RZ, RZ, RZ ;  /* 0x000000ffff0c7224 */ /* 0x000fd400078e00ff */
[----:B------:R-:W-:-:S13]  /*b7d0*/  @!P0 LEA R3, P1, R20, R14, 0x1 ;  /* 0x0000000e14038211 */ /* 0x000fda00078208ff */
[----:B------:R-:W-:Y:S05]  /*b7e0*/  WARPSYNC.COLLECTIVE R15, `(.L_x_120) ;  /* 0x000000000f087348 */ /* 0x000fea0003c00000 */
[----:B------:R0:W1:Y:S02]  /*b7f0*/  SHFL.IDX P6, R14, R13, R12, R11 ;  /* 0x0000000c0d0e7389 */ /* 0x00006400000c000b */
[----:B01----:R-:W-:Y:S01]  /*b800*/  ENDCOLLECTIVE ;  /* 0x000000000000791b */ /* 0x003fe20003800000 */
.L_x_120:
[----:B------:R-:W-:Y:S01]  /*b810*/  @!P0 MOV R2, R3 ;  /* 0x0000000300028202 */ /* 0x000fe20000000f00 */
[----:B------:R-:W-:Y:S02]  /*b820*/  @!P0 IMAD.X R8, RZ, RZ, R4, P1 ;  /* 0x000000ffff088224 */ /* 0x000fe400008e0604 */
[----:B------:R-:W-:Y:S02]  /*b830*/  VIADD R4, R0, 0x80 ;  /* 0x0000008000047836 */ /* 0x000fe40000000000 */
[----:B------:R-:W-:-:S05]  /*b840*/  @!P0 IMAD.MOV.U32 R3, RZ, RZ, R8 ;  /* 0x000000ffff038224 */ /* 0x000fca00078e0008 */
[----:B------:R-:W-:Y:S01]  /*b850*/  @!PT LDS RZ, [RZ] ;  /* 0x00000000fffff984 */ /* 0x000fe20000000800 */
[----:B------:R-:W-:Y:S01]  /*b860*/  @!PT LDS RZ, [RZ] ;  /* 0x00000000fffff984 */ /* 0x000fe20000000800 */
[----:B------:R-:W-:Y:S01]  /*b870*/  @!PT LDS RZ, [RZ] ;  /* 0x00000000fffff984 */ /* 0x000fe20000000800 */
[----:B------:R0:W-:Y:S01]  /*b880*/  @!P0 LDGSTS.E.BYPASS.LTC128B.128 [R18+0xbc00], desc[UR50][R2.64], !P5 ;  /* 0x0bc0000002128fae */ /* 0x0001e2000e901d72 */
[----:B------:R-:W-:Y:S01]  /*b890*/  ISETP.GE.AND P0, PT, R4, UR37, PT ;  /* 0x0000002504007c0c */ /* 0x000fe2000bf06270 */
[----:B------:R-:W-:Y:S02]  /*b8a0*/  IMAD.MOV.U32 R13, RZ, RZ, R6 ;  /* 0x000000ffff0d7224 */ /* 0x000fe400078e0006 */
[----:B0-----:R-:W-:-:S10]  /*b8b0*/  IMAD.MOV.U32 R2, RZ, RZ, R14 ;  /* 0x000000ffff027224 */ /* 0x001fd400078e000e */
[----:B------:R-:W-:Y:S05]  /*b8c0*/  WARPSYNC.COLLECTIVE R15, `(.L_x_121) ;  /* 0x000000000f087348 */ /* 0x000fea0003c00000 */
[----:B------:R0:W1:Y:S02]  /*b8d0*/  SHFL.IDX P6, R14, R13, R12, R11 ;  /* 0x0000000c0d0e7389 */ /* 0x00006400000c000b */
[----:B01----:R-:W-:Y:S01]  /*b8e0*/  ENDCOLLECTIVE ;  /* 0x000000000000791b */ /* 0x003fe20003800000 */
.L_x_121:
[----:B------:R-:W-:Y:S02]  /*b8f0*/  IMAD.MOV.U32 R13, RZ, RZ, R7 ;  /* 0x000000ffff0d7224 */ /* 0x000fe400078e0007 */
[----:B------:R-:W-:Y:S02]  /*b900*/  IMAD.MOV.U32 R12, RZ, RZ, 0x1 ;  /* 0x00000001ff0c7424 */ /* 0x000fe400078e00ff */
[----:B------:R-:W-:-:S07]  /*b910*/  IMAD.MOV.U32 R4, RZ, RZ, R14 ;  /* 0x000000ffff047224 */ /* 0x000fce00078e000e */
[----:B------:R-:W-:Y:S05]  /*b920*/  WARPSYNC.COLLECTIVE R15, `(.L_x_122) ;  /* 0x000000000f087348 */ /* 0x000fea0003c00000 */
[----:B------:R0:W1:Y:S02]  /*b930*/  SHFL.IDX P6, R14, R13, R12, R11 ;  /* 0x0000000c0d0e7389 */ /* 0x00006400000c000b */
[----:B01----:R-:W-:Y:S01]  /*b940*/  ENDCOLLECTIVE ;  /* 0x000000000000791b */ /* 0x003fe20003800000 */
.L_x_122:
[----:B------:R-:W-:-:S04]  /*b950*/  @!P0 LEA R4, P2, R20, R4, 0x1 ;  /* 0x0000000414048211 */ /* 0x000fc800078408ff */
[----:B------:R-:W-:Y:S01]  /*b960*/  @!P0 IADD3.X R5, RZ, R2, RZ, P2, !PT ;  /* 0x00000002ff058210 */ /* 0x000fe200017fe4ff */
[----:B------:R-:W-:Y:S02]  /*b970*/  @!P0 IMAD.MOV.U32 R2, RZ, RZ, R4 ;  /* 0x000000ffff028224 */ /* 0x000fe400078e0004 */
[----:B------:R-:W-:Y:S02]  /*b980*/  VIADD R4, R0, 0x90 ;  /* 0x0000009000047836 */ /* 0x000fe40000000000 */
[----:B------:R-:W-:Y:S02]  /*b990*/  @!P0 IMAD.MOV.U32 R3, RZ, RZ, R5 ;  /* 0x000000ffff038224 */ /* 0x000fe400078e0005 */
[----:B------:R-:W-:-:S03]  /*b9a0*/  IMAD.MOV.U32 R13, RZ, RZ, R6 ;  /* 0x000000ffff0d7224 */ /* 0x000fc600078e0006 */
        /* <DEDUP_REMOVED lines=9> */
.L_x_123:
[----:B------:R-:W-:Y:S02]  /*ba40*/  IMAD.MOV.U32 R13, RZ, RZ, R7 ;  /* 0x000000ffff0d7224 */ /* 0x000fe400078e0007 */
[----:B------:R-:W-:Y:S01]  /*ba50*/  IMAD.MOV.U32 R12, RZ, RZ, 0x2 ;  /* 0x00000002ff0c7424 */ /* 0x000fe200078e00ff */
[----:B------:R-:W-:-:S04]  /*ba60*/  @!P0 LEA R14, P1, R20, R14, 0x1 ;  /* 0x0000000e140e8211 */ /* 0x000fc800078208ff */
[----:B------:R-:W-:Y:S01]  /*ba70*/  @!P0 IADD3.X R5, RZ, R2, RZ, P1, !PT ;  /* 0x00000002ff058210 */ /* 0x000fe20000ffe4ff */
[----:B------:R-:W-:-:S08]  /*ba80*/  @!P0 IMAD.MOV.U32 R2, RZ, RZ, R14 ;  /* 0x000000ffff028224 */ /* 0x000fd000078e000e */
[----:B------:R-:W-:Y:S05]  /*ba90*/  WARPSYNC.COLLECTIVE R15, `(.L_x_124) ;  /* 0x000000000f087348 */ /* 0x000fea0003c00000 */
[----:B------:R0:W1:Y:S02]  /*baa0*/  SHFL.IDX P6, R14, R13, R12, R11 ;  /* 0x0000000c0d0e7389 */ /* 0x00006400000c000b */
[----:B01----:R-:W-:Y:S01]  /*bab0*/  ENDCOLLECTIVE ;  /* 0x000000000000791b */ /* 0x003fe20003800000 */
.L_x_124:
[----:B------:R-:W-:-:S05]  /*bac0*/  @!P0 IMAD.MOV.U32 R3, RZ, RZ, R5 ;  /* 0x000000ffff038224 */ /* 0x000fca00078e0005 */
[----:B------:R-:W-:Y:S01]  /*bad0*/  @!PT LDS RZ, [RZ] ;  /* 0x00000000fffff984 */ /* 0x000fe20000000800 */
[----:B------:R-:W-:Y:S01]  /*bae0*/  @!PT LDS RZ, [RZ] ;  /* 0x00000000fffff984 */ /* 0x000fe20000000800 */
[----:B------:R-:W-:Y:S01]  /*baf0*/  @!PT LDS RZ, [RZ] ;  /* 0x00000000fffff984 */ /* 0x000fe20000000800 */
[----:B------:R0:W-:Y:S01]  /*bb00*/  @!P0 LDGSTS.E.BYPASS.LTC128B.128 [R18+0xcc00], desc[UR50][R2.64], !P5 ;  /* 0x0cc0000002128fae */ /* 0x0001e2000e901d72 */
[----:B------:R-:W-:Y:S02]  /*bb10*/  IMAD.MOV.U32 R13, RZ, RZ, R6 ;  /* 0x000000ffff0d7224 */ /* 0x000fe400078e0006 */
[----:B0-----:R-:W-:Y:S02]  /*bb20*/  VIADD R3, R0, 0xa0 ;  /* 0x000000a000037836 */ /* 0x001fe40000000000 */
[----:B------:R-:W-:-:S03]  /*bb30*/  IMAD.MOV.U32 R2, RZ, RZ, R14 ;  /* 0x000000ffff027224 */ /* 0x000fc600078e000e */
[----:B------:R-:W-:-:S13]  /*bb40*/  ISETP.GE.AND P1, PT, R3, UR37, PT ;  /* 0x0000002503007c0c */ /* 0x000fda000bf26270 */
[----:B------:R-:W-:Y:S05]  /*bb50*/  WARPSYNC.COLLECTIVE R15, `(.L_x_125) ;  /* 0x000000000f087348 */ /* 0x000fea0003c00000 */
[----:B------:R0:W1:Y:S02]  /*bb60*/  SHFL.IDX P6, R14, R13, R12, R11 ;  /* 0x0000000c0d0e7389 */ /* 0x00006400000c000b */
[----:B01----:R-:W-:Y:S01]  /*bb70*/  ENDCOLLECTIVE ;  /* 0x000000000000791b */ /* 0x003fe20003800000 */
.L_x_125:
        /* <DEDUP_REMOVED lines=8> */
.L_x_126:
[----:B------:R-:W-:Y:S01]  /*bc00*/  @!PT LDS RZ, [RZ] ;  /* 0x00000000fffff984 */ /* 0x000fe20000000800 */
[----:B------:R-:W-:Y:S01]  /*bc10*/  @!PT LDS RZ, [RZ] ;  /* 0x00000000fffff984 */ /* 0x000fe20000000800 */
[----:B------:R-:W-:Y:S01]  /*bc20*/  @!PT LDS RZ, [RZ] ;  /* 0x00000000fffff984 */ /* 0x000fe20000000800 */
[----:B------:R0:W-:Y:S01]  /*bc30*/  @!P1 LDGSTS.E.BYPASS.LTC128B.128 [R18+0xd400], desc[UR50][R2.64], !P5 ;  /* 0x0d40000002129fae */ /* 0x0001e2000e901d72 */
[----:B------:R-:W-:Y:S02]  /*bc40*/  IMAD.MOV.U32 R13, RZ, RZ, R6 ;  /* 0x000000ffff0d7224 */ /* 0x000fe400078e0006 */
[----:B------:R-:W-:-:S07]  /*bc50*/  IMAD.MOV.U32 R7, RZ, RZ, R14 ;  /* 0x000000ffff077224 */ /* 0x000fce00078e000e */
[----:B0-----:R-:W-:Y:S05]  /*bc60*/  WARPSYNC.COLLECTIVE R15, `(.L_x_127) ;  /* 0x000000000f087348 */ /* 0x001fea0003c00000 */
[----:B------:R1:W2:Y:S02]  /*bc70*/  SHFL.IDX P6, R14, R13, R12, R11 ;  /* 0x0000000c0d0e7389 */ /* 0x0002a400000c000b */
[----:B012---:R-:W-:Y:S01]  /*bc80*/  ENDCOLLECTIVE ;  /* 0x000000000000791b */ /* 0x007fe20003800000 */
.L_x_127:
[----:B------:R-:W-:Y:S05]  /*bc90*/  BRA `(.L_x_128) ;  /* 0xffffffc800047947 */ /* 0x000fea000383ffff */
.L_x_46:
[----:B0-----:R-:W-:-:S04]  /*bca0*/  IMAD.U32 R3, RZ, RZ, UR38 ;  /* 0x00000026ff037e24 */ /* 0x001fc8000f8e00ff */
[----:B------:R0:W1:Y:S03]  /*bcb0*/  SYNCS.PHASECHK.TRANS64.TRYWAIT P0, [R3+URZ+0x16820], R0 ;  /* 0x01682000030075a7 */ /* 0x000066000800017f */
[----:B-1----:R-:W-:Y:S05]  /*bcc0*/  @!P0 NANOSLEEP.SYNCS 0x989680 ;  /* 0x009896800000895d */ /* 0x002fea0003900000 */
[----:B------:R-:W1:Y:S02]  /*bcd0*/  @!P0 SYNCS.PHASECHK.TRANS64 P0, [R3+URZ+0x16820], R0 ;  /* 0x01682000030085a7 */ /* 0x000e64000800007f */
[----:B-1----:R-:W-:Y:S05]  /*bce0*/  @!P0 BRA `(.L_x_46) ;  /* 0xfffffffc00ec8947 */ /* 0x002fea000383ffff */
[----:B------:R-:W-:Y:S05]  /*bcf0*/  BRA `(.L_x_129) ;  /* 0xffffffc800387947 */ /* 0x000fea000383ffff */
.L_x_50:
[----:B0-----:R0:W1:Y:S02]  /*bd00*/  SYNCS.PHASECHK.TRANS64.TRYWAIT P0, [R5+URZ+0x16840], R2 ;  /* 0x01684002050075a7 */ /* 0x001064000800017f */
[----:B-1----:R-:W-:Y:S05]  /*bd10*/  @!P0 NANOSLEEP.SYNCS 0x989680 ;  /* 0x009896800000895d */ /* 0x002fea0003900000 */
[----:B------:R-:W1:Y:S02]  /*bd20*/  @!P0 SYNCS.PHASECHK.TRANS64 P0, [R5+URZ+0x16840], R2 ;  /* 0x01684002050085a7 */ /* 0x000e64000800007f */
[----:B-1----:R-:W-:Y:S05]  /*bd30*/  @!P0 BRA `(.L_x_50) ;  /* 0xfffffffc00f08947 */ /* 0x002fea000383ffff */
[----:B------:R-:W-:Y:S05]  /*bd40*/  BRA `(.L_x_130) ;  /* 0xffffffcc00007947 */ /* 0x000fea000383ffff */
.L_x_51:
[----:B------:R-:W-:Y:S01]  /*bd50*/  BSSY B1, `(.L_x_131) ;  /* 0x0000008000017945 */ /* 0x000fe20003800000 */
[----:B------:R-:W-:Y:S01]  /*bd60*/  IMAD.MOV.U32 R13, RZ, RZ, R10 ;  /* 0x000000ffff0d7224 */ /* 0x000fe200078e000a */
[----:B------:R-:W-:Y:S01]  /*bd70*/  MOV R12, RZ ;  /* 0x000000ff000c7202 */ /* 0x000fe20000000f00 */
[----:B------:R-:W-:Y:S02]  /*bd80*/  IMAD.MOV.U32 R11, RZ, RZ, 0x181f ;  /* 0x0000181fff0b7424 */ /* 0x000fe400078e00ff */
[----:B------:R-:W-:-:S07]  /*bd90*/  IMAD.MOV.U32 R15, RZ, RZ, -0x1 ;  /* 0xffffffffff0f7424 */ /* 0x000fce00078e00ff */
[----:B------:R-:W-:Y:S05]  /*bda0*/  WARPSYNC.COLLECTIVE R15, `(.L_x_132) ;  /* 0x000000000f087348 */ /* 0x000fea0003c00000 */
[----:B------:R0:W1:Y:S02]  /*bdb0*/  SHFL.IDX P6, R14, R13, R12, R11 ;  /* 0x0000000c0d0e7389 */ /* 0x00006400000c000b */
[----:B01----:R-:W-:Y:S01]  /*bdc0*/  ENDCOLLECTIVE ;  /* 0x000000000000791b */ /* 0x003fe20003800000 */
.L_x_132:
[----:B------:R-:W-:Y:S05]  /*bdd0*/  BSYNC B1 ;  /* 0x0000000000017941 */ /* 0x000fea0003800000 */
.L_x_131:
[----:B------:R-:W0:Y:S01]  /*bde0*/  S2R R7, SR_TID.X ;  /* 0x0000000000077919 */ /* 0x000e220000002100 */
[----:B------:R-:W-:Y:S01]  /*bdf0*/  IMAD.MOV.U32 R13, RZ, RZ, R9 ;  /* 0x000000ffff0d7224 */ /* 0x000fe200078e0009 */
[----:B------:R-:W-:Y:S01]  /*be00*/  LEA R8, R8, UR38, 0x1 ;  /* 0x0000002608087c11 */ /* 0x000fe2000f8e08ff */
[----:B------:R-:W-:Y:S02]  /*be10*/  IMAD.MOV.U32 R12, RZ, RZ, RZ ;  /* 0x000000ffff0c7224 */ /* 0x000fe400078e00ff */
[----:B------:R-:W-:Y:S02]  /*be20*/  IMAD.MOV.U32 R11, RZ, RZ, 0x181f ;  /* 0x0000181fff0b7424 */ /* 0x000fe400078e00ff */
[----:B------:R-:W-:Y:S02]  /*be30*/  IMAD.MOV.U32 R15, RZ, RZ, -0x1 ;  /* 0xffffffffff0f7424 */ /* 0x000fe400078e00ff */
[----:B------:R-:W-:-:S07]  /*be40*/  IMAD.MOV.U32 R3, RZ, RZ, R14 ;  /* 0x000000ffff037224 */ /* 0x000fce00078e000e */
[----:B0-----:R-:W-:Y:S05]  /*be50*/  WARPSYNC.COLLECTIVE R15, `(.L_x_133) ;  /* 0x000000000f087348 */ /* 0x001fea0003c00000 */
[----:B------:R1:W2:Y:S02]  /*be60*/  SHFL.IDX P6, R14, R13, R12, R11 ;  /* 0x0000000c0d0e7389 */ /* 0x0002a400000c000b */
[----:B012---:R-:W-:Y:S01]  /*be70*/  ENDCOLLECTIVE ;  /* 0x000000000000791b */ /* 0x007fe20003800000 */
.L_x_133:
[----:B------:R-:W-:Y:S02]  /*be80*/  IMAD.MOV.U32 R13, RZ, RZ, R10 ;  /* 0x000000ffff0d7224 */ /* 0x000fe400078e000a */
[----:B------:R-:W-:Y:S01]  /*be90*/  IMAD.MOV.U32 R12, RZ, RZ, 0x1 ;  /* 0x00000001ff0c7424 */ /* 0x000fe200078e00ff */
[----:B------:R-:W-:Y:S01]  /*bea0*/  SHF.L.U32 R7, R7, 0x3, RZ ;  /* 0x0000000307077819 */ /* 0x000fe200000006ff */
[----:B------:R-:W-:-:S03]  /*beb0*/  IMAD.MOV.U32 R2, RZ, RZ, R14 ;  /* 0x000000ffff027224 */ /* 0x000fc600078e000e */
[----:B------:R-:W-:-:S07]  /*bec0*/  LOP3.LUT R7, R7, 0x38, RZ, 0xc0, !PT ;  /* 0x0000003807077812 */ /* 0x000fce00078ec0ff */
[----:B------:R-:W-:Y:S05]  /*bed0*/  WARPSYNC.COLLECTIVE R15, `(.L_x_134) ;  /* 0x000000000f087348 */ /* 0x000fea0003c00000 */
[----:B------:R0:W1:Y:S02]  /*bee0*/  SHFL.IDX P6, R14, R13, R12, R11 ;  /* 0x0000000c0d0e7389 */ /* 0x00006400000c000b */
[----:B01----:R-:W-:Y:S01]  /*bef0*/  ENDCOLLECTIVE ;  /* 0x000000000000791b */ /* 0x003fe20003800000 */
.L_x_134:
[----:B------:R-:W-:-:S05]  /*bf00*/  IMAD.SHL.U32 R7, R7, 0x2, RZ ;  /* 0x0000000207077824 */ /* 0x000fca00078e00ff */
[----:B------:R-:W-:-:S05]  /*bf10*/  IADD3 R2, P0, R2, R7, RZ ;  /* 0x0000000702027210 */ /* 0x000fca0007f1e0ff */
[----:B------:R-:W-:Y:S02]  /*bf20*/  IMAD.X R3, RZ, RZ, R3, P0 ;  /* 0x000000ffff037224 */ /* 0x000fe400000e0603 */
[----:B------:R-:W-:-:S03]  /*bf30*/  IMAD.MOV.U32 R13, RZ, RZ, R9 ;  /* 0x000000ffff0d7224 */ /* 0x000fc600078e0009 */
[----:B------:R-:W-:Y:S01]  /*bf40*/  @!PT LDS RZ, [RZ] ;  /* 0x00000000fffff984 */ /* 0x000fe20000000800 */
[----:B------:R-:W-:Y:S01]  /*bf50*/  @!PT LDS RZ, [RZ] ;  /* 0x00000000fffff984 */ /* 0x000fe20000000800 */
[----:B------:R-:W-:Y:S01]  /*bf60*/  @!PT LDS RZ, [RZ] ;  /* 0x00000000fffff984 */ /* 0x000fe20000000800 */
[----:B------:R0:W-:Y:S02]  /*bf70*/  LDGSTS.E.BYPASS.LTC128B.128 [R8+0xe400], desc[UR50][R2.64], !P1 ;  /* 0x0e40000002087fae */ /* 0x0001e4000c901d72 */
[----:B0-----:R-:W-:-:S07]  /*bf80*/  MOV R3, R14 ;  /* 0x0000000e00037202 */ /* 0x001fce0000000f00 */
[----:B------:R-:W-:Y:S05]  /*bf90*/  WARPSYNC.COLLECTIVE R15, `(.L_x_135) ;  /* 0x000000000f087348 */ /* 0x000fea0003c00000 */
[----:B------:R0:W1:Y:S02]  /*bfa0*/  SHFL.IDX P6, R14, R13, R12, R11 ;  /* 0x0000000c0d0e7389 */ /* 0x00006400000c000b */
[----:B01----:R-:W-:Y:S01]  /*bfb0*/  ENDCOLLECTIVE ;  /* 0x000000000000791b */ /* 0x003fe20003800000 */
.L_x_135:
[----:B------:R-:W-:Y:S02]  /*bfc0*/  IMAD.MOV.U32 R13, RZ, RZ, R10 ;  /* 0x000000ffff0d7224 */ /* 0x000fe400078e000a */
[----:B------:R-:W-:Y:S02]  /*bfd0*/  IMAD.MOV.U32 R12, RZ, RZ, 0x2 ;  /* 0x00000002ff0c7424 */ /* 0x000fe400078e00ff */
[----:B------:R-:W-:-:S07]  /*bfe0*/  IMAD.MOV.U32 R2, RZ, RZ, R14 ;  /* 0x000000ffff027224 */ /* 0x000fce00078e000e */
[----:B------:R-:W-:Y:S05]  /*bff0*/  WARPSYNC.COLLECTIVE R15, `(.L_x_136) ;  /* 0x000000000f087348 */ /* 0x000fea0003c00000 */
[----:B------:R0:W1:Y:S02]  /*c000*/  SHFL.IDX P6, R14, R13, R12, R11 ;  /* 0x0000000c0d0e7389 */ /* 0x00006400000c000b */
[----:B01----:R-:W-:Y:S01]  /*c010*/  ENDCOLLECTIVE ;  /* 0x000000000000791b */ /* 0x003fe20003800000 */
.L_x_136:
[----:B------:R-:W-:-:S05]  /*c020*/  IADD3 R2, P0, R2, R7, RZ ;  /* 0x0000000702027210 */ /* 0x000fca0007f1e0ff */
[----:B------:R-:W-:-:S05]  /*c030*/  IMAD.X R3, RZ, RZ, R3, P0 ;  /* 0x000000ffff037224 */ /* 0x000fca00000e0603 */
[----:B------:R-:W-:Y:S01]  /*c040*/  @!PT LDS RZ, [RZ] ;  /* 0x00000000fffff984 */ /* 0x000fe20000000800 */
[----:B------:R-:W-:Y:S01]  /*c050*/  @!PT LDS RZ, [RZ] ;  /* 0x00000000fffff984 */ /* 0x000fe20000000800 */
[----:B------:R-:W-:Y:S01]  /*c060*/  @!PT LDS RZ, [RZ] ;  /* 0x00000000fffff984 */ /* 0x000fe20000000800 */
[----:B------:R0:W-:Y:S01]  /*c070*/  LDGSTS.E.BYPASS.LTC128B.128 [R8+0xec00], desc[UR50][R2.64], !P1 ;  /* 0x0ec0000002087fae */ /* 0x0001e2000c901d72 */
[----:B------:R-:W-:Y:S01]  /*c080*/  MOV R13, R9 ;  /* 0x00000009000d7202 */ /* 0x000fe20000000f00 */
[----:B0-----:R-:W-:-:S07]  /*c090*/  IMAD.MOV.U32 R3, RZ, RZ, R14 ;  /* 0x000000ffff037224 */ /* 0x001fce00078e000e */
[----:B------:R-:W-:Y:S05]  /*c0a0*/  WARPSYNC.COLLECTIVE R15, `(.L_x_137) ;  /* 0x000000000f087348 */ /* 0x000fea0003c00000 */
[----:B------:R0:W1:Y:S02]  /*c0b0*/  SHFL.IDX P6, R14, R13, R12, R11 ;  /* 0x0000000c0d0e7389 */ /* 0x00006400000c000b */
[----:B01----:R-:W-:Y:S01]  /*c0c0*/  ENDCOLLECTIVE ;  /* 0x000000000000791b */ /* 0x003fe20003800000 */
.L_x_137:
[----:B------:R-:W-:Y:S02]  /*c0d0*/  IMAD.MOV.U32 R13, RZ, RZ, R10 ;  /* 0x000000ffff0d7224 */ /* 0x000fe400078e000a */
[----:B------:R-:W-:Y:S02]  /*c0e0*/  IMAD.MOV.U32 R12, RZ, RZ, 0x3 ;  /* 0x00000003ff0c7424 */ /* 0x000fe400078e00ff */
[----:B------:R-:W-:-:S07]  /*c0f0*/  IMAD.MOV.U32 R2, RZ, RZ, R14 ;  /* 0x000000ffff027224 */ /* 0x000fce00078e000e */
[----:B------:R-:W-:Y:S05]  /*c100*/  WARPSYNC.COLLECTIVE R15, `(.L_x_138) ;  /* 0x000000000f087348 */ /* 0x000fea0003c00000 */
[----:B------:R0:W1:Y:S02]  /*c110*/  SHFL.IDX P6, R14, R13, R12, R11 ;  /* 0x0000000c0d0e7389 */ /* 0x00006400000c000b */
[----:B01----:R-:W-:Y:S01]  /*c120*/  ENDCOLLECTIVE ;  /* 0x000000000000791b */ /* 0x003fe20003800000 */
.L_x_138:
[----:B------:R-:W-:-:S05]  /*c130*/  IADD3 R2, P0, R2, R7, RZ ;  /* 0x0000000702027210 */ /* 0x000fca0007f1e0ff */
[----:B------:R-:W-:-:S05]  /*c140*/  IMAD.X R3, RZ, RZ, R3, P0 ;  /* 0x000000ffff037224 */ /* 0x000fca00000e0603 */
[----:B------:R-:W-:Y:S01]  /*c150*/  @!PT LDS RZ, [RZ] ;  /* 0x00000000fffff984 */ /* 0x000fe20000000800 */
[----:B------:R-:W-:Y:S01]  /*c160*/  @!PT LDS RZ, [RZ] ;  /* 0x00000000fffff984 */ /* 0x000fe20000000800 */
[----:B------:R-:W-:Y:S01]  /*c170*/  @!PT LDS RZ, [RZ] ;  /* 0x00000000fffff984 */ /* 0x000fe20000000800 */
[----:B------:R0:W-:Y:S01]  /*c180*/  LDGSTS.E.BYPASS.LTC128B.128 [R8+0xf400], desc[UR50][R2.64], !P1 ;  /* 0x0f40000002087fae */ /* 0x0001e2000c901d72 */
[----:B------:R-:W-:Y:S02]  /*c190*/  IMAD.MOV.U32 R13, RZ, RZ, R9 ;  /* 0x000000ffff0d7224 */ /* 0x000fe400078e0009 */
[----:B0-----:R-:W-:-:S07]  /*c1a0*/  IMAD.MOV.U32 R3, RZ, RZ, R14 ;  /* 0x000000ffff037224 */ /* 0x001fce00078e000e */
[----:B------:R-:W-:Y:S05]  /*c1b0*/  WARPSYNC.COLLECTIVE R15, `(.L_x_139) ;  /* 0x000000000f087348 */ /* 0x000fea0003c00000 */
[----:B------:R0:W1:Y:S02]  /*c1c0*/  SHFL.IDX P6, R14, R13, R12, R11 ;  /* 0x0000000c0d0e7389 */ /* 0x00006400000c000b */
[----:B01----:R-:W-:Y:S01]  /*c1d0*/  ENDCOLLECTIVE ;  /* 0x000000000000791b */ /* 0x003fe20003800000 */
.L_x_139:
[----:B------:R-:W-:Y:S02]  /*c1e0*/  IMAD.MOV.U32 R13, RZ, RZ, R10 ;  /* 0x000000ffff0d7224 */ /* 0x000fe400078e000a */
[----:B------:R-:W-:Y:S01]  /*c1f0*/  IMAD.MOV.U32 R12, RZ, RZ, 0x4 ;  /* 0x00000004ff0c7424 */ /* 0x000fe200078e00ff */
[----:B------:R-:W-:-:S07]  /*c200*/  MOV R2, R14 ;  /* 0x0000000e00027202 */ /* 0x000fce0000000f00 */
[----:B------:R-:W-:Y:S05]  /*c210*/  WARPSYNC.COLLECTIVE R15, `(.L_x_140) ;  /* 0x000000000f087348 */ /* 0x000fea0003c00000 */
[----:B------:R0:W1:Y:S02]  /*c220*/  SHFL.IDX P6, R14, R13, R12, R11 ;  /* 0x0000000c0d0e7389 */ /* 0x00006400000c000b */
[----:B01----:R-:W-:Y:S01]  /*c230*/  ENDCOLLECTIVE ;  /* 0x000000000000791b */ /* 0x003fe20003800000 */
.L_x_140:
        /* <DEDUP_REMOVED lines=11> */
.L_x_141:
[----:B------:R-:W-:Y:S02]  /*c2f0*/  IMAD.MOV.U32 R13, RZ, RZ, R10 ;  /* 0x000000ffff0d7224 */ /* 0x000fe400078e000a */
[----:B------:R-:W-:Y:S02]  /*c300*/  IMAD.MOV.U32 R12, RZ, RZ, 0x5 ;  /* 0x00000005ff0c7424 */ /* 0x000fe400078e00ff */
[----:B------:R-:W-:-:S07]  /*c310*/  IMAD.MOV.U32 R2, RZ, RZ, R14 ;  /* 0x000000ffff027224 */ /* 0x000fce00078e000e */
[----:B------:R-:W-:Y:S05]  /*c320*/  WARPSYNC.COLLECTIVE R15, `(.L_x_142) ;  /* 0x000000000f087348 */ /* 0x000fea0003c00000 */
[----:B------:R0:W1:Y:S02]  /*c330*/  SHFL.IDX P6, R14, R13, R12, R11 ;  /* 0x0000000c0d0e7389 */ /* 0x00006400000c000b */
[----:B01----:R-:W-:Y:S01]  /*c340*/  ENDCOLLECTIVE ;  /* 0x000000000000791b */ /* 0x003fe20003800000 */
.L_x_142:
[----:B------:R-:W-:-:S04]  /*c350*/  IADD3 R2, P0, R2, R7, RZ ;  /* 0x0000000702027210 */ /* 0x000fc80007f1e0ff */
[----:B------:R-:W-:-:S05]  /*c360*/  IADD3.X R3, RZ, R3, RZ, P0, !PT ;  /* 0x00000003ff037210 */ /* 0x000fca00007fe4ff */
        /* <DEDUP_REMOVED lines=9> */
.L_x_143:
[----:B------:R-:W-:Y:S01]  /*c400*/  MOV R13, R10 ;  /* 0x0000000a000d7202 */ /* 0x000fe20000000f00 */
[----:B------:R-:W-:Y:S02]  /*c410*/  IMAD.MOV.U32 R12, RZ, RZ, 0x6 ;  /* 0x00000006ff0c7424 */ /* 0x000fe400078e00ff */
[----:B------:R-:W-:-:S07]  /*c420*/  IMAD.MOV.U32 R2, RZ, RZ, R14 ;  /* 0x000000ffff027224 */ /* 0x000fce00078e000e */
[----:B------:R-:W-:Y:S05]  /*c430*/  WARPSYNC.COLLECTIVE R15, `(.L_x_144) ;  /* 0x000000000f087348 */ /* 0x000fea0003c00000 */
[----:B------:R0:W1:Y:S02]  /*c440*/  SHFL.IDX P6, R14, R13, R12, R11 ;  /* 0x0000000c0d0e7389 */ /* 0x00006400000c000b */
[----:B01----:R-:W-:Y:S01]  /*c450*/  ENDCOLLECTIVE ;  /* 0x000000000000791b */ /* 0x003fe20003800000 */
.L_x_144:
        /* <DEDUP_REMOVED lines=11> */
.L_x_145:
[----:B------:R-:W-:Y:S01]  /*c510*/  IMAD.MOV.U32 R13, RZ, RZ, R10 ;  /* 0x000000ffff0d7224 */ /* 0x000fe200078e000a */
[----:B------:R-:W-:Y:S01]  /*c520*/  MOV R12, 0x7 ;  /* 0x00000007000c7802 */ /* 0x000fe20000000f00 */
[----:B------:R-:W-:-:S07]  /*c530*/  IMAD.MOV.U32 R2, RZ, RZ, R14 ;  /* 0x000000ffff027224 */ /* 0x000fce00078e000e */
[----:B------:R-:W-:Y:S05]  /*c540*/  WARPSYNC.COLLECTIVE R15, `(.L_x_146) ;  /* 0x000000000f087348 */ /* 0x000fea0003c00000 */
[----:B------:R0:W1:Y:S02]  /*c550*/  SHFL.IDX P6, R14, R13, R12, R11 ;  /* 0x0000000c0d0e7389 */ /* 0x00006400000c000b */
[----:B01----:R-:W-:Y:S01]  /*c560*/  ENDCOLLECTIVE ;  /* 0x000000000000791b */ /* 0x003fe20003800000 */
.L_x_146:
[----:B------:R-:W-:-:S05]  /*c570*/  IADD3 R2, P0, R2, R7, RZ ;  /* 0x0000000702027210 */ /* 0x000fca0007f1e0ff */
[----:B------:R-:W-:-:S05]  /*c580*/  IMAD.X R3, RZ, RZ, R3, P0 ;  /* 0x000000ffff037224 */ /* 0x000fca00000e0603 */
[----:B------:R-:W-:Y:S01]  /*c590*/  @!PT LDS RZ, [RZ] ;  /* 0x00000000fffff984 */ /* 0x000fe20000000800 */
[----:B------:R-:W-:Y:S01]  /*c5a0*/  @!PT LDS RZ, [RZ] ;  /* 0x00000000fffff984 */ /* 0x000fe20000000800 */
[----:B------:R-:W-:Y:S01]  /*c5b0*/  @!PT LDS RZ, [RZ] ;  /* 0x00000000fffff984 */ /* 0x000fe20000000800 */
[----:B------:R0:W-:Y:S01]  /*c5c0*/  LDGSTS.E.BYPASS.LTC128B.128 [R8+0x11400], desc[UR50][R2.64], !P1 ;  /* 0x1140000002087fae */ /* 0x0001e2000c901d72 */
[----:B------:R-:W-:Y:S02]  /*c5d0*/  IMAD.MOV.U32 R13, RZ, RZ, R9 ;  /* 0x000000ffff0d7224 */ /* 0x000fe400078e0009 */
[----:B------:R-:W-:-:S07]  /*c5e0*/  IMAD.MOV.U32 R10, RZ, RZ, R14 ;  /* 0x000000ffff0a7224 */ /* 0x000fce00078e000e */
[----:B0-----:R-:W-:Y:S05]  /*c5f0*/  WARPSYNC.COLLECTIVE R15, `(.L_x_147) ;  /* 0x000000000f087348 */ /* 0x001fea0003c00000 */
[----:B------:R1:W2:Y:S02]  /*c600*/  SHFL.IDX P6, R14, R13, R12, R11 ;  /* 0x0000000c0d0e7389 */ /* 0x0002a400000c000b */
[----:B012---:R-:W-:Y:S01]  /*c610*/  ENDCOLLECTIVE ;  /* 0x000000000000791b */ /* 0x007fe20003800000 */
.L_x_147:
[----:B------:R-:W-:Y:S01]  /*c620*/  IMAD.MOV.U32 R2, RZ, RZ, R14 ;  /* 0x000000ffff027224 */ /* 0x000fe200078e000e */
[----:B------:R-:W-:Y:S06]  /*c630*/  BRA `(.L_x_148) ;  /* 0xffffffc400d07947 */ /* 0x000fec000383ffff */
.L_x_56:
[----:B-1----:R1:W2:Y:S02]  /*c640*/  SYNCS.PHASECHK.TRANS64.TRYWAIT P0, [R5+URZ+0x16860], R2 ;  /* 0x01686002050075a7 */ /* 0x0022a4000800017f */
[----:B--2---:R-:W-:Y:S05]  /*c650*/  @!P0 NANOSLEEP.SYNCS 0x989680 ;  /* 0x009896800000895d */ /* 0x004fea0003900000 */
[----:B------:R-:W2:Y:S02]  /*c660*/  @!P0 SYNCS.PHASECHK.TRANS64 P0, [R5+URZ+0x16860], R2 ;  /* 0x01686002050085a7 */ /* 0x000ea4000800007f */
[----:B--2---:R-:W-:Y:S05]  /*c670*/  @!P0 BRA `(.L_x_56) ;  /* 0xfffffffc00f08947 */ /* 0x004fea000383ffff */
[----:B------:R-:W-:Y:S05]  /*c680*/  BRA `(.L_x_149) ;  /* 0xffffffc800287947 */ /* 0x000fea000383ffff */
.L_x_57:
[----:B------:R-:W-:Y:S01]  /*c690*/  BSSY B1, `(.L_x_150) ;  /* 0x0000008000017945 */ /* 0x000fe20003800000 */
[----:B------:R-:W-:Y:S01]  /*c6a0*/  IMAD.MOV.U32 R13, RZ, RZ, R17 ;  /* 0x000000ffff0d7224 */ /* 0x000fe200078e0011 */
[----:B------:R-:W-:Y:S01]  /*c6b0*/  MOV R15, 0xffffffff ;  /* 0xffffffff000f7802 */ /* 0x000fe20000000f00 */
[----:B------:R-:W-:Y:S02]  /*c6c0*/  IMAD.MOV.U32 R12, RZ, RZ, RZ ;  /* 0x000000ffff0c7224 */ /* 0x000fe400078e00ff */
[----:B------:R-:W-:-:S07]  /*c6d0*/  IMAD.MOV.U32 R11, RZ, RZ, 0x181f ;  /* 0x0000181fff0b7424 */ /* 0x000fce00078e00ff */
[----:B0-----:R-:W-:Y:S05]  /*c6e0*/  WARPSYNC.COLLECTIVE R15, `(.L_x_151) ;  /* 0x000000000f087348 */ /* 0x001fea0003c00000 */
[----:B------:R1:W2:Y:S02]  /*c6f0*/  SHFL.IDX P6, R14, R13, R12, R11 ;  /* 0x0000000c0d0e7389 */ /* 0x0002a400000c000b */
[----:B012---:R-:W-:Y:S01]  /*c700*/  ENDCOLLECTIVE ;  /* 0x000000000000791b */ /* 0x007fe20003800000 */
.L_x_151:
[----:B------:R-:W-:Y:S05]  /*c710*/  BSYNC B1 ;  /* 0x0000000000017941 */ /* 0x000fea0003800000 */
.L_x_150:
[----:B------:R-:W-:Y:S01]  /*c720*/  IMAD.MOV.U32 R13, RZ, RZ, R16 ;  /* 0x000000ffff0d7224 */ /* 0x000fe200078e0010 */
[----:B------:R-:W-:Y:S01]  /*c730*/  ISETP.LT.OR P1, PT, R8, 0x1, P2 ;  /* 0x000000010800780c */ /* 0x000fe20001721670 */
[----:B------:R-:W-:Y:S01]  /*c740*/  IMAD.MOV.U32 R12, RZ, RZ, RZ ;  /* 0x000000ffff0c7224 */ /* 0x000fe200078e00ff */
[----:B------:R-:W-:Y:S01]  /*c750*/  LEA R6, R6, UR38, 0x1 ;  /* 0x0000002606067c11 */ /* 0x000fe2000f8e08ff */
[----:B------:R-:W-:Y:S02]  /*c760*/  IMAD.MOV.U32 R11, RZ, RZ, 0x181f ;  /* 0x0000181fff0b7424 */ /* 0x000fe400078e00ff */
[----:B------:R-:W-:Y:S02]  /*c770*/  IMAD.MOV.U32 R15, RZ, RZ, -0x1 ;  /* 0xffffffffff0f7424 */ /* 0x000fe400078e00ff */
[----:B------:R-:W-:-:S07]  /*c780*/  IMAD.MOV.U32 R3, RZ, RZ, R14 ;  /* 0x000000ffff037224 */ /* 0x000fce00078e000e */
[----:B------:R-:W-:Y:S05]  /*c790*/  WARPSYNC.COLLECTIVE R15, `(.L_x_152) ;  /* 0x000000000f087348 */ /* 0x000fea0003c00000 */
[----:B------:R0:W1:Y:S02]  /*c7a0*/  SHFL.IDX P6, R14, R13, R12, R11 ;  /* 0x0000000c0d0e7389 */ /* 0x00006400000c000b */
[----:B01----:R-:W-:Y:S01]  /*c7b0*/  ENDCOLLECTIVE ;  /* 0x000000000000791b */ /* 0x003fe20003800000 */
.L_x_152:
[----:B------:R-:W-:Y:S02]  /*c7c0*/  IMAD.MOV.U32 R13, RZ, RZ, R17 ;  /* 0x000000ffff0d7224 */ /* 0x000fe400078e0011 */
[----:B------:R-:W-:Y:S02]  /*c7d0*/  IMAD.MOV.U32 R12, RZ, RZ, 0x1 ;  /* 0x00000001ff0c7424 */ /* 0x000fe400078e00ff */
[----:B------:R-:W-:-:S07]  /*c7e0*/  IMAD.MOV.U32 R2, RZ, RZ, R14 ;  /* 0x000000ffff027224 */ /* 0x000fce00078e000e */
[----:B------:R-:W-:Y:S05]  /*c7f0*/  WARPSYNC.COLLECTIVE R15, `(.L_x_153) ;  /* 0x000000000f087348 */ /* 0x000fea0003c00000 */
[----:B------:R0:W1:Y:S02]  /*c800*/  SHFL.IDX P6, R14, R13, R12, R11 ;  /* 0x0000000c0d0e7389 */ /* 0x00006400000c000b */
[----:B01----:R-:W-:Y:S01]  /*c810*/  ENDCOLLECTIVE ;  /* 0x000000000000791b */ /* 0x003fe20003800000 */
.L_x_153:
[----:B------:R-:W-:-:S04]  /*c820*/  IADD3 R2, P0, R2, R7, RZ ;  /* 0x0000000702027210 */ /* 0x000fc80007f1e0ff */
[----:B------:R-:W-:-:S05]  /*c830*/  IADD3.X R3, RZ, R3, RZ, P0, !PT ;  /* 0x00000003ff037210 */ /* 0x000fca00007fe4ff */
[----:B------:R-:W-:Y:S01]  /*c840*/  @!PT LDS RZ, [RZ] ;  /* 0x00000000fffff984 */ /* 0x000fe20000000800 */
[----:B------:R-:W-:Y:S01]  /*c850*/  @!PT LDS RZ, [RZ] ;  /* 0x00000000fffff984 */ /* 0x000fe20000000800 */
[----:B------:R-:W-:Y:S01]  /*c860*/  @!PT LDS RZ, [RZ] ;  /* 0x00000000fffff984 */ /* 0x000fe20000000800 */
[----:B------:R0:W-:Y:S01]  /*c870*/  LDGSTS.E.BYPASS.LTC128B.128 [R6+0x400], desc[UR50][R2.64], !P1 ;  /* 0x0040000002067fae */ /* 0x0001e2000c901d72 */
[----:B------:R-:W-:Y:S01]  /*c880*/  ISETP.LT.OR P1, PT, R8, 0x11, P2 ;  /* 0x000000110800780c */ /* 0x000fe20001721670 */
[----:B------:R-:W-:Y:S02]  /*c890*/  IMAD.MOV.U32 R13, RZ, RZ, R16 ;  /* 0x000000ffff0d7224 */ /* 0x000fe400078e0010 */
[----:B0-----:R-:W-:-:S10]  /*c8a0*/  IMAD.MOV.U32 R3, RZ, RZ, R14 ;  /* 0x000000ffff037224 */ /* 0x001fd400078e000e */
[----:B------:R-:W-:Y:S05]  /*c8b0*/  WARPSYNC.COLLECTIVE R15, `(.L_x_154) ;  /* 0x000000000f087348 */ /* 0x000fea0003c00000 */
[----:B------:R0:W1:Y:S02]  /*c8c0*/  SHFL.IDX P6, R14, R13, R12, R11 ;  /* 0x0000000c0d0e7389 */ /* 0x00006400000c000b */
[----:B01----:R-:W-:Y:S01]  /*c8d0*/  ENDCOLLECTIVE ;  /* 0x000000000000791b */ /* 0x003fe20003800000 */
.L_x_154:
[----:B------:R-:W-:Y:S01]  /*c8e0*/  MOV R13, R17 ;  /* 0x00000011000d7202 */ /* 0x000fe20000000f00 */
[----:B------:R-:W-:Y:S02]  /*c8f0*/  IMAD.MOV.U32 R12, RZ, RZ, 0x2 ;  /* 0x00000002ff0c7424 */ /* 0x000fe400078e00ff */
[----:B------:R-:W-:-:S07]  /*c900*/  IMAD.MOV.U32 R2, RZ, RZ, R14 ;  /* 0x000000ffff027224 */ /* 0x000fce00078e000e */
[----:B------:R-:W-:Y:S05]  /*c910*/  WARPSYNC.COLLECTIVE R15, `(.L_x_155) ;  /* 0x000000000f087348 */ /* 0x000fea0003c00000 */
[----:B------:R0:W1:Y:S02]  /*c920*/  SHFL.IDX P6, R14, R13, R12, R11 ;  /* 0x0000000c0d0e7389 */ /* 0x00006400000c000b */
[----:B01----:R-:W-:Y:S01]  /*c930*/  ENDCOLLECTIVE ;  /* 0x000000000000791b */ /* 0x003fe20003800000 */
.L_x_155:
[----:B------:R-:W-:-:S05]  /*c940*/  IADD3 R2, P0, R2, R7, RZ ;  /* 0x0000000702027210 */ /* 0x000fca0007f1e0ff */
[----:B------:R-:W-:-:S05]  /*c950*/  IMAD.X R3, RZ, RZ, R3, P0 ;  /* 0x000000ffff037224 */ /* 0x000fca00000e0603 */
[----:B------:R-:W-:Y:S01]  /*c960*/  @!PT LDS RZ, [RZ] ;  /* 0x00000000fffff984 */ /* 0x000fe20000000800 */
[----:B------:R-:W-:Y:S01]  /*c970*/  @!PT LDS RZ, [RZ] ;  /* 0x00000000fffff984 */ /* 0x000fe20000000800 */
[----:B------:R-:W-:Y:S01]  /*c980*/  @!PT LDS RZ, [RZ] ;  /* 0x00000000fffff984 */ /* 0x000fe20000000800 */
[----:B------:R0:W-:Y:S01]  /*c990*/  LDGSTS.E.BYPASS.LTC128B.128 [R6+0xc00], desc[UR50][R2.64], !P1 ;  /* 0x00c0000002067fae */ /* 0x0001e2000c901d72 */
[----:B------:R-:W-:Y:S01]  /*c9a0*/  IMAD.MOV.U32 R13, RZ, RZ, R16 ;  /* 0x000000ffff0d7224 */ /* 0x000fe200078e0010 */
[----:B------:R-:W-:Y:S01]  /*c9b0*/  ISETP.LT.OR P1, PT, R8, 0x21, P2 ;  /* 0x000000210800780c */ /* 0x000fe20001721670 */
[----:B0-----:R-:W-:-:S12]  /*c9c0*/  IMAD.MOV.U32 R3, RZ, RZ, R14 ;  /* 0x000000ffff037224 */ /* 0x001fd800078e000e */
[----:B------:R-:W-:Y:S05]  /*c9d0*/  WARPSYNC.COLLECTIVE R15, `(.L_x_156) ;  /* 0x000000000f087348 */ /* 0x000fea0003c00000 */
[----:B------:R0:W1:Y:S02]  /*c9e0*/  SHFL.IDX P6, R14, R13, R12, R11 ;  /* 0x0000000c0d0e7389 */ /* 0x00006400000c000b */
[----:B01----:R-:W-:Y:S01]  /*c9f0*/  ENDCOLLECTIVE ;  /* 0x000000000000791b */ /* 0x003fe20003800000 */
.L_x_156:
[----:B------:R-:W-:Y:S01]  /*ca00*/  IMAD.MOV.U32 R13, RZ, RZ, R17 ;  /* 0x000000ffff0d7224 */ /* 0x000fe200078e0011 */
[----:B------:R-:W-:Y:S01]  /*ca10*/  MOV R12, 0x3 ;  /* 0x00000003000c7802 */ /* 0x000fe20000000f00 */
[----:B------:R-:W-:-:S07]  /*ca20*/  IMAD.MOV.U32 R2, RZ, RZ, R14 ;  /* 0x000000ffff027224 */ /* 0x000fce00078e000e */
[----:B------:R-:W-:Y:S05]  /*ca30*/  WARPSYNC.COLLECTIVE R15, `(.L_x_157) ;  /* 0x000000000f087348 */ /* 0x000fea0003c00000 */
[----:B------:R0:W1:Y:S02]  /*ca40*/  SHFL.IDX P6, R14, R13, R12, R11 ;  /* 0x0000000c0d0e7389 */ /* 0x00006400000c000b */
[----:B01----:R-:W-:Y:S01]  /*ca50*/  ENDCOLLECTIVE ;  /* 0x000000000000791b */ /* 0x003fe20003800000 */
.L_x_157:
        /* <DEDUP_REMOVED lines=12> */
.L_x_158:
[----:B------:R-:W-:Y:S02]  /*cb20*/  IMAD.MOV.U32 R13, RZ, RZ, R17 ;  /* 0x000000ffff0d7224 */ /* 0x000fe400078e0011 */
[----:B------:R-:W-:Y:S02]  /*cb30*/  IMAD.MOV.U32 R12, RZ, RZ, 0x4 ;  /* 0x00000004ff0c7424 */ /* 0x000fe400078e00ff */
[----:B------:R-:W-:-:S07]  /*cb40*/  IMAD.MOV.U32 R2, RZ, RZ, R14 ;  /* 0x000000ffff027224 */ /* 0x000fce00078e000e */
[----:B------:R-:W-:Y:S05]  /*cb50*/  WARPSYNC.COLLECTIVE R15, `(.L_x_159) ;  /* 0x000000000f087348 */ /* 0x000fea0003c00000 */
[----:B------:R0:W1:Y:S02]  /*cb60*/  SHFL.IDX P6, R14, R13, R12, R11 ;  /* 0x0000000c0d0e7389 */ /* 0x00006400000c000b */
[----:B01----:R-:W-:Y:S01]  /*cb70*/  ENDCOLLECTIVE ;  /* 0x000000000000791b */ /* 0x003fe20003800000 */
.L_x_159:
[----:B------:R-:W-:-:S05]  /*cb80*/  IADD3 R2, P0, R2, R7, RZ ;  /* 0x0000000702027210 */ /* 0x000fca0007f1e0ff */
[----:B------:R-:W-:-:S05]  /*cb90*/  IMAD.X R3, RZ, RZ, R3, P0 ;  /* 0x000000ffff037224 */ /* 0x000fca00000e0603 */
[----:B------:R-:W-:Y:S01]  /*cba0*/  @!PT LDS RZ, [RZ] ;  /* 0x00000000fffff984 */ /* 0x000fe20000000800 */
[----:B------:R-:W-:Y:S01]  /*cbb0*/  @!PT LDS RZ, [RZ] ;  /* 0x00000000fffff984 */ /* 0x000fe20000000800 */
[----:B------:R-:W-:Y:S01]  /*cbc0*/  @!PT LDS RZ, [RZ] ;  /* 0x00000000fffff984 */ /* 0x000fe20000000800 */
[----:B------:R0:W-:Y:S01]  /*cbd0*/  LDGSTS.E.BYPASS.LTC128B.128 [R6+0x1c00], desc[UR50][R2.64], !P1 ;  /* 0x01c0000002067fae */ /* 0x0001e2000c901d72 */
[----:B------:R-:W-:Y:S01]  /*cbe0*/  IMAD.MOV.U32 R13, RZ, RZ, R16 ;  /* 0x000000ffff0d7224 */ /* 0x000fe200078e0010 */
[----:B------:R-:W-:Y:S02]  /*cbf0*/  ISETP.LT.OR P1, PT, R8, 0x41, P2 ;  /* 0x000000410800780c */ /* 0x000fe40001721670 */
[----:B0-----:R-:W-:-:S11]  /*cc00*/  MOV R3, R14 ;  /* 0x0000000e00037202 */ /* 0x001fd60000000f00 */
[----:B------:R-:W-:Y:S05]  /*cc10*/  WARPSYNC.COLLECTIVE R15, `(.L_x_160) ;  /* 0x000000000f087348 */ /* 0x000fea0003c00000 */
[----:B------:R0:W1:Y:S02]  /*cc20*/  SHFL.IDX P6, R14, R13, R12, R11 ;  /* 0x0000000c0d0e7389 */ /* 0x00006400000c000b */
[----:B01----:R-:W-:Y:S01]  /*cc30*/  ENDCOLLECTIVE ;  /* 0x000000000000791b */ /* 0x003fe20003800000 */
.L_x_160:
[----:B------:R-:W-:Y:S02]  /*cc40*/  IMAD.MOV.U32 R13, RZ, RZ, R17 ;  /* 0x000000ffff0d7224 */ /* 0x000fe400078e0011 */
[----:B------:R-:W-:Y:S02]  /*cc50*/  IMAD.MOV.U32 R12, RZ, RZ, 0x5 ;  /* 0x00000005ff0c7424 */ /* 0x000fe400078e00ff */
[----:B------:R-:W-:-:S07]  /*cc60*/  IMAD.MOV.U32 R2, RZ, RZ, R14 ;  /* 0x000000ffff027224 */ /* 0x000fce00078e000e */
[----:B------:R-:W-:Y:S05]  /*cc70*/  WARPSYNC.COLLECTIVE R15, `(.L_x_161) ;  /* 0x000000000f087348 */ /* 0x000fea0003c00000 */
[----:B------:R0:W1:Y:S02]  /*cc80*/  SHFL.IDX P6, R14, R13, R12, R11 ;  /* 0x0000000c0d0e7389 */ /* 0x00006400000c000b */
[----:B01----:R-:W-:Y:S01]  /*cc90*/  ENDCOLLECTIVE ;  /* 0x000000000000791b */ /* 0x003fe20003800000 */
.L_x_161:
[----:B------:R-:W-:-:S05]  /*cca0*/  IADD3 R2, P0, R2, R7, RZ ;  /* 0x0000000702027210 */ /* 0x000fca0007f1e0ff */
[----:B------:R-:W-:-:S05]  /*ccb0*/  IMAD.X R3, RZ, RZ, R3, P0 ;  /* 0x000000ffff037224 */ /* 0x000fca00000e0603 */
[----:B------:R-:W-:Y:S01]  /*ccc0*/  @!PT LDS RZ, [RZ] ;  /* 0x00000000fffff984 */ /* 0x000fe20000000800 */
[----:B------:R-:W-:Y:S01]  /*ccd0*/  @!PT LDS RZ, [RZ] ;  /* 0x00000000fffff984 */ /* 0x000fe20000000800 */
[----:B------:R-:W-:Y:S01]  /*cce0*/  @!PT LDS RZ, [RZ] ;  /* 0x00000000fffff984 */ /* 0x000fe20000000800 */
[----:B------:R0:W-:Y:S01]  /*ccf0*/  LDGSTS.E.BYPASS.LTC128B.128 [R6+0x2400], desc[UR50][R2.64], !P1 ;  /* 0x0240000002067fae */ /* 0x0001e2000c901d72 */
[----:B------:R-:W-:Y:S02]  /*cd00*/  MOV R13, R16 ;  /* 0x00000010000d7202 */ /* 0x000fe40000000f00 */
[----:B------:R-:W-:Y:S01]  /*cd10*/  ISETP.LT.OR P1, PT, R8, 0x51, P2 ;  /* 0x000000510800780c */ /* 0x000fe20001721670 */
[----:B0-----:R-:W-:-:S12]  /*cd20*/  IMAD.MOV.U32 R3, RZ, RZ, R14 ;  /* 0x000000ffff037224 */ /* 0x001fd800078e000e */
[----:B------:R-:W-:Y:S05]  /*cd30*/  WARPSYNC.COLLECTIVE R15, `(.L_x_162) ;  /* 0x000000000f087348 */ /* 0x000fea0003c00000 */
[----:B------:R0:W1:Y:S02]  /*cd40*/  SHFL.IDX P6, R14, R13, R12, R11 ;  /* 0x0000000c0d0e7389 */ /* 0x00006400000c000b */
[----:B01----:R-:W-:Y:S01]  /*cd50*/  ENDCOLLECTIVE ;  /* 0x000000000000791b */ /* 0x003fe20003800000 */
.L_x_162:
[----:B------:R-:W-:Y:S02]  /*cd60*/  IMAD.MOV.U32 R13, RZ, RZ, R17 ;  /* 0x000000ffff0d7224 */ /* 0x000fe400078e0011 */
[----:B------:R-:W-:Y:S02]  /*cd70*/  IMAD.MOV.U32 R12, RZ, RZ, 0x6 ;  /* 0x00000006ff0c7424 */ /* 0x000fe400078e00ff */
[----:B------:R-:W-:-:S07]  /*cd80*/  IMAD.MOV.U32 R2, RZ, RZ, R14 ;  /* 0x000000ffff027224 */ /* 0x000fce00078e000e */
[----:B------:R-:W-:Y:S05]  /*cd90*/  WARPSYNC.COLLECTIVE R15, `(.L_x_163) ;  /* 0x000000000f087348 */ /* 0x000fea0003c00000 */
[----:B------:R0:W1:Y:S02]  /*cda0*/  SHFL.IDX P6, R14, R13, R12, R11 ;  /* 0x0000000c0d0e7389 */ /* 0x00006400000c000b */
[----:B01----:R-:W-:Y:S01]  /*cdb0*/  ENDCOLLECTIVE ;  /* 0x000000000000791b */ /* 0x003fe20003800000 */
.L_x_163:
        /* <DEDUP_REMOVED lines=12> */
.L_x_164:
[----:B------:R-:W-:Y:S02]  /*ce80*/  IMAD.MOV.U32 R13, RZ, RZ, R17 ;  /* 0x000000ffff0d7224 */ /* 0x000fe400078e0011 */
[----:B------:R-:W-:Y:S01]  /*ce90*/  IMAD.MOV.U32 R12, RZ, RZ, 0x7 ;  /* 0x00000007ff0c7424 */ /* 0x000fe200078e00ff */
[----:B------:R-:W-:-:S07]  /*cea0*/  MOV R2, R14 ;  /* 0x0000000e00027202 */ /* 0x000fce0000000f00 */
[----:B------:R-:W-:Y:S05]  /*ceb0*/  WARPSYNC.COLLECTIVE R15, `(.L_x_165) ;  /* 0x000000000f087348 */ /* 0x000fea0003c00000 */
[----:B------:R0:W1:Y:S02]  /*cec0*/  SHFL.IDX P6, R14, R13, R12, R11 ;  /* 0x0000000c0d0e7389 */ /* 0x00006400000c000b */
[----:B01----:R-:W-:Y:S01]  /*ced0*/  ENDCOLLECTIVE ;  /* 0x000000000000791b */ /* 0x003fe20003800000 */
.L_x_165:
        /* <DEDUP_REMOVED lines=11> */
.L_x_166:
[----:B------:R-:W-:Y:S01]  /*cf90*/  IMAD.MOV.U32 R2, RZ, RZ, R14 ;  /* 0x000000ffff027224 */ /* 0x000fe200078e000e */
[----:B------:R-:W-:Y:S06]  /*cfa0*/  BRA `(.L_x_167) ;  /* 0xffffffc000c47947 */ /* 0x000fec000383ffff */
.L_x_63:
[----:B0-----:R0:W1:Y:S02]  /*cfb0*/  SYNCS.PHASECHK.TRANS64.TRYWAIT P0, [R4+URZ+0x16860], R3 ;  /* 0x01686003040075a7 */ /* 0x001064000800017f */
[----:B-1----:R-:W-:Y:S05]  /*cfc0*/  @!P0 NANOSLEEP.SYNCS 0x989680 ;  /* 0x009896800000895d */ /* 0x002fea0003900000 */
[----:B------:R-:W1:Y:S02]  /*cfd0*/  @!P0 SYNCS.PHASECHK.TRANS64 P0, [R4+URZ+0x16860], R3 ;  /* 0x01686003040085a7 */ /* 0x000e64000800007f */
[----:B-1----:R-:W-:Y:S05]  /*cfe0*/  @!P0 BRA `(.L_x_63) ;  /* 0xfffffffc00f08947 */ /* 0x002fea000383ffff */
[----:B------:R-:W-:Y:S05]  /*cff0*/  BRA `(.L_x_168) ;  /* 0xffffffc400947947 */ /* 0x000fea000383ffff */
.L_x_64:
[----:B------:R-:W-:Y:S01]  /*d000*/  BSSY B0, `(.L_x_169) ;  /* 0x0000008000007945 */ /* 0x000fe20003800000 */
[----:B------:R-:W-:Y:S01]  /*d010*/  MOV R13, R17 ;  /* 0x00000011000d7202 */ /* 0x000fe20000000f00 */
[----:B------:R-:W-:Y:S02]  /*d020*/  IMAD.MOV.U32 R12, RZ, RZ, RZ ;  /* 0x000000ffff0c7224 */ /* 0x000fe400078e00ff */
[----:B------:R-:W-:Y:S02]  /*d030*/  IMAD.MOV.U32 R11, RZ, RZ, 0x181f ;  /* 0x0000181fff0b7424 */ /* 0x000fe400078e00ff */
[----:B------:R-:W-:-:S07]  /*d040*/  IMAD.MOV.U32 R15, RZ, RZ, -0x1 ;  /* 0xffffffffff0f7424 */ /* 0x000fce00078e00ff */
[----:B0-----:R-:W-:Y:S05]  /*d050*/  WARPSYNC.COLLECTIVE R15, `(.L_x_170) ;  /* 0x000000000f087348 */ /* 0x001fea0003c00000 */
[----:B------:R1:W2:Y:S02]  /*d060*/  SHFL.IDX P6, R14, R13, R12, R11 ;  /* 0x0000000c0d0e7389 */ /* 0x0002a400000c000b */
[----:B012---:R-:W-:Y:S01]  /*d070*/  ENDCOLLECTIVE ;  /* 0x000000000000791b */ /* 0x007fe20003800000 */
.L_x_170:
[----:B------:R-:W-:Y:S05]  /*d080*/  BSYNC B0 ;  /* 0x0000000000007941 */ /* 0x000fea0003800000 */
.L_x_169:
[----:B------:R-:W0:Y:S01]  /*d090*/  S2R R2, SR_TID.X ;  /* 0x0000000000027919 */ /* 0x000e220000002100 */
[----:B------:R-:W-:Y:S01]  /*d0a0*/  IMAD.MOV.U32 R13, RZ, RZ, R16 ;  /* 0x000000ffff0d7224 */ /* 0x000fe200078e0010 */
[----:B------:R-:W-:Y:S01]  /*d0b0*/  MOV R11, 0x181f ;  /* 0x0000181f000b7802 */ /* 0x000fe20000000f00 */
[----:B------:R-:W-:Y:S01]  /*d0c0*/  IMAD.MOV.U32 R12, RZ, RZ, RZ ;  /* 0x000000ffff0c7224 */ /* 0x000fe200078e00ff */
[----:B------:R-:W-:Y:S01]  /*d0d0*/  ISETP.LT.OR P1, PT, R6, 0x1, P2 ;  /* 0x000000010600780c */ /* 0x000fe20001721670 */
[----:B------:R-:W-:Y:S02]  /*d0e0*/  IMAD.MOV.U32 R15, RZ, RZ, -0x1 ;  /* 0xffffffffff0f7424 */ /* 0x000fe400078e00ff */
[----:B------:R-:W-:-:S10]  /*d0f0*/  IMAD.MOV.U32 R0, RZ, RZ, R14 ;  /* 0x000000ffff007224 */ /* 0x000fd400078e000e */
[----:B0-----:R-:W-:Y:S05]  /*d100*/  WARPSYNC.COLLECTIVE R15, `(.L_x_171) ;  /* 0x000000000f087348 */ /* 0x001fea0003c00000 */
[----:B------:R1:W2:Y:S02]  /*d110*/  SHFL.IDX P6, R14, R13, R12, R11 ;  /* 0x0000000c0d0e7389 */ /* 0x0002a400000c000b */
[----:B012---:R-:W-:Y:S01]  /*d120*/  ENDCOLLECTIVE ;  /* 0x000000000000791b */ /* 0x007fe20003800000 */
.L_x_171:
[----:B------:R-:W-:Y:S01]  /*d130*/  IMAD.MOV.U32 R13, RZ, RZ, R17 ;  /* 0x000000ffff0d7224 */ /* 0x000fe200078e0011 */
[----:B------:R-:W-:Y:S01]  /*d140*/  MOV R12, 0x1 ;  /* 0x00000001000c7802 */ /* 0x000fe20000000f00 */
[----:B------:R-:W-:Y:S02]  /*d150*/  IMAD.SHL.U32 R5, R2, 0x8, RZ ;  /* 0x0000000802057824 */ /* 0x000fe400078e00ff */
[----:B------:R-:W-:-:S07]  /*d160*/  IMAD.MOV.U32 R2, RZ, RZ, R14 ;  /* 0x000000ffff027224 */ /* 0x000fce00078e000e */
[----:B------:R-:W-:Y:S05]  /*d170*/  WARPSYNC.COLLECTIVE R15, `(.L_x_172) ;  /* 0x000000000f087348 */ /* 0x000fea0003c00000 */
[----:B------:R0:W1:Y:S02]  /*d180*/  SHFL.IDX P6, R14, R13, R12, R11 ;  /* 0x0000000c0d0e7389 */ /* 0x00006400000c000b */
[----:B01----:R-:W-:Y:S01]  /*d190*/  ENDCOLLECTIVE ;  /* 0x000000000000791b */ /* 0x003fe20003800000 */
.L_x_172:
[----:B------:R-:W-:-:S05]  /*d1a0*/  LOP3.LUT R5, R5, 0x38, RZ, 0xc0, !PT ;  /* 0x0000003805057812 */ /* 0x000fca00078ec0ff */
[----:B------:R-:W-:-:S05]  /*d1b0*/  IMAD.SHL.U32 R5, R5, 0x2, RZ ;  /* 0x0000000205057824 */ /* 0x000fca00078e00ff */
[----:B------:R-:W-:Y:S01]  /*d1c0*/  IADD3 R2, P0, R2, R5, RZ ;  /* 0x0000000502027210 */ /* 0x000fe20007f1e0ff */
[----:B------:R-:W-:-:S04]  /*d1d0*/  IMAD.MOV.U32 R13, RZ, RZ, R16 ;  /* 0x000000ffff0d7224 */ /* 0x000fc800078e0010 */
[----:B------:R-:W-:Y:S01]  /*d1e0*/  IMAD.X R3, RZ, RZ, R0, P0 ;  /* 0x000000ffff037224 */ /* 0x000fe200000e0600 */
[----:B------:R-:W-:-:S05]  /*d1f0*/  LEA R0, R8, UR38, 0x1 ;  /* 0x0000002608007c11 */ /* 0x000fca000f8e08ff */
[----:B------:R-:W-:Y:S01]  /*d200*/  @!PT LDS RZ, [RZ] ;  /* 0x00000000fffff984 */ /* 0x000fe20000000800 */
[----:B------:R-:W-:Y:S01]  /*d210*/  @!PT LDS RZ, [RZ] ;  /* 0x00000000fffff984 */ /* 0x000fe20000000800 */
[----:B------:R-:W-:Y:S01]  /*d220*/  @!PT LDS RZ, [RZ] ;  /* 0x00000000fffff984 */ /* 0x000fe20000000800 */
[----:B------:R0:W-:Y:S01]  /*d230*/  LDGSTS.E.BYPASS.LTC128B.128 [R0+0x400], desc[UR50][R2.64], !P1 ;  /* 0x0040000002007fae */ /* 0x0001e2000c901d72 */
[----:B------:R-:W-:Y:S01]  /*d240*/  ISETP.LT.OR P1, PT, R6, 0x11, P2 ;  /* 0x000000110600780c */ /* 0x000fe20001721670 */
[----:B------:R-:W-:-:S12]  /*d250*/  IMAD.MOV.U32 R7, RZ, RZ, R14 ;  /* 0x000000ffff077224 */ /* 0x000fd800078e000e */
[----:B0-----:R-:W-:Y:S05]  /*d260*/  WARPSYNC.COLLECTIVE R15, `(.L_x_173) ;  /* 0x000000000f087348 */ /* 0x001fea0003c00000 */
[----:B------:R1:W2:Y:S02]  /*d270*/  SHFL.IDX P6, R14, R13, R12, R11 ;  /* 0x0000000c0d0e7389 */ /* 0x0002a400000c000b */
[----:B012---:R-:W-:Y:S01]  /*d280*/  ENDCOLLECTIVE ;  /* 0x000000000000791b */ /* 0x007fe20003800000 */
.L_x_173:
[----:B------:R-:W-:Y:S02]  /*d290*/  IMAD.MOV.U32 R13, RZ, RZ, R17 ;  /* 0x000000ffff0d7224 */ /* 0x000fe400078e0011 */
[----:B------:R-:W-:Y:S01]  /*d2a0*/  IMAD.MOV.U32 R12, RZ, RZ, 0x2 ;  /* 0x00000002ff0c7424 */ /* 0x000fe200078e00ff */
[----:B------:R-:W-:-:S13]  /*d2b0*/  IADD3 R2, P0, R14, R5, RZ ;  /* 0x000000050e027210 */ /* 0x000fda0007f1e0ff */
[----:B------:R-:W-:Y:S05]  /*d2c0*/  WARPSYNC.COLLECTIVE R15, `(.L_x_174) ;  /* 0x000000000f087348 */ /* 0x000fea0003c00000 */
[----:B------:R0:W1:Y:S02]  /*d2d0*/  SHFL.IDX P6, R14, R13, R12, R11 ;  /* 0x0000000c0d0e7389 */ /* 0x00006400000c000b */
[----:B01----:R-:W-:Y:S01]  /*d2e0*/  ENDCOLLECTIVE ;  /* 0x000000000000791b */ /* 0x003fe20003800000 */
.L_x_174:
[----:B------:R-:W-:-:S05]  /*d2f0*/  IMAD.X R3, RZ, RZ, R7, P0 ;  /* 0x000000ffff037224 */ /* 0x000fca00000e0607 */
[----:B------:R-:W-:Y:S01]  /*d300*/  @!PT LDS RZ, [RZ] ;  /* 0x00000000fffff984 */ /* 0x000fe20000000800 */
[----:B------:R-:W-:Y:S01]  /*d310*/  @!PT LDS RZ, [RZ] ;  /* 0x00000000fffff984 */ /* 0x000fe20000000800 */
[----:B------:R-:W-:Y:S01]  /*d320*/  @!PT LDS RZ, [RZ] ;  /* 0x00000000fffff984 */ /* 0x000fe20000000800 */
[----:B------:R0:W-:Y:S01]  /*d330*/  LDGSTS.E.BYPASS.LTC128B.128 [R0+0xc00], desc[UR50][R2.64], !P1 ;  /* 0x00c0000002007fae */ /* 0x0001e2000c901d72 */
[----:B------:R-:W-:Y:S02]  /*d340*/  ISETP.LT.OR P1, PT, R6, 0x21, P2 ;  /* 0x000000210600780c */ /* 0x000fe40001721670 */
[----:B------:R-:W-:Y:S01]  /*d350*/  MOV R13, R16 ;  /* 0x00000010000d7202 */ /* 0x000fe20000000f00 */
[----:B------:R-:W-:-:S10]  /*d360*/  IMAD.MOV.U32 R8, RZ, RZ, R14 ;  /* 0x000000ffff087224 */ /* 0x000fd400078e000e */
[----:B0-----:R-:W-:Y:S05]  /*d370*/  WARPSYNC.COLLECTIVE R15, `(.L_x_175) ;  /* 0x000000000f087348 */ /* 0x001fea0003c00000 */
[----:B------:R1:W2:Y:S02]  /*d380*/  SHFL.IDX P6, R14, R13, R12, R11 ;  /* 0x0000000c0d0e7389 */ /* 0x0002a400000c000b */
[----:B012---:R-:W-:Y:S01]  /*d390*/  ENDCOLLECTIVE ;  /* 0x000000000000791b */ /* 0x007fe20003800000 */
.L_x_175:
[----:B------:R-:W-:Y:S02]  /*d3a0*/  IMAD.MOV.U32 R13, RZ, RZ, R17 ;  /* 0x000000ffff0d7224 */ /* 0x000fe400078e0011 */
[----:B------:R-:W-:Y:S02]  /*d3b0*/  IMAD.MOV.U32 R12, RZ, RZ, 0x3 ;  /* 0x00000003ff0c7424 */ /* 0x000fe400078e00ff */
[----:B------:R-:W-:-:S07]  /*d3c0*/  IMAD.MOV.U32 R10, RZ, RZ, R14 ;  /* 0x000000ffff0a7224 */ /* 0x000fce00078e000e */
[----:B------:R-:W-:Y:S05]  /*d3d0*/  WARPSYNC.COLLECTIVE R15, `(.L_x_176) ;  /* 0x000000000f087348 */ /* 0x000fea0003c00000 */
[----:B------:R0:W1:Y:S02]  /*d3e0*/  SHFL.IDX P6, R14, R13, R12, R11 ;  /* 0x0000000c0d0e7389 */ /* 0x00006400000c000b */
[----:B01----:R-:W-:Y:S01]  /*d3f0*/  ENDCOLLECTIVE ;  /* 0x000000000000791b */ /* 0x003fe20003800000 */
.L_x_176:
        /* <DEDUP_REMOVED lines=8> */
[----:B------:R-:W-:-:S12]  /*d480*/  IMAD.MOV.U32 R7, RZ, RZ, R14 ;  /* 0x000000ffff077224 */ /* 0x000fd800078e000e */
[----:B0-----:R-:W-:Y:S05]  /*d490*/  WARPSYNC.COLLECTIVE R15, `(.L_x_177) ;  /* 0x000000000f087348 */ /* 0x001fea0003c00000 */
[----:B------:R1:W2:Y:S02]  /*d4a0*/  SHFL.IDX P6, R14, R13, R12, R11 ;  /* 0x0000000c0d0e7389 */ /* 0x0002a400000c000b */
[----:B012---:R-:W-:Y:S01]  /*d4b0*/  ENDCOLLECTIVE ;  /* 0x000000000000791b */ /* 0x007fe20003800000 */
.L_x_177:
[----:B------:R-:W-:Y:S02]  /*d4c0*/  IMAD.MOV.U32 R13, RZ, RZ, R17 ;  /* 0x000000ffff0d7224 */ /* 0x000fe400078e0011 */
[----:B------:R-:W-:Y:S01]  /*d4d0*/  IMAD.MOV.U32 R12, RZ, RZ, 0x4 ;  /* 0x00000004ff0c7424 */ /* 0x000fe200078e00ff */
[----:B------:R-:W-:-:S13]  /*d4e0*/  IADD3 R2, P0, R14, R5, RZ ;  /* 0x000000050e027210 */ /* 0x000fda0007f1e0ff */
[----:B------:R-:W-:Y:S05]  /*d4f0*/  WARPSYNC.COLLECTIVE R15, `(.L_x_178) ;  /* 0x000000000f087348 */ /* 0x000fea0003c00000 */
[----:B------:R0:W1:Y:S02]  /*d500*/  SHFL.IDX P6, R14, R13, R12, R11 ;  /* 0x0000000c0d0e7389 */ /* 0x00006400000c000b */
[----:B01----:R-:W-:Y:S01]  /*d510*/  ENDCOLLECTIVE ;  /* 0x000000000000791b */ /* 0x003fe20003800000 */
.L_x_178:
[----:B------:R-:W-:-:S05]  /*d520*/  IADD3.X R3, RZ, R7, RZ, P0, !PT ;  /* 0x00000007ff037210 */ /* 0x000fca00007fe4ff */
[----:B------:R-:W-:Y:S01]  /*d530*/  @!PT LDS RZ, [RZ] ;  /* 0x00000000fffff984 */ /* 0x000fe20000000800 */
[----:B------:R-:W-:Y:S01]  /*d540*/  @!PT LDS RZ, [RZ] ;  /* 0x00000000fffff984 */ /* 0x000fe20000000800 */
[----:B------:R-:W-:Y:S01]  /*d550*/  @!PT LDS RZ, [RZ] ;  /* 0x00000000fffff984 */ /* 0x000fe20000000800 */
[----:B------:R0:W-:Y:S01]  /*d560*/  LDGSTS.E.BYPASS.LTC128B.128 [R0+0x1c00], desc[UR50][R2.64], !P1 ;  /* 0x01c0000002007fae */ /* 0x0001e2000c901d72 */
[----:B------:R-:W-:Y:S01]  /*d570*/  ISETP.LT.OR P1, PT, R6, 0x41, P2 ;  /* 0x000000410600780c */ /* 0x000fe20001721670 */
[----:B------:R-:W-:Y:S02]  /*d580*/  IMAD.MOV.U32 R13, RZ, RZ, R16 ;  /* 0x000000ffff0d7224 */ /* 0x000fe400078e0010 */
[----:B------:R-:W-:-:S10]  /*d590*/  IMAD.MOV.U32 R8, RZ, RZ, R14 ;  /* 0x000000ffff087224 */ /* 0x000fd400078e000e */
[----:B0-----:R-:W-:Y:S05]  /*d5a0*/  WARPSYNC.COLLECTIVE R15, `(.L_x_179) ;  /* 0x000000000f087348 */ /* 0x001fea0003c00000 */
[----:B------:R1:W2:Y:S02]  /*d5b0*/  SHFL.IDX P6, R14, R13, R12, R11 ;  /* 0x0000000c0d0e7389 */ /* 0x0002a400000c000b */
[----:B012---:R-:W-:Y:S01]  /*d5c0*/  ENDCOLLECTIVE ;  /* 0x000000000000791b */ /* 0x007fe20003800000 */
.L_x_179:
[----:B------:R-:W-:Y:S01]  /*d5d0*/  MOV R13, R17 ;  /* 0x00000011000d7202 */ /* 0x000fe20000000f00 */
[----:B------:R-:W-:Y:S02]  /*d5e0*/  IMAD.MOV.U32 R12, RZ, RZ, 0x5 ;  /* 0x00000005ff0c7424 */ /* 0x000fe400078e00ff */
[----:B------:R-:W-:-:S07]  /*d5f0*/  IMAD.MOV.U32 R10, RZ, RZ, R14 ;  /* 0x000000ffff0a7224 */ /* 0x000fce00078e000e */
[----:B------:R-:W-:Y:S05]  /*d600*/  WARPSYNC.COLLECTIVE R15, `(.L_x_180) ;  /* 0x000000000f087348 */ /* 0x000fea0003c00000 */
[----:B------:R0:W1:Y:S02]  /*d610*/  SHFL.IDX P6, R14, R13, R12, R11 ;  /* 0x0000000c0d0e7389 */ /* 0x00006400000c000b */
[----:B01----:R-:W-:Y:S01]  /*d620*/  ENDCOLLECTIVE ;  /* 0x000000000000791b */ /* 0x003fe20003800000 */
.L_x_180:
        /* <DEDUP_REMOVED lines=12> */
.L_x_181:
[----:B------:R-:W-:Y:S02]  /*d6f0*/  IMAD.MOV.U32 R13, RZ, RZ, R17 ;  /* 0x000000ffff0d7224 */ /* 0x000fe400078e0011 */
[----:B------:R-:W-:Y:S01]  /*d700*/  IMAD.MOV.U32 R12, RZ, RZ, 0x6 ;  /* 0x00000006ff0c7424 */ /* 0x000fe200078e00ff */
[----:B------:R-:W-:-:S13]  /*d710*/  IADD3 R2, P0, R14, R5, RZ ;  /* 0x000000050e027210 */ /* 0x000fda0007f1e0ff */
[----:B------:R-:W-:Y:S05]  /*d720*/  WARPSYNC.COLLECTIVE R15, `(.L_x_182) ;  /* 0x000000000f087348 */ /* 0x000fea0003c00000 */
[----:B------:R0:W1:Y:S02]  /*d730*/  SHFL.IDX P6, R14, R13, R12, R11 ;  /* 0x0000000c0d0e7389 */ /* 0x00006400000c000b */
[----:B01----:R-:W-:Y:S01]  /*d740*/  ENDCOLLECTIVE ;  /* 0x000000000000791b */ /* 0x003fe20003800000 */
.L_x_182:
[----:B------:R-:W-:-:S05]  /*d750*/  IMAD.X R3, RZ, RZ, R7, P0 ;  /* 0x000000ffff037224 */ /* 0x000fca00000e0607 */
[----:B------:R-:W-:Y:S01]  /*d760*/  @!PT LDS RZ, [RZ] ;  /* 0x00000000fffff984 */ /* 0x000fe20000000800 */
[----:B------:R-:W-:Y:S01]  /*d770*/  @!PT LDS RZ, [RZ] ;  /* 0x00000000fffff984 */ /* 0x000fe20000000800 */
[----:B------:R-:W-:Y:S01]  /*d780*/  @!PT LDS RZ, [RZ] ;  /* 0x00000000fffff984 */ /* 0x000fe20000000800 */
[----:B------:R0:W-:Y:S01]  /*d790*/  LDGSTS.E.BYPASS.LTC128B.128 [R0+0x2c00], desc[UR50][R2.64], !P1 ;  /* 0x02c0000002007fae */ /* 0x0001e2000c901d72 */
[----:B------:R-:W-:Y:S01]  /*d7a0*/  ISETP.LT.OR P1, PT, R6, 0x61, P2 ;  /* 0x000000610600780c */ /* 0x000fe20001721670 */
[----:B------:R-:W-:Y:S01]  /*d7b0*/  IMAD.MOV.U32 R13, RZ, RZ, R16 ;  /* 0x000000ffff0d7224 */ /* 0x000fe200078e0010 */
[----:B------:R-:W-:-:S11]  /*d7c0*/  MOV R8, R14 ;  /* 0x0000000e00087202 */ /* 0x000fd60000000f00 */
[----:B0-----:R-:W-:Y:S05]  /*d7d0*/  WARPSYNC.COLLECTIVE R15, `(.L_x_183) ;  /* 0x000000000f087348 */ /* 0x001fea0003c00000 */
[----:B------:R1:W2:Y:S02]  /*d7e0*/  SHFL.IDX P6, R14, R13, R12, R11 ;  /* 0x0000000c0d0e7389 */ /* 0x0002a400000c000b */
[----:B012---:R-:W-:Y:S01]  /*d7f0*/  ENDCOLLECTIVE ;  /* 0x000000000000791b */ /* 0x007fe20003800000 */
.L_x_183:
[----:B------:R-:W-:Y:S02]  /*d800*/  IMAD.MOV.U32 R13, RZ, RZ, R17 ;  /* 0x000000ffff0d7224 */ /* 0x000fe400078e0011 */
[----:B------:R-:W-:Y:S02]  /*d810*/  IMAD.MOV.U32 R12, RZ, RZ, 0x7 ;  /* 0x00000007ff0c7424 */ /* 0x000fe400078e00ff */
[----:B------:R-:W-:-:S07]  /*d820*/  IMAD.MOV.U32 R10, RZ, RZ, R14 ;  /* 0x000000ffff0a7224 */ /* 0x000fce00078e000e */
[----:B------:R-:W-:Y:S05]  /*d830*/  WARPSYNC.COLLECTIVE R15, `(.L_x_184) ;  /* 0x000000000f087348 */ /* 0x000fea0003c00000 */
[----:B------:R0:W1:Y:S02]  /*d840*/  SHFL.IDX P6, R14, R13, R12, R11 ;  /* 0x0000000c0d0e7389 */ /* 0x00006400000c000b */
[----:B01----:R-:W-:Y:S01]  /*d850*/  ENDCOLLECTIVE ;  /* 0x000000000000791b */ /* 0x003fe20003800000 */
.L_x_184:
[----:B------:R-:W-:-:S05]  /*d860*/  IADD3 R2, P0, R10, R5, RZ ;  /* 0x000000050a027210 */ /* 0x000fca0007f1e0ff */
[----:B------:R-:W-:-:S05]  /*d870*/  IMAD.X R3, RZ, RZ, R8, P0 ;  /* 0x000000ffff037224 */ /* 0x000fca00000e0608 */
[----:B------:R-:W-:Y:S01]  /*d880*/  @!PT LDS RZ, [RZ] ;  /* 0x00000000fffff984 */ /* 0x000fe20000000800 */
[----:B------:R-:W-:Y:S01]  /*d890*/  @!PT LDS RZ, [RZ] ;  /* 0x00000000fffff984 */ /* 0x000fe20000000800 */
[----:B------:R-:W-:Y:S01]  /*d8a0*/  @!PT LDS RZ, [RZ] ;  /* 0x00000000fffff984 */ /* 0x000fe20000000800 */
[----:B------:R0:W-:Y:S01]  /*d8b0*/  LDGSTS.E.BYPASS.LTC128B.128 [R0+0x3400], desc[UR50][R2.64], !P1 ;  /* 0x0340000002007fae */ /* 0x0001e2000c901d72 */
[----:B------:R-:W-:Y:S01]  /*d8c0*/  MOV R13, R16 ;  /* 0x00000010000d7202 */ /* 0x000fe20000000f00 */
[----:B------:R-:W-:-:S07]  /*d8d0*/  IMAD.MOV.U32 R7, RZ, RZ, R14 ;  /* 0x000000ffff077224 */ /* 0x000fce00078e000e */
[----:B0-----:R-:W-:Y:S05]  /*d8e0*/  WARPSYNC.COLLECTIVE R15, `(.L_x_185) ;  /* 0x000000000f087348 */ /* 0x001fea0003c00000 */
[----:B------:R1:W2:Y:S02]  /*d8f0*/  SHFL.IDX P6, R14, R13, R12, R11 ;  /* 0x0000000c0d0e7389 */ /* 0x0002a400000c000b */
[----:B012---:R-:W-:Y:S01]  /*d900*/  ENDCOLLECTIVE ;  /* 0x000000000000791b */ /* 0x007fe20003800000 */
.L_x_185:
[----:B------:R-:W-:Y:S05]  /*d910*/  BRA `(.L_x_186) ;  /* 0xffffffc000347947 */ /* 0x000fea000383ffff */
.L_x_69:
[----:B0-----:R0:W2:Y:S02]  /*d920*/  SYNCS.PHASECHK.TRANS64.TRYWAIT P0, [R7+URZ+0x16820], R0 ;  /* 0x01682000070075a7 */ /* 0x0010a4000800017f */
[----:B--2---:R-:W-:Y:S05]  /*d930*/  @!P0 NANOSLEEP.SYNCS 0x989680 ;  /* 0x009896800000895d */ /* 0x004fea0003900000 */
[----:B------:R-:W2:Y:S02]  /*d940*/  @!P0 SYNCS.PHASECHK.TRANS64 P0, [R7+URZ+0x16820], R0 ;  /* 0x01682000070085a7 */ /* 0x000ea4000800007f */
[----:B--2---:R-:W-:Y:S05]  /*d950*/  @!P0 BRA `(.L_x_69) ;  /* 0xfffffffc00f08947 */ /* 0x004fea000383ffff */
[----:B------:R-:W-:Y:S05]  /*d960*/  BRA `(.L_x_187) ;  /* 0xffffffc000cc7947 */ /* 0x000fea000383ffff */
.L_x_70:
        /* <DEDUP_REMOVED lines=8> */
[----:B0-----:R-:W-:Y:S05]  /*d9f0*/  WARPSYNC.COLLECTIVE R15, `(.L_x_189) ;  /* 0x000000000f087348 */ /* 0x001fea0003c00000 */
[----:B------:R1:W2:Y:S02]  /*da00*/  SHFL.IDX P6, R14, R13, R12, R11 ;  /* 0x0000000c0d0e7389 */ /* 0x0002a400000c000b */
[----:B012---:R-:W-:Y:S01]  /*da10*/  ENDCOLLECTIVE ;  /* 0x000000000000791b */ /* 0x007fe20003800000 */
.L_x_189:
[----:B------:R-:W-:Y:S05]  /*da20*/  BSYNC B0 ;  /* 0x0000000000007941 */ /* 0x000fea0003800000 */
.L_x_188:
[----:B------:R-:W-:Y:S05]  /*da30*/  BRA `(.L_x_190) ;  /* 0xffffffc000b47947 */ /* 0x000fea000383ffff */
.L_x_73:
[----:B------:R-:W-:Y:S01]  /*da40*/  BSSY B1, `(.L_x_191) ;  /* 0x0000006000017945 */ /* 0x000fe20003800000 */
[----:B------:R-:W-:-:S07]  /*da50*/  IMAD.MOV.U32 R15, RZ, RZ, -0x1 ;  /* 0xffffffffff0f7424 */ /* 0x000fce00078e00ff */
[----:B0-----:R-:W-:Y:S05]  /*da60*/  WARPSYNC.COLLECTIVE R15, `(.L_x_192) ;  /* 0x000000000f0c7348 */ /* 0x001fea0003c00000 */
[----:B------:R-:W-:Y:S02]  /*da70*/  ELECT P6, UR62, PT ;  /* 0x00000000003e782f */ /* 0x000fe400038c0000 */
[----:B------:R-:W-:Y:S01]  /*da80*/  MOV R14, UR62 ;  /* 0x0000003e000e7c02 */ /* 0x000fe20008000f00 */
[----:B0-----:R-:W-:Y:S10]  /*da90*/  ENDCOLLECTIVE ;  /* 0x000000000000791b */ /* 0x001ff40003800000 */
.L_x_192:
[----:B------:R-:W-:Y:S05]  /*daa0*/  BSYNC B1 ;  /* 0x0000000000017941 */ /* 0x000fea0003800000 */
.L_x_191:
[----:B------:R-:W-:Y:S05]  /*dab0*/  BRA `(.L_x_193) ;  /* 0xffffffc000ac7947 */ /* 0x000fea000383ffff */
.L_x_75:
[----:B0-----:R0:W1:Y:S02]  /*dac0*/  SYNCS.PHASECHK.TRANS64.TRYWAIT P1, [R5+URZ+0x16840], R0 ;  /* 0x01684000050075a7 */ /* 0x001064000802017f */
[----:B-1----:R-:W-:Y:S05]  /*dad0*/  @!P1 NANOSLEEP.SYNCS 0x989680 ;  /* 0x009896800000995d */ /* 0x002fea0003900000 */
[----:B------:R-:W1:Y:S02]  /*dae0*/  @!P1 SYNCS.PHASECHK.TRANS64 P1, [R5+URZ+0x16840], R0 ;  /* 0x01684000050095a7 */ /* 0x000e64000802007f */
[----:B-1----:R-:W-:Y:S05]  /*daf0*/  @!P1 BRA `(.L_x_75) ;  /* 0xfffffffc00f09947 */ /* 0x002fea000383ffff */
[----:B------:R-:W-:Y:S05]  /*db00*/  BRA `(.L_x_194) ;  /* 0xffffffc000cc7947 */ /* 0x000fea000383ffff */
.L_x_77:
[----:B-1----:R1:W2:Y:S02]  /*db10*/  SYNCS.PHASECHK.TRANS64.TRYWAIT P1, [R3+URZ+0x16840], R2 ;  /* 0x01684002030075a7 */ /* 0x0022a4000802017f */
[----:B--2---:R-:W-:Y:S05]  /*db20*/  @!P1 NANOSLEEP.SYNCS 0x989680 ;  /* 0x009896800000995d */ /* 0x004fea0003900000 */
[----:B------:R-:W2:Y:S02]  /*db30*/  @!P1 SYNCS.PHASECHK.TRANS64 P1, [R3+URZ+0x16840], R2 ;  /* 0x01684002030095a7 */ /* 0x000ea4000802007f */
[----:B--2---:R-:W-:Y:S05]  /*db40*/  @!P1 BRA `(.L_x_77) ;  /* 0xfffffffc00f09947 */ /* 0x004fea000383ffff */
[----:B------:R-:W-:Y:S05]  /*db50*/  BRA `(.L_x_195) ;  /* 0xffffffc000d87947 */ /* 0x000fea000383ffff */
.L_x_79:
[----:B--2---:R2:W3:Y:S02]  /*db60*/  SYNCS.PHASECHK.TRANS64.TRYWAIT P1, [R5+URZ+0x16860], R0 ;  /* 0x01686000050075a7 */ /* 0x0044e4000802017f */
[----:B---3--:R-:W-:Y:S05]  /*db70*/  @!P1 NANOSLEEP.SYNCS 0x989680 ;  /* 0x009896800000995d */ /* 0x008fea0003900000 */
[----:B------:R-:W3:Y:S02]  /*db80*/  @!P1 SYNCS.PHASECHK.TRANS64 P1, [R5+URZ+0x16860], R0 ;  /* 0x01686000050095a7 */ /* 0x000ee4000802007f */
[----:B---3--:R-:W-:Y:S05]  /*db90*/  @!P1 BRA `(.L_x_79) ;  /* 0xfffffffc00f09947 */ /* 0x008fea000383ffff */
[----:B------:R-:W-:Y:S05]  /*dba0*/  BRA `(.L_x_196) ;  /* 0xffffffc000d47947 */ /* 0x000fea000383ffff */
.L_x_197:
[----:B------:R-:W-:-:S00]  /*dbb0*/  BRA `(.L_x_197) ;  /* 0xfffffffc00fc7947 */ /* 0x000fc0000383ffff */
[----:B------:R-:W-:-:S00]  /*dbc0*/  NOP ;  /* 0x0000000000007918 */ /* 0x000fc00000000000 */
        /* <DEDUP_REMOVED lines=11> */
.L_x_3105:


//--------------------- .text._ZN7cutlass13device_kernelIN5flash11enable_sm90INS1_16FlashAttnFwdSm90INS1_25CollectiveMainloopFwdSm90ILi2EN4cute5tupleIJNS5_1CILi1EEES8_S8_EEENS6_IJNS7_ILi192EEENS7_ILi128EEENS7_ILi64EEEEEELi64ENS_10bfloat16_tEfNS_4arch4Sm90ELb0ELb0ELb0ELb1ELb1ELb0ELb0ELb1ELb1ELb1ELb0ELb0EEENS1_21CollectiveEpilogueFwdINS6_IJSA_SC_SB_EEES9_SE_SG_Li384ELb1ELb1ELb0ELb0EEENS1_36VarlenDynamicPersistentTileSchedulerILi192ELi128ELi384ELi128ELb0ELb1ELb1ELb0ELb1ELb1EEEEEEEEEvNT_6ParamsE --------------------------
	.section	.text._ZN7cutlass13device_kernelIN5flash11enable_sm90INS1_16FlashAttnFwdSm90INS1_25CollectiveMainloopFwdSm90ILi2EN4cute5tupleIJNS5_1CILi1EEES8_S8_EEENS6_IJNS7_ILi192EEENS7_ILi128EEENS7_ILi64EEEEEELi64ENS_10bfloat16_tEfNS_4arch4Sm90ELb0ELb0ELb0ELb1ELb1ELb0ELb0ELb1ELb1ELb1ELb0ELb0EEENS1_21CollectiveEpilogueFwdINS6_IJSA_SC_SB_EEES9_SE_SG_Li384ELb1ELb1ELb0ELb0EEENS1_36VarlenDynamicPersistentTileSchedulerILi192ELi128ELi384ELi128ELb0ELb1ELb1ELb0ELb1ELb1EEEEEEEEEvNT_6ParamsE,"ax",@progbits
	.align	128
.text._ZN7cutlass13device_kernelIN5flash11enable_sm90INS1_16FlashAttnFwdSm90INS1_25CollectiveMainloopFwdSm90ILi2EN4cute5tupleIJNS5_1CILi1EEES8_S8_EEENS6_IJNS7_ILi192EEENS7_ILi128EEENS7_ILi64EEEEEELi64ENS_10bfloat16_tEfNS_4arch4Sm90ELb0ELb0ELb0ELb1ELb1ELb0ELb0ELb1ELb1ELb1ELb0ELb0EEENS1_21CollectiveEpilogueFwdINS6_IJSA_SC_SB_EEES9_SE_SG_Li384ELb1ELb1ELb0ELb0EEENS1_36VarlenDynamicPersistentTileSchedulerILi192ELi128ELi384ELi128ELb0ELb1ELb1ELb0ELb1ELb1EEEEEEEEEvNT_6ParamsE:
        .type           _ZN7cutlass13device_kernelIN5flash11enable_sm90INS1_16FlashAttnFwdSm90INS1_25CollectiveMainloopFwdSm90ILi2EN4cute5tupleIJNS5_1CILi1EEES8_S8_EEENS6_IJNS7_ILi192EEENS7_ILi128EEENS7_ILi64EEEEEELi64ENS_10bfloat16_tEfNS_4arch4Sm90ELb0ELb0ELb0ELb1ELb1ELb0ELb0ELb1ELb1ELb1ELb0ELb0EEENS1_21CollectiveEpilogueFwdINS6_IJSA_SC_SB_EEES9_SE_SG_Li384ELb1ELb1ELb0ELb0EEENS1_36VarlenDynamicPersistentTileSchedulerILi192ELi128ELi384ELi128ELb0ELb1ELb1ELb0ELb1ELb1EEEEEEEEEvNT_6ParamsE,@function
        .size           _ZN7cutlass13device_kernelIN5flash11enable_sm90INS1_16FlashAttnFwdSm90INS1_25CollectiveMainloopFwdSm90ILi2EN4cute5tupleIJNS5_1CILi1EEES8_S8_EEENS6_IJNS7_ILi192EEENS7_ILi128EEENS7_ILi64EEEEEELi64ENS_10bfloat16_tEfNS_4arch4Sm90ELb0ELb0ELb0ELb1ELb1ELb0ELb0ELb1ELb1ELb1ELb0ELb0EEENS1_21CollectiveEpilogueFwdINS6_IJSA_SC_SB_EEES9_SE_SG_Li384ELb1ELb1ELb0ELb0EEENS1_36VarlenDynamicPersistentTileSchedulerILi192ELi128ELi384ELi128ELb0ELb1ELb1ELb0ELb1ELb1EEEEEEEEEvNT_6ParamsE,(.L_x_3106 - _ZN7cutlass13device_kernelIN5flash11enable_sm90INS1_16FlashAttnFwdSm90INS1_25CollectiveMainloopFwdSm90ILi2EN4cute5tupleIJNS5_1CILi1EEES8_S8_EEENS6_IJNS7_ILi192EEENS7_ILi128EEENS7_ILi64EEEEEELi64ENS_10bfloat16_tEfNS_4arch4Sm90ELb0ELb0ELb0ELb1ELb1ELb0ELb0ELb1ELb1ELb1ELb0ELb0EEENS1_21CollectiveEpilogueFwdINS6_IJSA_SC_SB_EEES9_SE_SG_Li384ELb1ELb1ELb0ELb0EEENS1_36VarlenDynamicPersistentTileSchedulerILi192ELi128ELi384ELi128ELb0ELb1ELb1ELb0ELb1ELb1EEEEEEEEEvNT_6ParamsE)
        .other          _ZN7cutlass13device_kernelIN5flash11enable_sm90INS1_16FlashAttnFwdSm90INS1_25CollectiveMainloopFwdSm90ILi2EN4cute5tupleIJNS5_1CILi1EEES8_S8_EEENS6_IJNS7_ILi192EEENS7_ILi128EEENS7_ILi64EEEEEELi64ENS_10bfloat16_tEfNS_4arch4Sm90ELb0ELb0ELb0ELb1ELb1ELb0ELb0ELb1ELb1ELb1ELb0ELb0EEENS1_21CollectiveEpilogueFwdINS6_IJSA_SC_SB_EEES9_SE_SG_Li384ELb1ELb1ELb0ELb0EEENS1_36VarlenDynamicPersistentTileSchedulerILi192ELi128ELi384ELi128ELb0ELb1ELb1ELb0ELb1ELb1EEEEEEEEEvNT_6ParamsE,@"STO_CUDA_ENTRY STV_DEFAULT"
_ZN7cutlass13device_kernelIN5flash11enable_sm90INS1_16FlashAttnFwdSm90INS1_25CollectiveMainloopFwdSm90ILi2EN4cute5tupleIJNS5_1CILi1EEES8_S8_EEENS6_IJNS7_ILi192EEENS7_ILi128EEENS7_ILi64EEEEEELi64ENS_10bfloat16_tEfNS_4arch4Sm90ELb0ELb0ELb0ELb1ELb1ELb0ELb0ELb1ELb1ELb1ELb0ELb0EEENS1_21CollectiveEpilogueFwdINS6_IJSA_SC_SB_EEES9_SE_SG_Li384ELb1ELb1ELb0ELb0EEENS1_36VarlenDynamicPersistentTileSchedulerILi192ELi128ELi384ELi128ELb0ELb1ELb1ELb0ELb1ELb1EEEEEEEEEvNT_6ParamsE:
        /* <DEDUP_REMOVED lines=45> */
.L_x_198:
        /* <DEDUP_REMOVED lines=22> */
.L_x_199:
        /* <DEDUP_REMOVED lines=18> */
.L_x_200:
        /* <DEDUP_REMOVED lines=22> */
.L_x_201:
        /* <DEDUP_REMOVED lines=23> */
.L_x_202:
        /* <DEDUP_REMOVED lines=8> */
.L_x_204:
[----:B------:R-:W-:-:S08]  /*08a0*/  NOP ;  /* 0x0000000000007918 */ /* 0x000fd00000000000 */
[----:B------:R-:W0:Y:S02]  /*08b0*/  USETMAXREG.TRY_ALLOC.CTAPOOL UP0, 0xa0 ;  /* 0x000000a0000079c8 */ /* 0x000e240008000600 */
[----:B0-----:R-:W-:-:S13]  /*08c0*/  PLOP3.LUT P0, PT, PT, PT, UP0, 0x80, 0x0 ;  /* 0x000000000000781c */ /* 0x001fda0003f0f008 */
[----:B------:R-:W-:Y:S05]  /*08d0*/  @!P0 BRA `(.L_x_204) ;  /* 0xfffffffc00f08947 */ /* 0x000fea000383ffff */
[----:B------:R-:W0:Y:S01]  /*08e0*/  S2R R2, SR_TID.X ;  /* 0x0000000000027919 */ /* 0x000e220000002100 */
[----:B-1----:R-:W1:Y:S01]  /*08f0*/  S2UR UR5, SR_CgaCtaId ;  /* 0x00000000000579c3 */ /* 0x002e620000008800 */
[----:B------:R-:W-:-:S07]  /*0900*/  UMOV UR4, 0x400 ;  /* 0x0000040000047882 */ /* 0x000fce0000000000 */
[----:B------:R-:W-:Y:S06]  /*0910*/  BAR.ARV 0x8, 0x200 ;  /* 0x0208000000007b1d */ /* 0x000fec0000002000 */
[----:B-1----:R-:W-:Y:S01]  /*0920*/  ULEA UR4, UR5, UR4, 0x18 ;  /* 0x0000000405047291 */ /* 0x002fe2000f8ec03f */
[----:B0-----:R-:W-:-:S04]  /*0930*/  LOP3.LUT R0, R2, 0xffffff80, RZ, 0xc0, !PT ;  /* 0xffffff8002007812 */ /* 0x001fc800078ec0ff */
[----:B------:R-:W-:-:S13]  /*0940*/  ISETP.NE.AND P0, PT, R0, 0x80, PT ;  /* 0x000000800000780c */ /* 0x000fda0003f05270 */
[----:B------:R-:W-:Y:S08]  /*0950*/  @!P0 BAR.ARV 0x9, 0x100 ;  /* 0x0244000000008b1d */ /* 0x000ff00000002000 */
[----:B------:R-:W-:Y:S06]  /*0960*/  BAR.SYNC.DEFER_BLOCKING 0x5, 0x200 ;  /* 0x0148000000007b1d */ /* 0x000fec0000010000 */
[----:B------:R-:W0:Y:S01]  /*0970*/  LDS.128 R32, [UR4+0x168d0] ;  /* 0x0168d004ff207984 */ /* 0x000e220008000c00 */
[----:B------:R-:W-:Y:S01]  /*0980*/  ULDC UR4, c[0x0][0xc3c] ;  /* 0x00030f0000047ab9 */ /* 0x000fe20000000800 */
[----:B------:R-:W-:Y:S06]  /*0990*/  BAR.ARV 0x4, 0x200 ;  /* 0x0108000000007b1d */ /* 0x000fec0000002000 */
[----:B0-----:R-:W-:-:S13]  /*09a0*/  ISETP.GE.AND P0, PT, R35, UR4, PT ;  /* 0x0000000423007c0c */ /* 0x001fda000bf06270 */
[----:B------:R-:W-:Y:S05]  /*09b0*/  @P0 EXIT ;  /* 0x000000000000094d */ /* 0x000fea0003800000 */
[----:B------:R-:W-:Y:S01]  /*09c0*/  VIADD R156, R2, 0xffffff80 ;  /* 0xffffff80029c7836 */ /* 0x000fe20000000000 */
[----:B------:R-:W-:Y:S01]  /*09d0*/  R2UR UR6, R33 ;  /* 0x00000000210672ca */ /* 0x000fe200000e0000 */
[----:B------:R-:W-:Y:S01]  /*09e0*/  IMAD.MOV.U32 R152, RZ, RZ, -0x2 ;  /* 0xfffffffeff987424 */ /* 0x000fe200078e00ff */
[----:B------:R-:W-:Y:S01]  /*09f0*/  R2UR UR5, R34 ;  /* 0x00000000220572ca */ /* 0x000fe200000e0000 */
[----:B------:R-:W-:Y:S01]  /*0a00*/  ULOP3.LUT UR48, UR37, 0x1, URZ, 0xfc, !UPT ;  /* 0x0000000125307892 */ /* 0x000fe2000f8efc3f */
[----:B------:R-:W-:Y:S01]  /*0a10*/  SHF.R.S32.HI R3, RZ, 0x1f, R156 ;  /* 0x0000001fff037819 */ /* 0x000fe2000001149c */
[----:B------:R-:W-:Y:S01]  /*0a20*/  UMOV UR47, URZ ;  /* 0x0000003f002f7c82 */ /* 0x000fe20008000000 */
[----:B------:R-:W-:Y:S01]  /*0a30*/  UMOV UR46, URZ ;  /* 0x0000003f002e7c82 */ /* 0x000fe20008000000 */
[----:B------:R-:W-:Y:S01]  /*0a40*/  UMOV UR36, URZ ;  /* 0x0000003f00247c82 */ /* 0x000fe20008000000 */
[CC--:B------:R-:W-:Y:S02]  /*0a50*/  LEA.HI R22, R3.reuse, R156.reuse, RZ, 0x7 ;  /* 0x0000009c03167211 */ /* 0x0c0fe400078f38ff */
[----:B------:R-:W-:-:S02]  /*0a60*/  LEA.HI R0, R3, R156, RZ, 0x4 ;  /* 0x0000009c03007211 */ /* 0x000fc400078f20ff */
[----:B------:R-:W-:Y:S02]  /*0a70*/  LOP3.LUT R5, R22, 0xffffff80, RZ, 0xc0, !PT ;  /* 0xffffff8016057812 */ /* 0x000fe400078ec0ff */
[----:B------:R-:W-:Y:S02]  /*0a80*/  LEA.HI R2, R3, R156, RZ, 0x5 ;  /* 0x0000009c03027211 */ /* 0x000fe400078f28ff */
[----:B------:R-:W-:Y:S01]  /*0a90*/  SHF.R.S32.HI R7, RZ, 0x4, R0 ;  /* 0x00000004ff077819 */ /* 0x000fe20000011400 */
[----:B------:R-:W-:Y:S01]  /*0aa0*/  IMAD.IADD R18, R156, 0x1, -R5 ;  /* 0x000000019c127824 */ /* 0x000fe200078e0a05 */
[----:B------:R-:W-:Y:S01]  /*0ab0*/  LOP3.LUT R5, R0, 0x3fffff0, RZ, 0xc0, !PT ;  /* 0x03fffff000057812 */ /* 0x000fe200078ec0ff */
[----:B------:R-:W-:Y:S01]  /*0ac0*/  IMAD.SHL.U32 R2, R2, 0x20, RZ ;  /* 0x0000002002027824 */ /* 0x000fe200078e00ff */
[----:B------:R-:W-:Y:S02]  /*0ad0*/  LEA.HI R0, R0, R7, RZ, 0x1 ;  /* 0x0000000700007211 */ /* 0x000fe400078f08ff */
[----:B------:R-:W-:Y:S01]  /*0ae0*/  SHF.R.S32.HI R9, RZ, 0x1f, R18 ;  /* 0x0000001fff097819 */ /* 0x000fe20000011412 */
[----:B------:R-:W-:Y:S01]  /*0af0*/  IMAD.IADD R5, R156, 0x1, -R5 ;  /* 0x000000019c057824 */ /* 0x000fe200078e0a05 */
[----:B------:R-:W-:-:S02]  /*0b00*/  LOP3.LUT R2, R2, 0xfffffc00, RZ, 0xc0, !PT ;  /* 0xfffffc0002027812 */ /* 0x000fc400078ec0ff */
[----:B------:R-:W-:Y:S02]  /*0b10*/  LOP3.LUT R0, R0, 0x1ffffffe, RZ, 0xc0, !PT ;  /* 0x1ffffffe00007812 */ /* 0x000fe400078ec0ff */
[----:B------:R-:W-:Y:S01]  /*0b20*/  LEA.HI R4, R9, R18, RZ, 0x2 ;  /* 0x0000001209047211 */ /* 0x000fe200078f10ff */
[----:B------:R-:W-:Y:S01]  /*0b30*/  IMAD R5, R5, 0x40, R2 ;  /* 0x0000004005057824 */ /* 0x000fe200078e0202 */
[----:B------:R-:W-:Y:S01]  /*0b40*/  LEA.HI R2, R3, R156, RZ, 0x2 ;  /* 0x0000009c03027211 */ /* 0x000fe200078f10ff */
[----:B------:R-:W-:Y:S01]  /*0b50*/  IMAD.IADD R0, R7, 0x1, -R0 ;  /* 0x0000000107007824 */ /* 0x000fe200078e0a00 */
[----:B------:R-:W-:Y:S02]  /*0b60*/  SHF.R.S32.HI R22, RZ, 0x7, R22 ;  /* 0x00000007ff167819 */ /* 0x000fe40000011416 */
[--C-:B------:R-:W-:Y:S02]  /*0b70*/  SHF.R.S32.HI R6, RZ, 0x2, R4.reuse ;  /* 0x00000002ff067819 */ /* 0x100fe40000011404 */
[----:B------:R-:W-:Y:S01]  /*0b80*/  LEA R154, R0, R5, 0x3 ;  /* 0x00000005009a7211 */ /* 0x000fe200078e18ff */
[----:B------:R-:W-:Y:S01]  /*0b90*/  IMAD.HI R0, R22, 0x55555556, RZ ;  /* 0x5555555616007827 */ /* 0x000fe200078e02ff */
[----:B------:R-:W-:-:S02]  /*0ba0*/  SHF.R.S32.HI R11, RZ, 0x1f, R4 ;  /* 0x0000001fff0b7819 */ /* 0x000fc40000011404 */
[----:B------:R-:W-:Y:S02]  /*0bb0*/  LOP3.LUT R5, R2, 0xfffffffc, RZ, 0xc0, !PT ;  /* 0xfffffffc02057812 */ /* 0x000fe400078ec0ff */
[----:B------:R-:W-:Y:S02]  /*0bc0*/  LEA.HI R11, R11, R6, RZ, 0x3 ;  /* 0x000000060b0b7211 */ /* 0x000fe400078f18ff */
[----:B------:R-:W-:Y:S01]  /*0bd0*/  LEA.HI R7, R0, R0, RZ, 0x1 ;  /* 0x0000000000077211 */ /* 0x000fe200078f08ff */
[----:B------:R-:W-:Y:S01]  /*0be0*/  IMAD.IADD R2, R156, 0x1, -R5 ;  /* 0x000000019c027824 */ /* 0x000fe200078e0a05 */
[----:B------:R-:W-:Y:S02]  /*0bf0*/  LOP3.LUT R11, R11, 0xfffffff8, RZ, 0xc0, !PT ;  /* 0xfffffff80b0b7812 */ /* 0x000fe400078ec0ff */
[----:B------:R-:W-:Y:S01]  /*0c00*/  LEA.HI R9, R9, R18, RZ, 0x5 ;  /* 0x0000001209097211 */ /* 0x000fe200078f28ff */
[----:B------:R-:W-:Y:S01]  /*0c10*/  IMAD R7, R7, -0x3, R22 ;  /* 0xfffffffd07077824 */ /* 0x000fe200078e0216 */
[----:B------:R-:W-:Y:S01]  /*0c20*/  LEA.HI R0, R2, R2, RZ, 0x1 ;  /* 0x0000000202007211 */ /* 0x000fe200078f08ff */
[----:B------:R-:W-:Y:S01]  /*0c30*/  IMAD.IADD R6, R6, 0x1, -R11 ;  /* 0x0000000106067824 */ /* 0x000fe200078e0a0b */
[----:B------:R-:W-:-:S02]  /*0c40*/  LEA.HI R3, R3, R156, RZ, 0x3 ;  /* 0x0000009c03037211 */ /* 0x000fc400078f18ff */
[----:B------:R-:W-:Y:S02]  /*0c50*/  SHF.R.S32.HI R9, RZ, 0x5, R9 ;  /* 0x00000005ff097819 */ /* 0x000fe40000011409 */
[----:B------:R-:W-:Y:S02]  /*0c60*/  LOP3.LUT R11, R0, 0x1ffffffe, RZ, 0xc0, !PT ;  /* 0x1ffffffe000b7812 */ /* 0x000fe400078ec0ff */
[----:B------:R-:W-:Y:S01]  /*0c70*/  LOP3.LUT R5, R3, 0xfffffff8, RZ, 0xc0, !PT ;  /* 0xfffffff803057812 */ /* 0x000fe200078ec0ff */
[----:B------:R-:W-:Y:S01]  /*0c80*/  IMAD R6, R9, 0x10, R6 ;  /* 0x0000001009067824 */ /* 0x000fe200078e0206 */
[----:B------:R-:W-:Y:S01]  /*0c90*/  LOP3.LUT R13, R4, 0x7ffffffc, RZ, 0xc0, !PT ;  /* 0x7ffffffc040d7812 */ /* 0x000fe200078ec0ff */
[----:B------:R-:W-:Y:S01]  /*0ca0*/  IMAD.IADD R0, R2, 0x1, -R11 ;  /* 0x0000000102007824 */ /* 0x000fe200078e0a0b */
[----:B------:R-:W-:Y:S01]  /*0cb0*/  SHF.R.S32.HI R17, RZ, 0x3, R3 ;  /* 0x00000003ff117819 */ /* 0x000fe20000011403 */
[----:B------:R-:W-:Y:S01]  /*0cc0*/  IMAD.IADD R2, R156, 0x1, -R5 ;  /* 0x000000019c027824 */ /* 0x000fe200078e0a05 */
[----:B------:R-:W-:Y:S01]  /*0cd0*/  LEA R23, R7, R6, 0x6 ;  /* 0x0000000607177211 */ /* 0x000fe200078e30ff */
[----:B------:R-:W-:-:S02]  /*0ce0*/  IMAD.IADD R13, R18, 0x1, -R13 ;  /* 0x00000001120d7824 */ /* 0x000fc400078e0a0d */
[----:B------:R-:W-:Y:S02]  /*0cf0*/  IMAD.SHL.U32 R16, R2, 0x8, RZ ;  /* 0x0000000802107824 */ /* 0x000fe400078e00ff */
[----:B------:R-:W-:Y:S02]  /*0d00*/  IMAD R152, R13, R152, 0x80 ;  /* 0x000000800d987424 */ /* 0x000fe400078e0298 */
[----:B------:R-:W-:Y:S01]  /*0d10*/  IMAD R153, R0, 0x8, R23 ;  /* 0x0000000800997824 */ /* 0x000fe200078e0217 */
[----:B------:R-:W-:-:S07]  /*0d20*/  SHF.R.S32.HI R155, RZ, 0x1f, R16 ;  /* 0x0000001fff9b7819 */ /* 0x000fce0000011410 */
.L_x_238:
[----:B012---:R-:W0:Y:S01]  /*0d30*/  LDC.64 R4, c[0x0][0xc88] ;  /* 0x00032200ff047b82 */ /* 0x007e220000000a00 */
[----:B------:R-:W-:Y:S01]  /*0d40*/  ULDC.64 UR8, c[0x0][0xa28] ;  /* 0x00028a0000087ab9 */ /* 0x000fe20000000a00 */
[----:B------:R-:W-:Y:S01]  /*0d50*/  ULDC.64 UR10, c[0x0][0xa20] ;  /* 0x00028800000a7ab9 */ /* 0x000fe20000000a00 */
[----:B------:R-:W-:Y:S01]  /*0d60*/  ULDC UR4, c[0x0][0x424] ;  /* 0x0001090000047ab9 */ /* 0x000fe20000000800 */
[----:B0-----:R-:W-:-:S06]  /*0d70*/  IMAD.WIDE R4, R35, 0x4, R4 ;  /* 0x0000000423047825 */ /* 0x001fcc00078e0204 */
[----:B------:R-:W2:Y:S01]  /*0d80*/  LDG.E R4, desc[UR50][R4.64] ;  /* 0x0000003204047981 */ /* 0x000ea2000c1e1900 */
[----:B------:R-:W-:Y:S02]  /*0d90*/  UISETP.NE.U32.AND UP0, UPT, UR8, URZ, UPT ;  /* 0x0000003f0800728c */ /* 0x000fe4000bf05070 */
[----:B------:R-:W-:Y:S02]  /*0da0*/  UISETP.NE.U32.AND UP1, UPT, UR10, URZ, UPT ;  /* 0x0000003f0a00728c */ /* 0x000fe4000bf25070 */
[----:B------:R-:W-:Y:S02]  /*0db0*/  UISETP.NE.AND.EX UP0, UPT, UR9, URZ, UPT, UP0 ;  /* 0x0000003f0900728c */ /* 0x000fe4000bf05300 */
[----:B------:R-:W-:-:S04]  /*0dc0*/  UISETP.NE.AND.EX UP1, UPT, UR11, URZ, UPT, UP1 ;  /* 0x0000003f0b00728c */ /* 0x000fc8000bf25310 */
[----:B------:R-:W-:Y:S02]  /*0dd0*/  PLOP3.LUT P0, PT, PT, PT, UP0, 0x80, 0x0 ;  /* 0x000000000000781c */ /* 0x000fe40003f0f008 */
[----:B------:R-:W-:Y:S02]  /*0de0*/  PLOP3.LUT P1, PT, PT, PT, UP1, 0x80, 0x0 ;  /* 0x000000000000781c */ /* 0x000fe40003f2f018 */
[----:B--2---:R-:W-:-:S13]  /*0df0*/  R2UR UR38, R4 ;  /* 0x00000000042672ca */ /* 0x004fda00000e0000 */
[----:B------:R-:W-:Y:S02]  /*0e00*/  USHF.R.S32.HI UR39, URZ, 0x1f, UR38 ;  /* 0x0000001f3f277899 */ /* 0x000fe40008011426 */
[----:B------:R-:W-:Y:S02]  /*0e10*/  @UP0 ULEA UR8, UP2, UR38, UR8, 0x2 ;  /* 0x0000000826080291 */ /* 0x000fe4000f84103f */
[----:B------:R-:W-:Y:S02]  /*0e20*/  @UP1 ULEA UR10, UP3, UR38, UR10, 0x2 ;  /* 0x0000000a260a1291 */ /* 0x000fe4000f86103f */
[----:B------:R-:W-:Y:S02]  /*0e30*/  @UP0 ULEA.HI.X UR9, UR38, UR9, UR39, 0x2, UP2 ;  /* 0x0000000926090291 */ /* 0x000fe400090f1427 */
[----:B------:R-:W-:Y:S01]  /*0e40*/  @UP1 ULEA.HI.X UR11, UR38, UR11, UR39, 0x2, UP3 ;  /* 0x0000000b260b1291 */ /* 0x000fe200098f1427 */
[----:B------:R-:W-:Y:S02]  /*0e50*/  IMAD.U32 R4, RZ, RZ, UR8 ;  /* 0x00000008ff047e24 */ /* 0x000fe4000f8e00ff */
[----:B------:R-:W-:-:S02]  /*0e60*/  IMAD.U32 R6, RZ, RZ, UR10 ;  /* 0x0000000aff067e24 */ /* 0x000fc4000f8e00ff */
[----:B------:R-:W-:Y:S01]  /*0e70*/  IMAD.U32 R5, RZ, RZ, UR9 ;  /* 0x00000009ff057e24 */ /* 0x000fe2000f8e00ff */
[----:B------:R-:W-:Y:S01]  /*0e80*/  ULDC.64 UR8, c[0x0][0x418] ;  /* 0x0001060000087ab9 */ /* 0x000fe20000000a00 */
[----:B------:R-:W-:-:S03]  /*0e90*/  IMAD.U32 R7, RZ, RZ, UR11 ;  /* 0x0000000bff077e24 */ /* 0x000fc6000f8e00ff */
[----:B------:R-:W2:Y:S04]  /*0ea0*/  @P0 LDG.E R4, desc[UR50][R4.64] ;  /* 0x0000003204040981 */ /* 0x000ea8000c1e1900 */
[----:B------:R-:W3:Y:S01]  /*0eb0*/  @P1 LDG.E R6, desc[UR50][R6.64] ;  /* 0x0000003206061981 */ /* 0x000ee2000c1e1900 */
[----:B------:R-:W-:Y:S01]  /*0ec0*/  UISETP.NE.U32.AND UP0, UPT, UR8, URZ, UPT ;  /* 0x0000003f0800728c */ /* 0x000fe2000bf05070 */
[----:B------:R-:W-:Y:S01]  /*0ed0*/  CS2R R28, SRZ ;  /* 0x00000000001c7805 */ /* 0x000fe2000001ff00 */
[----:B------:R-:W-:Y:S01]  /*0ee0*/  UMOV UR40, UR6 ;  /* 0x0000000600287c82 */ /* 0x000fe20008000000 */
[----:B------:R-:W-:Y:S01]  /*0ef0*/  ULDC UR6, c[0x0][0x2f0] ;  /* 0x0000bc0000067ab9 */ /* 0x000fe20000000800 */
[----:B------:R-:W-:Y:S01]  /*0f00*/  UISETP.NE.AND.EX UP0, UPT, UR9, URZ, UPT, UP0 ;  /* 0x0000003f0900728c */ /* 0x000fe2000bf05300 */
[----:B------:R-:W-:Y:S01]  /*0f10*/  IMAD.MOV.U32 R119, RZ, RZ, RZ ;  /* 0x000000ffff777224 */ /* 0x000fe200078e00ff */
[----:B------:R-:W-:Y:S01]  /*0f20*/  UMOV UR42, URZ ;  /* 0x0000003f002a7c82 */ /* 0x000fe20008000000 */
[----:B------:R-:W-:Y:S01]  /*0f30*/  UMOV UR41, UR5 ;  /* 0x0000000500297c82 */ /* 0x000fe20008000000 */
[----:B------:R-:W-:Y:S01]  /*0f40*/  USEL UR4, UR4, 0x1, UP0 ;  /* 0x0000000104047887 */ /* 0x000fe20008000000 */
[----:B------:R-:W-:-:S02]  /*0f50*/  CS2R R24, SRZ ;  /* 0x0000000000187805 */ /* 0x000fc4000001ff00 */
[----:B------:R-:W-:Y:S02]  /*0f60*/  MOV R3, RZ ;  /* 0x000000ff00037202 */ /* 0x000fe40000000f00 */
[----:B------:R-:W-:Y:S01]  /*0f70*/  CS2R R26, SRZ ;  /* 0x00000000001a7805 */ /* 0x000fe2000001ff00 */
[----:B------:R-:W-:Y:S01]  /*0f80*/  UIMAD UR4, UR4, UR6, URZ ;  /* 0x00000006040472a4 */ /* 0x000fe2000f8e023f */
[----:B------:R-:W-:Y:S02]  /*0f90*/  CS2R R30, SRZ ;  /* 0x00000000001e7805 */ /* 0x000fe4000001ff00 */
[----:B------:R-:W-:Y:S02]  /*0fa0*/  CS2R R36, SRZ ;  /* 0x0000000000247805 */ /* 0x000fe4000001ff00 */
[----:B-----5:R-:W-:Y:S02]  /*0fb0*/  CS2R R14, SRZ ;  /* 0x00000000000e7805 */ /* 0x020fe4000001ff00 */
[----:B------:R-:W-:-:S02]  /*0fc0*/  CS2R R38, SRZ ;  /* 0x0000000000267805 */ /* 0x000fc4000001ff00 */
[----:B------:R-:W-:Y:S02]  /*0fd0*/  CS2R R12, SRZ ;  /* 0x00000000000c7805 */ /* 0x000fe4000001ff00 */
[----:B------:R-:W-:Y:S01]  /*0fe0*/  CS2R R40, SRZ ;  /* 0x0000000000287805 */ /* 0x000fe2000001ff00 */
[----:B------:R-:W-:Y:S01]  /*0ff0*/  IMAD.MOV.U32 R42, RZ, RZ, RZ ;  /* 0x000000ffff2a7224 */ /* 0x000fe200078e00ff */
[----:B--2---:R-:W-:Y:S02]  /*1000*/  @P0 R2UR UR42, R4 ;  /* 0x00000000042a02ca */ /* 0x004fe400000e0000 */
[----:B------:R-:W-:Y:S02]  /*1010*/  PLOP3.LUT P0, PT, PT, PT, PT, 0x80, 0x0 ;  /* 0x000000000000781c */ /* 0x000fe40003f0f070 */
[----:B---3--:R-:W-:Y:S01]  /*1020*/  @P1 R2UR UR4, R6 ;  /* 0x00000000060412ca */ /* 0x008fe200000e0000 */
[----:B------:R-:W-:-:S14]  /*1030*/  @P1 BRA `(.L_x_205) ;  /* 0x0000000000341947 */ /* 0x000fdc0003800000 */
[----:B------:R-:W-:Y:S02]  /*1040*/  ULDC.64 UR6, c[0x0][0xa08] ;  /* 0x0002820000067ab9 */ /* 0x000fe40000000a00 */
[----:B------:R-:W-:-:S04]  /*1050*/  ISETP.NE.U32.AND P1, PT, RZ, UR6, PT ;  /* 0x00000006ff007c0c */ /* 0x000fc8000bf25070 */
[----:B------:R-:W-:-:S13]  /*1060*/  ISETP.NE.AND.EX P1, PT, RZ, UR7, PT, P1 ;  /* 0x00000007ff007c0c */ /* 0x000fda000bf25310 */
[----:B------:R-:W-:Y:S05]  /*1070*/  @!P1 BRA `(.L_x_205) ;  /* 0x0000000000249947 */ /* 0x000fea0003800000 */
[----:B------:R-:W-:Y:S02]  /*1080*/  ULDC.64 UR4, c[0x0][0xa08] ;  /* 0x0002820000047ab9 */ /* 0x000fe40000000a00 */
[----:B------:R-:W-:-:S06]  /*1090*/  UIMAD.WIDE UR4, UR38, 0x4, UR4 ;  /* 0x00000004260478a5 */ /* 0x000fcc000f8e0204 */
[----:B------:R-:W-:Y:S02]  /*10a0*/  IMAD.U32 R4, RZ, RZ, UR4 ;  /* 0x00000004ff047e24 */ /* 0x000fe4000f8e00ff */
[----:B------:R-:W-:-:S05]  /*10b0*/  IMAD.U32 R5, RZ, RZ, UR5 ;  /* 0x00000005ff057e24 */ /* 0x000fca000f8e00ff */
[----:B------:R-:W2:Y:S04]  /*10c0*/  LDG.E R6, desc[UR50][R4.64] ;  /* 0x0000003204067981 */ /* 0x000ea8000c1e1900 */
[----:B------:R-:W3:Y:S01]  /*10d0*/  LDG.E R0, desc[UR50][R4.64+0x4] ;  /* 0x0000043204007981 */ /* 0x000ee2000c1e1900 */
[----:B--2---:R-:W-:Y:S02]  /*10e0*/  R2UR UR4, R6 ;  /* 0x00000000060472ca */ /* 0x004fe400000e0000 */
[----:B---3--:R-:W-:-:S13]  /*10f0*/  R2UR UR5, R0 ;  /* 0x00000000000572ca */ /* 0x008fda00000e0000 */
[----:B------:R-:W-:-:S12]  /*1100*/  UIADD3 UR4, -UR4, UR5, URZ ;  /* 0x0000000504047290 */ /* 0x000fd8000fffe13f */
.L_x_205:
[----:B------:R-:W-:Y:S01]  /*1110*/  UIADD3 UR42, -UR42, UR4, URZ ;  /* 0x000000042a2a7290 */ /* 0x000fe2000fffe13f */
[----:B------:R-:W-:Y:S01]  /*1120*/  CS2R R44, SRZ ;  /* 0x00000000002c7805 */ /* 0x000fe2000001ff00 */
[----:B------:R-:W-:Y:S01]  /*1130*/  IMAD.MOV.U32 R43, RZ, RZ, RZ ;  /* 0x000000ffff2b7224 */ /* 0x000fe200078e00ff */
[----:B------:R-:W-:Y:S01]  /*1140*/  CS2R R46, SRZ ;  /* 0x00000000002e7805 */ /* 0x000fe2000001ff00 */
[----:B------:R-:W-:Y:S01]  /*1150*/  UISETP.GE.AND UP0, UPT, UR42, 0x1, UPT ;  /* 0x000000012a00788c */ /* 0x000fe2000bf06270 */
[----:B------:R-:W-:Y:S01]  /*1160*/  CS2R R48, SRZ ;  /* 0x0000000000307805 */ /* 0x000fe2000001ff00 */
[----:B------:R-:W-:Y:S01]  /*1170*/  UIADD3 UR4, UR42, 0x7f, URZ ;  /* 0x0000007f2a047890 */ /* 0x000fe2000fffe03f */
[----:B------:R-:W-:Y:S02]  /*1180*/  CS2R R50, SRZ ;  /* 0x0000000000327805 */ /* 0x000fe4000001ff00 */
[----:B------:R-:W-:Y:S01]  /*1190*/  CS2R R52, SRZ ;  /* 0x0000000000347805 */ /* 0x000fe2000001ff00 */
[----:B------:R-:W-:Y:S01]  /*11a0*/  IMAD.MOV.U32 R54, RZ, RZ, RZ ;  /* 0x000000ffff367224 */ /* 0x000fe200078e00ff */
[----:B------:R-:W-:Y:S01]  /*11b0*/  PLOP3.LUT P1, PT, PT, PT, UP0, 0x80, 0x0 ;  /* 0x000000000000781c */ /* 0x000fe20003f2f008 */
[----:B------:R-:W-:Y:S01]  /*11c0*/  USHF.R.S32.HI UR5, URZ, 0x1f, UR4 ;  /* 0x0000001f3f057899 */ /* 0x000fe20008011404 */
[----:B------:R-:W-:-:S03]  /*11d0*/  IMAD.MOV.U32 R56, RZ, RZ, RZ ;  /* 0x000000ffff387224 */ /* 0x000fc600078e00ff */
[----:B------:R-:W-:-:S08]  /*11e0*/  ULEA.HI UR45, UR5, UR4, URZ, 0x7 ;  /* 0x00000004052d7291 */ /* 0x000fd0000f8f383f */
[----:B------:R-:W-:Y:S05]  /*11f0*/  @!P1 BRA `(.L_x_206) ;  /* 0x0000004800309947 */ /* 0x000fea0003800000 */
[----:B------:R-:W0:Y:S01]  /*1200*/  SHFL.IDX PT, R0, R22, RZ, 0x1f ;  /* 0x00001fff16007589 */ /* 0x000e2200000e0000 */
[----:B------:R-:W1:Y:S01]  /*1210*/  S2UR UR43, SR_CgaCtaId ;  /* 0x00000000002b79c3 */ /* 0x000e620000008800 */
[----:B------:R-:W-:Y:S01]  /*1220*/  UMOV UR49, 0x400 ;  /* 0x0000040000317882 */ /* 0x000fe20000000000 */
[----:B------:R-:W-:Y:S01]  /*1230*/  USHF.R.S32.HI UR45, URZ, 0x7, UR45 ;  /* 0x000000073f2d7899 */ /* 0x000fe2000801142d */
[----:B0-----:R-:W-:Y:S01]  /*1240*/  R2UR UR44, R0 ;  /* 0x00000000002c72ca */ /* 0x001fe200000e0000 */
[----:B-1----:R-:W-:-:S12]  /*1250*/  ULEA UR49, UR43, UR49, 0x18 ;  /* 0x000000312b317291 */ /* 0x002fd8000f8ec03f */
[----:B------:R-:W-:Y:S02]  /*1260*/  UIMAD.WIDE UR4, UR44, 0x55555556, URZ ;  /* 0x555555562c0478a5 */ /* 0x000fe4000f8e023f */
[----:B------:R-:W-:Y:S02]  /*1270*/  UIADD3 UR4, UR49, 0x8400, URZ ;  /* 0x0000840031047890 */ /* 0x000fe4000fffe03f */
[----:B------:R-:W-:Y:S02]  /*1280*/  ULEA.HI UR5, UR5, UR5, URZ, 0x1 ;  /* 0x0000000505057291 */ /* 0x000fe4000f8f083f */
[----:B------:R-:W-:Y:S02]  /*1290*/  ULOP3.LUT UP0, URZ, UR4, 0x3ff, URZ, 0xc0, !UPT ;  /* 0x000003ff043f7892 */ /* 0x000fe4000f80c03f */
[----:B------:R-:W-:-:S04]  /*12a0*/  UIMAD UR5, UR5, -0x3, UR44 ;  /* 0xfffffffd050578a4 */ /* 0x000fc8000f8e022c */
[----:B------:R-:W-:Y:S01]  /*12b0*/  PLOP3.LUT P0, PT, PT, PT, UP0, 0x80, 0x0 ;  /* 0x000000000000781c */ /* 0x000fe20003f0f008 */
[----:B------:R-:W-:-:S04]  /*12c0*/  ULEA UR5, UR5, UR4, 0xd ;  /* 0x0000000405057291 */ /* 0x000fc8000f8e683f */
[----:B------:R-:W-:-:S04]  /*12d0*/  USHF.R.U32.HI UR5, URZ, 0x4, UR5 ;  /* 0x000000043f057899 */ /* 0x000fc80008011605 */
[----:B------:R-:W-:-:S04]  /*12e0*/  ULOP3.LUT UR52, UR5, 0x3fff, URZ, 0xc0, !UPT ;  /* 0x00003fff05347892 */ /* 0x000fc8000f8ec03f */
[----:B------:R-:W-:Y:S08]  /*12f0*/  @!P0 BRA `(.L_x_207) ;  /* 0x0000000000408947 */ /* 0x000ff00003800000 */
[----:B------:R-:W-:Y:S01]  /*1300*/  MOV R0, 0x0 ;  /* 0x0000000000007802 */ /* 0x000fe20000000f00 */
[----:B------:R-:W-:Y:S01]  /*1310*/  ULDC.64 UR4, c[0x4][0x88] ;  /* 0x0100220000047ab9 */ /* 0x000fe20000000a00 */
[----:B------:R-:W-:Y:S01]  /*1320*/  ULDC.64 UR6, c[0x4][0x28] ;  /* 0x01000a0000067ab9 */ /* 0x000fe20000000a00 */
[----:B------:R-:W-:Y:S01]  /*1330*/  IMAD.U32 R4, RZ, RZ, UR4 ;  /* 0x00000004ff047e24 */ /* 0x000fe2000f8e00ff */
[----:B------:R0:W1:Y:S01]  /*1340*/  LDC.64 R14, c[0x4][R0] ;  /* 0x01000000000e7b82 */ /* 0x0000620000000a00 */
[----:B------:R-:W-:Y:S01]  /*1350*/  MOV R5, UR5 ;  /* 0x0000000500057c02 */ /* 0x000fe20008000f00 */
[----:B------:R-:W-:Y:S01]  /*1360*/  ULDC.64 UR4, c[0x4][0x90] ;  /* 0x0100240000047ab9 */ /* 0x000fe20000000a00 */
        /* <DEDUP_REMOVED lines=9> */
.L_x_207:
[----:B------:R-:W-:Y:S01]  /*1400*/  ULEA.HI UR4, UR47, UR47, URZ, 0x1 ;  /* 0x0000002f2f047291 */ /* 0x000fe2000f8f083f */
[----:B------:R-:W-:-:S03]  /*1410*/  IMAD.U32 R3, RZ, RZ, UR48 ;  /* 0x00000030ff037e24 */ /* 0x000fc6000f8e00ff */
[----:B------:R-:W-:Y:S02]  /*1420*/  ULOP3.LUT UR4, UR4, 0xfffffffe, URZ, 0xc0, !UPT ;  /* 0xfffffffe04047892 */ /* 0x000fe4000f8ec03f */
[----:B------:R-:W-:Y:S02]  /*1430*/  ISETP.NE.AND P0, PT, R3, 0x3, PT ;  /* 0x000000030300780c */ /* 0x000fe40003f05270 */
[----:B------:R-:W-:-:S06]  /*1440*/  UIADD3 UR4, UR47, -UR4, URZ ;  /* 0x800000042f047290 */ /* 0x000fcc000fffe03f */
[----:B------:R-:W-:-:S04]  /*1450*/  MOV R0, UR4 ;  /* 0x0000000400007c02 */ /* 0x000fc80008000f00 */
[----:B------:R-:W-:-:S04]  /*1460*/  SHF.L.U32 R0, R0, 0x1f, RZ ;  /* 0x0000001f00007819 */ /* 0x000fc800000006ff */
[----:B------:R-:W0:Y:S02]  /*1470*/  SYNCS.PHASECHK.TRANS64.TRYWAIT P1, [UR49+0x16800], R0 ;  /* 0x01680000ff0075a7 */ /* 0x000e240008020171 */
[----:B0-----:R-:W-:Y:S05]  /*1480*/  @!P1 BRA `(.L_x_208) ;  /* 0x000000b400bc9947 */ /* 0x001fea0003800000 */
.L_x_323:
[----:B------:R-:W-:Y:S05]  /*1490*/  @!P0 BRA `(.L_x_209) ;  /* 0x0000000000048947 */ /* 0x000fea0003800000 */
[----:B------:R-:W-:Y:S01]  /*14a0*/  BPT.TRAP 0x1 ;  /* 0x000000040000795c */ /* 0x000fe20000300000 */
.L_x_209:
[----:B------:R-:W-:Y:S02]  /*14b0*/  IMAD.U32 R4, RZ, RZ, UR36 ;  /* 0x00000024ff047e24 */ /* 0x000fe4000f8e00ff */
[----:B0-----:R-:W-:-:S03]  /*14c0*/  IMAD.U32 R3, RZ, RZ, UR46 ;  /* 0x0000002eff037e24 */ /* 0x001fc6000f8e00ff */
[----:B------:R-:W-:Y:S02]  /*14d0*/  LEA R4, R4, UR49, 0x3 ;  /* 0x0000003104047c11 */ /* 0x000fe4000f8e18ff */
[----:B------:R-:W-:-:S04]  /*14e0*/  SHF.L.U32 R3, R3, 0x1f, RZ ;  /* 0x0000001f03037819 */ /* 0x000fc800000006ff */
[----:B------:R0:W1:Y:S01]  /*14f0*/  SYNCS.PHASECHK.TRANS64.TRYWAIT P1, [R4+URZ+0x16830], R3 ;  /* 0x01683003040075a7 */ /* 0x000062000802017f */
[----:B------:R-:W-:Y:S05]  /*1500*/  @!P0 BRA `(.L_x_210) ;  /* 0x0000000000048947 */ /* 0x000fea0003800000 */
[----:B------:R-:W-:Y:S01]  /*1510*/  BPT.TRAP 0x1 ;  /* 0x000000040000795c */ /* 0x000fe20000300000 */
.L_x_210:
[----:B------:R-:W-:Y:S01]  /*1520*/  IMAD.MOV.U32 R119, RZ, RZ, RZ ;  /* 0x000000ffff777224 */ /* 0x000fe200078e00ff */
[----:B-1----:R-:W-:Y:S06]  /*1530*/  @P1 BRA `(.L_x_211) ;  /* 0x0000000000081947 */ /* 0x002fec0003800000 */
[----:B------:R-:W1:Y:S02]  /*1540*/  SYNCS.PHASECHK.TRANS64.TRYWAIT P1, [R4+URZ+0x16830], R3 ;  /* 0x01683003040075a7 */ /* 0x000e64000802017f */
[----:B-1----:R-:W-:Y:S05]  /*1550*/  @!P1 BRA `(.L_x_212) ;  /* 0x000000b400a09947 */ /* 0x002fea0003800000 */
.L_x_211:
[----:B------:R-:W-:Y:S05]  /*1560*/  WARPSYNC.ALL ;  /* 0x0000000000007948 */ /* 0x000fea0003800000 */
[----:B------:R-:W-:Y:S01]  /*1570*/  UIADD3 UR49, UR49, 0xe400, URZ ;  /* 0x0000e40031317890 */ /* 0x000fe2000fffe03f */
[----:B------:R-:W-:Y:S01]  /*1580*/  WARPGROUP.ARRIVE ;  /* 0x00000000000079c5 */ /* 0x000fe20000000000 */
[----:B------:R-:W-:Y:S02]  /*1590*/  ULOP3.LUT UR4, UR52, 0x10000, URZ, 0xfc, !UPT ;  /* 0x0001000034047892 */ /* 0x000fe4000f8efc3f */
[----:B------:R-:W-:Y:S01]  /*15a0*/  USHF.R.U32.HI UR49, URZ, 0x4, UR49 ;  /* 0x000000043f317899 */ /* 0x000fe20008011631 */
[----:B------:R-:W-:Y:S01]  /*15b0*/  UMOV UR5, 0x40000040 ;  /* 0x4000004000057882 */ /* 0x000fe20000000000 */
[----:B------:R-:W-:-:S02]  /*15c0*/  UMOV UR7, 0x40000040 ;  /* 0x4000004000077882 */ /* 0x000fc40000000000 */
[----:B------:R-:W-:Y:S02]  /*15d0*/  ULOP3.LUT UR20, UR49, 0x3fff, URZ, 0xc0, !UPT ;  /* 0x00003fff31147892 */ /* 0x000fe4000f8ec03f */
[----:B------:R-:W-:Y:S02]  /*15e0*/  UIADD3 UR8, UR4, 0x2, URZ ;  /* 0x0000000204087890 */ /* 0x000fe4000fffe03f */
[----:B------:R-:W-:Y:S01]  /*15f0*/  ULOP3.LUT UR20, UR20, 0x10000, URZ, 0xfc, !UPT ;  /* 0x0001000014147892 */ /* 0x000fe2000f8efc3f */
[----:B------:R-:W-:Y:S01]  /*1600*/  UMOV UR9, 0x40000040 ;  /* 0x4000004000097882 */ /* 0x000fe20000000000 */
[----:B------:R-:W-:Y:S02]  /*1610*/  UMOV UR11, 0x40000040 ;  /* 0x40000040000b7882 */ /* 0x000fe40000000000 */
        /* <DEDUP_REMOVED lines=23> */
.L_x_213:
[----:B------:R-:W-:Y:S01]  /*1790*/  VIADD R8, R152, UR42 ;  /* 0x0000002a98087c36 */ /* 0x000fe20008000000 */
[----:B------:R-:W-:Y:S01]  /*17a0*/  P2R R10, PR, RZ, 0x1 ;  /* 0x00000001ff0a7803 */ /* 0x000fe20000000000 */
[----:B01----:R-:W-:Y:S01]  /*17b0*/  IMAD.U32 R3, RZ, RZ, UR45 ;  /* 0x0000002dff037e24 */ /* 0x003fe2000f8e00ff */
[----:B------:R-:W-:Y:S01]  /*17c0*/  ULDC UR6, c[0x0][0x988] ;  /* 0x0002620000067ab9 */ /* 0x000fe20000000800 */
[----:B------:R-:W-:Y:S01]  /*17d0*/  UISETP.GE.AND UP0, UPT, UR42, 0x81, UPT ;  /* 0x000000812a00788c */ /* 0x000fe2000bf06270 */
[-C--:B------:R-:W-:Y:S01]  /*17e0*/  MOV R118, R119.reuse ;  /* 0x0000007700767202 */ /* 0x080fe20000000f00 */
[----:B------:R-:W-:Y:S01]  /*17f0*/  IMAD R8, R3, -0x80, R8 ;  /* 0xffffff8003087824 */ /* 0x000fe200078e0208 */
[-C--:B------:R-:W-:Y:S01]  /*1800*/  MOV R110, R119.reuse ;  /* 0x00000077006e7202 */ /* 0x080fe20000000f00 */
[--C-:B------:R-:W-:Y:S01]  /*1810*/  IMAD.MOV.U32 R116, RZ, RZ, R119.reuse ;  /* 0x000000ffff747224 */ /* 0x100fe200078e0077 */
[----:B------:R-:W-:Y:S01]  /*1820*/  MOV R102, R119 ;  /* 0x0000007700667202 */ /* 0x000fe20000000f00 */
        /* <DEDUP_REMOVED lines=20> */
[----:B------:R-:W-:Y:S01]  /*1970*/  IMAD.MOV.U32 R88, RZ, RZ, R119 ;  /* 0x000000ffff587224 */ /* 0x000fe200078e0077 */
[----:B------:R-:W-:-:S02]  /*1980*/  FMNMX.FTZ R0, R105, R0, !PT ;  /* 0x0000000069007209 */ /* 0x000fc40007810000 */
        /* <DEDUP_REMOVED lines=68> */
[C---:B------:R-:W-:Y:S02]  /*1dd0*/  ISETP.GT.AND P6, PT, R8.reuse, 0x58, PT ;  /* 0x000000580800780c */ /* 0x040fe40003fc4270 */
[----:B------:R-:W-:Y:S02]  /*1de0*/  FSEL R65, R65, -INF , P2 ;  /* 0xff80000041417808 */ /* 0x000fe40001000000 */
[----:B------:R-:W-:Y:S02]  /*1df0*/  FMNMX.FTZ R0, R127, R0, !PT ;  /* 0x000000007f007209 */ /* 0x000fe40007810000 */
[----:B------:R-:W-:-:S02]  /*1e00*/  ISETP.GT.AND P0, PT, R8, 0x59, PT ;  /* 0x000000590800780c */ /* 0x000fc40003f04270 */
[----:B------:R-:W-:Y:S02]  /*1e10*/  FSEL R129, R68, -INF , P6 ;  /* 0xff80000044817808 */ /* 0x000fe40003000000 */
[----:B------:R-:W-:Y:S02]  /*1e20*/  FMNMX.FTZ R0, R65, R0, !PT ;  /* 0x0000000041007209 */ /* 0x000fe40007810000 */
[----:B------:R-:W-:Y:S02]  /*1e30*/  FSEL R59, R59, -INF , P5 ;  /* 0xff8000003b3b7808 */ /* 0x000fe40002800000 */
[----:B------:R-:W-:Y:S02]  /*1e40*/  ISETP.GT.AND P5, PT, R8, 0x60, PT ;  /* 0x000000600800780c */ /* 0x000fe40003fa4270 */
[----:B------:R-:W-:Y:S02]  /*1e50*/  FSEL R131, R69, -INF , P0 ;  /* 0xff80000045837808 */ /* 0x000fe40000000000 */
        /* <DEDUP_REMOVED lines=13> */
[----:B------:R-:W-:Y:S02]  /*1f30*/  FSEL R77, R77, -INF , P2 ;  /* 0xff8000004d4d7808 */ /* 0x000fe40001000000 */
[----:B------:R-:W-:Y:S02]  /*1f40*/  FMNMX.FTZ R0, R135, R0, !PT ;  /* 0x0000000087007209 */ /* 0x000fe40007810000 */
[----:B------:R-:W-:Y:S02]  /*1f50*/  ISETP.GT.AND P3, PT, R8, 0x70, PT ;  /* 0x000000700800780c */ /* 0x000fe40003f64270 */
[----:B------:R-:W-:Y:S02]  /*1f60*/  FSEL R37, R62, -INF , P4 ;  /* 0xff8000003e257808 */ /* 0x000fe40002000000 */
[----:B------:R-:W-:Y:S02]  /*1f70*/  FSEL R137, R80, -INF , P3 ;  /* 0xff80000050897808 */ /* 0x000fe40001800000 */
[----:B------:R-:W-:-:S02]  /*1f80*/  FMNMX.FTZ R0, R77, R0, !PT ;  /* 0x000000004d007209 */ /* 0x000fc40007810000 */
[C---:B------:R-:W-:Y:S02]  /*1f90*/  ISETP.GT.AND P4, PT, R8.reuse, 0x71, PT ;  /* 0x000000710800780c */ /* 0x040fe40003f84270 */
[----:B------:R-:W-:Y:S02]  /*1fa0*/  FMNMX.FTZ R0, R137, R0, !PT ;  /* 0x0000000089007209 */ /* 0x000fe40007810000 */
[----:B------:R-:W-:Y:S02]  /*1fb0*/  FSEL R139, R81, -INF , P4 ;  /* 0xff800000518b7808 */ /* 0x000fe40002000000 */
[----:B------:R-:W-:Y:S02]  /*1fc0*/  ISETP.GT.AND P5, PT, R8, 0x78, PT ;  /* 0x000000780800780c */ /* 0x000fe40003fa4270 */
[----:B------:R-:W-:Y:S02]  /*1fd0*/  FMNMX.FTZ R0, R139, R0, !PT ;  /* 0x000000008b007209 */ /* 0x000fe40007810000 */
[----:B------:R-:W-:-:S02]  /*1fe0*/  FSEL R81, R84, -INF , P5 ;  /* 0xff80000054517808 */ /* 0x000fc40002800000 */
[----:B------:R-:W-:Y:S02]  /*1ff0*/  ISETP.GT.AND P6, PT, R8, 0x79, PT ;  /* 0x000000790800780c */ /* 0x000fe40003fc4270 */
[----:B------:R-:W-:Y:S02]  /*2000*/  FMNMX.FTZ R0, R81, R0, !PT ;  /* 0x0000000051007209 */ /* 0x000fe40007810000 */
[----:B------:R-:W-:Y:S02]  /*2010*/  FSEL R85, R85, -INF , P6 ;  /* 0xff80000055557808 */ /* 0x000fe40003000000 */
[----:B------:R-:W-:Y:S02]  /*2020*/  P2R R24, PR, RZ, 0x8 ;  /* 0x00000008ff187803 */ /* 0x000fe40000000000 */
[----:B------:R-:W-:Y:S01]  /*2030*/  FMNMX.FTZ R12, R85, R0, !PT ;  /* 0x00000000550c7209 */ /* 0x000fe20007810000 */
[----:B------:R-:W-:Y:S01]  /*2040*/  IMAD.U32 R0, RZ, RZ, UR6 ;  /* 0x00000006ff007e24 */ /* 0x000fe2000f8e00ff */
[----:B------:R-:W-:-:S02]  /*2050*/  P2R R30, PR, RZ, 0x1 ;  /* 0x00000001ff1e7803 */ /* 0x000fc40000000000 */
[----:B------:R-:W-:Y:S01]  /*2060*/  P2R R28, PR, RZ, 0x2 ;  /* 0x00000002ff1c7803 */ /* 0x000fe20000000000 */
[----:B------:R-:W0:Y:S01]  /*2070*/  SHFL.BFLY PT, R3, R12, 0x2, 0x1f ;  /* 0x0c401f000c037f89 */ /* 0x000e2200000e0000 */
[----:B------:R-:W-:Y:S02]  /*2080*/  P2R R26, PR, RZ, 0x4 ;  /* 0x00000004ff1a7803 */ /* 0x000fe40000000000 */
[C---:B------:R-:W-:Y:S02]  /*2090*/  ISETP.GT.AND P2, PT, R8.reuse, 0x58, PT ;  /* 0x000000580800780c */ /* 0x040fe40003f44270 */
[C---:B------:R-:W-:Y:S02]  /*20a0*/  ISETP.GT.AND P1, PT, R8.reuse, 0x59, PT ;  /* 0x000000590800780c */ /* 0x040fe40003f24270 */
[----:B------:R-:W-:Y:S02]  /*20b0*/  ISETP.GT.AND P0, PT, R8, 0x60, PT ;  /* 0x000000600800780c */ /* 0x000fe40003f04270 */
[----:B------:R-:W-:-:S02]  /*20c0*/  FSEL R45, R70, -INF , P2 ;  /* 0xff800000462d7808 */ /* 0x000fc40001000000 */
[----:B------:R-:W-:Y:S02]  /*20d0*/  FSEL R71, R71, -INF , P1 ;  /* 0xff80000047477808 */ /* 0x000fe40000800000 */
[----:B------:R-:W-:Y:S02]  /*20e0*/  FSEL R49, R74, -INF , P0 ;  /* 0xff8000004a317808 */ /* 0x000fe40000000000 */
[----:B------:R-:W-:Y:S02]  /*20f0*/  ISETP.NE.AND P0, PT, R30, RZ, PT ;  /* 0x000000ff1e00720c */ /* 0x000fe40003f05270 */
[----:B------:R-:W-:Y:S02]  /*2100*/  ISETP.NE.AND P1, PT, R28, RZ, PT ;  /* 0x000000ff1c00720c */ /* 0x000fe40003f25270 */
[----:B------:R-:W-:Y:S02]  /*2110*/  FSEL R75, R75, -INF , P0 ;  /* 0xff8000004b4b7808 */ /* 0x000fe40000000000 */
[----:B------:R-:W-:-:S02]  /*2120*/  ISETP.NE.AND P2, PT, R26, RZ, PT ;  /* 0x000000ff1a00720c */ /* 0x000fc40003f45270 */
[----:B------:R-:W-:Y:S02]  /*2130*/  ISETP.NE.AND P0, PT, R10, RZ, PT ;  /* 0x000000ff0a00720c */ /* 0x000fe40003f05270 */
[----:B0-----:R-:W-:Y:S02]  /*2140*/  FMNMX.FTZ R14, R12, R3, !PT ;  /* 0x000000030c0e7209 */ /* 0x001fe40007810000 */
[----:B------:R-:W-:Y:S02]  /*2150*/  R2UR UR6, R4 ;  /* 0x00000000040672ca */ /* 0x000fe400000e0000 */
[----:B------:R-:W-:Y:S01]  /*2160*/  MOV R94, R119 ;  /* 0x00000077005e7202 */ /* 0x000fe20000000f00 */
[----:B------:R-:W0:Y:S10]  /*2170*/  SHFL.BFLY PT, R3, R14, 0x1, 0x1f ;  /* 0x0c201f000e037f89 */ /* 0x000e3400000e0000 */
[----:B------:R-:W-:-:S04]  /*2180*/  UIADD3 UR6, UR6, 0x16840, URZ ;  /* 0x0001684006067890 */ /* 0x000fc8000fffe03f */
[----:B------:R-:W-:-:S09]  /*2190*/  UPRMT UR6, UR43, 0x654, UR6 ;  /* 0x000006542b067896 */ /* 0x000fd20008000006 */
[----:B------:R-:W-:Y:S01]  /*21a0*/  SYNCS.ARRIVE.TRANS64.RED.A1T0 RZ, [UR6], RZ ;  /* 0x000000ffffff79a7 */ /* 0x000fe20008100406 */
[----:B0-----:R-:W-:-:S04]  /*21b0*/  FMNMX.FTZ R3, R14, R3, !PT ;  /* 0x000000030e037209 */ /* 0x001fc80007810000 */
        /* <DEDUP_REMOVED lines=27> */
[----:B------:R-:W-:Y:S01]  /*2370*/  FSEL R105, R87, -INF , P6 ;  /* 0xff80000057697808 */ /* 0x000fe20003000000 */
        /* <DEDUP_REMOVED lines=31> */
[-CC-:B------:R-:W-:Y:S01]  /*2570*/  FFMA.FTZ R109, R139, R0.reuse, -R8.reuse ;  /* 0x000000008b6d7223 */ /* 0x180fe20000010808 */
[----:B------:R-:W-:Y:S01]  /*2580*/  FFMA.FTZ R81, R85, R0, -R8 ;  /* 0x0000000055517223 */ /* 0x000fe20000010808 */
[----:B------:R-:W-:Y:S01]  /*2590*/  FMNMX.FTZ R6, R55, R6, !PT ;  /* 0x0000000637067209 */ /* 0x000fe20007810000 */
[----:B------:R-:W-:-:S02]  /*25a0*/  IMAD.MOV.U32 R117, RZ, RZ, R119 ;  /* 0x000000ffff757224 */ /* 0x000fc400078e0077 */
[----:B------:R-:W4:Y:S01]  /*25b0*/  MUFU.EX2 R124, R124 ;  /* 0x0000007c007c7308 */ /* 0x000f220000000800 */
[----:B------:R-:W-:Y:S01]  /*25c0*/  FMNMX.FTZ R6, R33, R6, !PT ;  /* 0x0000000621067209 */ /* 0x000fe20007810000 */
[--C-:B------:R-:W-:Y:S02]  /*25d0*/  IMAD.MOV.U32 R115, RZ, RZ, R119.reuse ;  /* 0x000000ffff737224 */ /* 0x100fe400078e0077 */
[--C-:B------:R-:W-:Y:S01]  /*25e0*/  IMAD.MOV.U32 R113, RZ, RZ, R119.reuse ;  /* 0x000000ffff717224 */ /* 0x100fe200078e0077 */
[----:B------:R-:W-:Y:S01]  /*25f0*/  FMNMX.FTZ R6, R59, R6, !PT ;  /* 0x000000063b067209 */ /* 0x000fe20007810000 */
[----:B------:R-:W-:Y:S02]  /*2600*/  IMAD.MOV.U32 R111, RZ, RZ, R119 ;  /* 0x000000ffff6f7224 */ /* 0x000fe400078e0077 */
        /* <DEDUP_REMOVED lines=93> */
[----:B------:R-:W-:Y:S01]  /*2be0*/  F2FP.BF16.F32.PACK_AB R130, R91, R130 ;  /* 0x000000825b82723e */ /* 0x000fe200000010ff */
[----:B------:R-:W-:Y:S01]  /*2bf0*/  IMAD.MOV.U32 R89, RZ, RZ, R119 ;  /* 0x000000ffff597224 */ /* 0x000fe200078e0077 */
[----:B------:R-:W-:Y:S01]  /*2c00*/  F2FP.BF16.F32.PACK_AB R120, R53, R120 ;  /* 0x000000783578723e */ /* 0x000fe200000010ff */
[----:B------:R-:W-:Y:S01]  /*2c10*/  FADD.FTZ R9, R91, R34 ;  /* 0x000000225b097221 */ /* 0x000fe20000010000 */
[----:B------:R-:W-:Y:S01]  /*2c20*/  FFMA.FTZ R34, R67, R0, -R26 ;  /* 0x0000000043227223 */ /* 0x000fe2000001081a */
[----:B------:R-:W0:Y:S01]  /*2c30*/  MUFU.EX2 R12, R12 ;  /* 0x0000000c000c7308 */ /* 0x000e220000000800 */
[----:B-1----:R-:W-:Y:S01]  /*2c40*/  FADD.FTZ R36, R10, R7 ;  /* 0x000000070a247221 */ /* 0x002fe20000010000 */
[----:B------:R-:W-:Y:S01]  /*2c50*/  FADD.FTZ R38, R132, R9 ;  /* 0x0000000984267221 */ /* 0x000fe20000010000 */
[----:B------:R-:W-:Y:S01]  /*2c60*/  F2FP.BF16.F32.PACK_AB R132, R93, R132 ;  /* 0x000000845d84723e */ /* 0x000fe200000010ff */
[----:B------:R-:W-:Y:S01]  /*2c70*/  IMAD.MOV.U32 R91, RZ, RZ, R119 ;  /* 0x000000ffff5b7224 */ /* 0x000fe200078e0077 */
[----:B------:R-:W-:Y:S01]  /*2c80*/  F2FP.BF16.F32.PACK_AB R122, R57, R122 ;  /* 0x0000007a397a723e */ /* 0x000fe200000010ff */
[----:B------:R-:W-:Y:S01]  /*2c90*/  FADD.FTZ R9, R93, R38 ;  /* 0x000000265d097221 */ /* 0x000fe20000010000 */
[----:B------:R-:W-:Y:S01]  /*2ca0*/  F2FP.BF16.F32.PACK_AB R124, R61, R124 ;  /* 0x0000007c3d7c723e */ /* 0x000fe200000010ff */
[----:B------:R-:W1:Y:S01]  /*2cb0*/  MUFU.EX2 R129, R129 ;  /* 0x0000008100817308 */ /* 0x000e620000000800 */
[----:B--2---:R-:W-:Y:S01]  /*2cc0*/  FADD.FTZ R7, R127, R36 ;  /* 0x000000247f077221 */ /* 0x004fe20000010000 */
[----:B------:R-:W-:Y:S01]  /*2cd0*/  FADD.FTZ R38, R134, R9 ;  /* 0x0000000986267221 */ /* 0x000fe20000010000 */
[----:B------:R-:W-:Y:S01]  /*2ce0*/  F2FP.BF16.F32.PACK_AB R126, R69, R126 ;  /* 0x0000007e457e723e */ /* 0x000fe200000010ff */
[----:B------:R-:W-:Y:S01]  /*2cf0*/  IMAD.MOV.U32 R93, RZ, RZ, R119 ;  /* 0x000000ffff5d7224 */ /* 0x000fe200078e0077 */
[C---:B------:R-:W-:Y:S01]  /*2d00*/  F2FP.BF16.F32.PACK_AB R134, R79.reuse, R134 ;  /* 0x000000864f86723e */ /* 0x040fe200000010ff */
[----:B------:R-:W-:Y:S01]  /*2d10*/  FADD.FTZ R9, R79, R38 ;  /* 0x000000264f097221 */ /* 0x000fe20000010000 */
[----:B------:R-:W-:Y:S01]  /*2d20*/  F2FP.BF16.F32.PACK_AB R125, R10, R125 ;  /* 0x0000007d0a7d723e */ /* 0x000fe200000010ff */
[----:B------:R-:W2:Y:S01]  /*2d30*/  MUFU.EX2 R14, R14 ;  /* 0x0000000e000e7308 */ /* 0x000ea20000000800 */
[----:B0-----:R-:W-:Y:S01]  /*2d40*/  FADD.FTZ R36, R12, R7 ;  /* 0x000000070c247221 */ /* 0x001fe20000010000 */
[----:B------:R-:W-:Y:S01]  /*2d50*/  FADD.FTZ R38, R136, R9 ;  /* 0x0000000988267221 */ /* 0x000fe20000010000 */
[----:B------:R-:W-:-:S02]  /*2d60*/  F2FP.BF16.F32.PACK_AB R136, R83, R136 ;  /* 0x000000885388723e */ /* 0x000fc400000010ff */
[----:B------:R-:W-:Y:S01]  /*2d70*/  F2FP.BF16.F32.PACK_AB R127, R12, R127 ;  /* 0x0000007f0c7f723e */ /* 0x000fe200000010ff */
[----:B------:R-:W-:Y:S02]  /*2d80*/  FADD.FTZ R9, R83, R38 ;  /* 0x0000002653097221 */ /* 0x000fe40000010000 */
        /* <DEDUP_REMOVED lines=37> */
[----:B------:R-:W-:Y:S01]  /*2fe0*/  F2FP.BF16.F32.PACK_AB R142, R107, R142 ;  /* 0x0000008e6b8e723e */ /* 0x000fe200000010ff */
[----:B------:R-:W-:-:S05]  /*2ff0*/  IMAD.MOV.U32 R107, RZ, RZ, R119 ;  /* 0x000000ffff6b7224 */ /* 0x000fca00078e0077 */
        /* <DEDUP_REMOVED lines=19> */
[----:B------:R-:W-:-:S06]  /*3130*/  F2FP.BF16.F32.PACK_AB R146, R77, R146 ;  /* 0x000000924d92723e */ /* 0x000fcc00000010ff */
        /* <DEDUP_REMOVED lines=10> */
[----:B--2---:R-:W-:-:S06]  /*31e0*/  IMAD.MOV.U32 R97, RZ, RZ, R119 ;  /* 0x000000ffff617224 */ /* 0x004fcc00078e0077 */
        /* <DEDUP_REMOVED lines=17> */
[----:B------:R2:W3:Y:S01]  /*3300*/  MUFU.EX2 R6, R105 ;  /* 0x0000006900067308 */ /* 0x0004e20000000800 */
[----:B-1----:R-:W-:-:S07]  /*3310*/  FADD.FTZ R42, R150, R9 ;  /* 0x00000009962a7221 */ /* 0x002fce0000010000 */
[----:B------:R-:W1:Y:S01]  /*3320*/  MUFU.EX2 R81, R81 ;  /* 0x0000005100517308 */ /* 0x000e620000000800 */
[----:B0-----:R-:W-:Y:S01]  /*3330*/  FADD.FTZ R7, R103, R8 ;  /* 0x0000000867077221 */ /* 0x001fe20000010000 */
[----:B--2---:R-:W-:Y:S01]  /*3340*/  IMAD.MOV.U32 R105, RZ, RZ, R119 ;  /* 0x000000ffff697224 */ /* 0x004fe200078e0077 */
[C---:B---3--:R-:W-:Y:S02]  /*3350*/  F2FP.BF16.F32.PACK_AB R151, R6.reuse, R103 ;  /* 0x000000670697723e */ /* 0x048fe400000010ff */
[----:B------:R-:W-:Y:S01]  /*3360*/  FADD.FTZ R7, R6, R7 ;  /* 0x0000000706077221 */ /* 0x000fe20000010000 */
[----:B------:R-:W-:Y:S02]  /*3370*/  IMAD.MOV.U32 R103, RZ, RZ, R119 ;  /* 0x000000ffff677224 */ /* 0x000fe400078e0077 */
[C---:B-1----:R-:W-:Y:S01]  /*3380*/  FADD.FTZ R9, R81.reuse, R42 ;  /* 0x0000002a51097221 */ /* 0x042fe20000010000 */
[----:B------:R-:W-:Y:S01]  /*3390*/  F2FP.BF16.F32.PACK_AB R150, R81, R150 ;  /* 0x000000965196723e */ /* 0x000fe200000010ff */
[----:B------:R-:W-:Y:S06]  /*33a0*/  @!P1 BRA `(.L_x_214) ;  /* 0x0000001c00b09947 */ /* 0x000fec0003800000 */
[----:B------:R-:W-:Y:S01]  /*33b0*/  IMAD.MOV.U32 R6, RZ, RZ, R5 ;  /* 0x000000ffff067224 */ /* 0x000fe200078e0005 */
[----:B------:R-:W-:Y:S02]  /*33c0*/  MOV R4, R3 ;  /* 0x0000000300047202 */ /* 0x000fe40000000f00 */
        /* <DEDUP_REMOVED lines=15> */
[----:B------:R-:W-:Y:S01]  /*34c0*/  CS2R R88, SRZ ;  /* 0x0000000000587805 */ /* 0x000fe2000001ff00 */
[----:B------:R-:W-:Y:S01]  /*34d0*/  UIADD3 UR45, UR45, -0x2, URZ ;  /* 0xfffffffe2d2d7890 */ /* 0x000fe2000fffe03f */
[----:B------:R-:W-:Y:S01]  /*34e0*/  UMOV UR22, UR46 ;  /* 0x0000002e00167c82 */ /* 0x000fe20008000000 */
[----:B------:R-:W-:-:S10]  /*34f0*/  UMOV UR21, UR36 ;  /* 0x0000002400157c82 */ /* 0x000fd40008000000 */
.L_x_225:
[----:B------:R-:W-:Y:S01]  /*3500*/  ISETP.NE.AND P2, PT, RZ, UR44, PT ;  /* 0x0000002cff007c0c */ /* 0x000fe2000bf45270 */
[----:B------:R-:W-:-:S04]  /*3510*/  UISETP.NE.AND UP0, UPT, UR21, 0x1, UPT ;  /* 0x000000011500788c */ /* 0x000fc8000bf05270 */
[----:B------:R-:W-:-:S04]  /*3520*/  USEL UR46, URZ, 0x1, UP0 ;  /* 0x000000013f2e7887 */ /* 0x000fc80008000000 */
[----:B------:R-:W-:-:S04]  /*3530*/  ULOP3.LUT UR46, UR22, UR46, URZ, 0x3c, !UPT ;  /* 0x0000002e162e7292 */ /* 0x000fc8000f8e3c3f */
[----:B------:R-:W-:Y:S08]  /*3540*/  @P2 BRA `(.L_x_215) ;  /* 0x0000000000442947 */ /* 0x000ff00003800000 */
[----:B------:R-:W-:Y:S05]  /*3550*/  @!P0 BRA `(.L_x_216) ;  /* 0x0000000000048947 */ /* 0x000fea0003800000 */
[----:B------:R-:W-:Y:S01]  /*3560*/  BPT.TRAP 0x1 ;  /* 0x000000040000795c */ /* 0x000fe20000300000 */
.L_x_216:
[----:B------:R-:W0:Y:S01]  /*3570*/  S2UR UR10, SR_CgaCtaId ;  /* 0x00000000000a79c3 */ /* 0x000e220000008800 */
[----:B------:R-:W-:Y:S01]  /*3580*/  UIADD3 UR6, UR21, 0x1, URZ ;  /* 0x0000000115067890 */ /* 0x000fe2000fffe03f */
[----:B------:R-:W-:Y:S01]  /*3590*/  IMAD.U32 R0, RZ, RZ, UR46 ;  /* 0x0000002eff007e24 */ /* 0x000fe2000f8e00ff */
[----:B------:R-:W-:Y:S02]  /*35a0*/  UMOV UR7, 0x400 ;  /* 0x0000040000077882 */ /* 0x000fe40000000000 */
[----:B------:R-:W-:Y:S02]  /*35b0*/  UISETP.NE.AND UP0, UPT, UR6, 0x2, UPT ;  /* 0x000000020600788c */ /* 0x000fe4000bf05270 */
[----:B------:R-:W-:Y:S02]  /*35c0*/  SHF.L.U32 R0, R0, 0x1f, RZ ;  /* 0x0000001f00007819 */ /* 0x000fe400000006ff */
[----:B------:R-:W-:Y:S02]  /*35d0*/  USEL UR6, UR6, URZ, UP0 ;  /* 0x0000003f06067287 */ /* 0x000fe40008000000 */
[----:B0-----:R-:W-:-:S04]  /*35e0*/  ULEA UR7, UR10, UR7, 0x18 ;  /* 0x000000070a077291 */ /* 0x001fc8000f8ec03f */
[----:B------:R-:W-:-:S09]  /*35f0*/  ULEA UR6, UR6, UR7, 0x3 ;  /* 0x0000000706067291 */ /* 0x000fd2000f8e183f */
[----:B------:R0:W1:Y:S01]  /*3600*/  SYNCS.PHASECHK.TRANS64.TRYWAIT P1, [UR6+0x16830], R0 ;  /* 0x01683000ff0075a7 */ /* 0x0000620008020146 */
[----:B------:R-:W-:Y:S05]  /*3610*/  @!P0 BRA `(.L_x_217) ;  /* 0x0000000000048947 */ /* 0x000fea0003800000 */
[----:B------:R-:W-:Y:S01]  /*3620*/  BPT.TRAP 0x1 ;  /* 0x000000040000795c */ /* 0x000fe20000300000 */
.L_x_217:
[----:B-1----:R-:W-:Y:S05]  /*3630*/  @P1 BRA `(.L_x_215) ;  /* 0x0000000000081947 */ /* 0x002fea0003800000 */
[----:B------:R-:W1:Y:S02]  /*3640*/  SYNCS.PHASECHK.TRANS64.TRYWAIT P1, [UR6+0x16830], R0 ;  /* 0x01683000ff0075a7 */ /* 0x000e640008020146 */
[----:B-1----:R-:W-:Y:S05]  /*3650*/  @!P1 BRA `(.L_x_218) ;  /* 0x0000009400749947 */ /* 0x002fea0003800000 */
.L_x_215:
        /* <DEDUP_REMOVED lines=28> */
.L_x_220:
[----:B------:R-:W0:Y:S01]  /*3820*/  S2UR UR7, SR_CgaCtaId ;  /* 0x00000000000779c3 */ /* 0x000e220000008800 */
[----:B------:R-:W-:Y:S01]  /*3830*/  UMOV UR6, 0x400 ;  /* 0x0000040000067882 */ /* 0x000fe20000000000 */
[----:B------:R-:W-:-:S05]  /*3840*/  IMAD.U32 R0, RZ, RZ, UR22 ;  /* 0x00000016ff007e24 */ /* 0x000fca000f8e00ff */
[----:B------:R-:W-:Y:S01]  /*3850*/  SHF.L.U32 R0, R0, 0x1f, RZ ;  /* 0x0000001f00007819 */ /* 0x000fe200000006ff */
[----:B0-----:R-:W-:-:S04]  /*3860*/  ULEA UR6, UR7, UR6, 0x18 ;  /* 0x0000000607067291 */ /* 0x001fc8000f8ec03f */
[----:B------:R-:W-:-:S09]  /*3870*/  ULEA UR6, UR21, UR6, 0x3 ;  /* 0x0000000615067291 */ /* 0x000fd2000f8e183f */
[----:B------:R0:W1:Y:S01]  /*3880*/  SYNCS.PHASECHK.TRANS64.TRYWAIT P1, [UR6+0x16850], R0 ;  /* 0x01685000ff0075a7 */ /* 0x0000620008020146 */
[----:B------:R-:W-:Y:S05]  /*3890*/  @!P0 BRA `(.L_x_221) ;  /* 0x0000000000048947 */ /* 0x000fea0003800000 */
[----:B------:R-:W-:Y:S01]  /*38a0*/  BPT.TRAP 0x1 ;  /* 0x000000040000795c */ /* 0x000fe20000300000 */
.L_x_221:
[----:B-1----:R-:W-:Y:S05]  /*38b0*/  @P1 BRA `(.L_x_219) ;  /* 0x0000000000081947 */ /* 0x002fea0003800000 */
[----:B------:R-:W1:Y:S02]  /*38c0*/  SYNCS.PHASECHK.TRANS64.TRYWAIT P1, [UR6+0x16850], R0 ;  /* 0x01685000ff0075a7 */ /* 0x000e640008020146 */
[----:B-1----:R-:W-:Y:S05]  /*38d0*/  @!P1 BRA `(.L_x_222) ;  /* 0x0000009000ec9947 */ /* 0x002fea0003800000 */
.L_x_219:
[----:B------:R-:W2:Y:S01]  /*38e0*/  S2UR UR11, SR_CgaCtaId ;  /* 0x00000000000b79c3 */ /* 0x000ea20000008800 */
[----:B------:R-:W-:Y:S01]  /*38f0*/  UMOV UR6, 0x400 ;  /* 0x0000040000067882 */ /* 0x000fe20000000000 */
[----:B------:R-:W-:Y:S01]  /*3900*/  WARPGROUP.ARRIVE ;  /* 0x00000000000079c5 */ /* 0x000fe20000000000 */
[----:B------:R-:W-:-:S05]  /*3910*/  UMOV UR7, 0x40000040 ;  /* 0x4000004000077882 */ /* 0x000fca0000000000 */
[----:B-1----:R-:W1:Y:S01]  /*3920*/  S2R R3, SR_TID.X ;  /* 0x0000000000037919 */ /* 0x002e620000002100 */
[----:B0-----:R-:W-:Y:S01]  /*3930*/  VIADD R0, R19, 0x9 ;  /* 0x0000000913007836 */ /* 0x001fe20000000000 */
[----:B--2---:R-:W-:-:S04]  /*3940*/  ULEA UR14, UR11, UR6, 0x18 ;  /* 0x000000060b0e7291 */ /* 0x004fc8000f8ec03f */
[----:B------:R-:W-:-:S04]  /*3950*/  UIADD3 UR6, UR14, 0x400, URZ ;  /* 0x000004000e067890 */ /* 0x000fc8000fffe03f */
[----:B------:R-:W-:-:S04]  /*3960*/  USHF.R.U32.HI UR6, URZ, 0x4, UR6 ;  /* 0x000000043f067899 */ /* 0x000fc80008011606 */
[----:B------:R-:W-:Y:S01]  /*3970*/  ULOP3.LUT UR6, UR6, 0x3fff, URZ, 0xc0, !UPT ;  /* 0x00003fff06067892 */ /* 0x000fe2000f8ec03f */
[----:B-1----:R-:W-:-:S03]  /*3980*/  ISETP.GE.U32.AND P1, PT, R3, 0x180, PT ;  /* 0x000001800300780c */ /* 0x002fc60003f26070 */
[----:B------:R-:W-:Y:S01]  /*3990*/  ULEA UR10, UR21, UR6, 0xa ;  /* 0x00000006150a7291 */ /* 0x000fe2000f8e503f */
[----:B------:R-:W-:-:S06]  /*39a0*/  SEL R0, R0, 0x9, !P1 ;  /* 0x0000000900007807 */ /* 0x000fcc0004800000 */
[----:B------:R-:W-:Y:S02]  /*39b0*/  UMOV UR6, UR10 ;  /* 0x0000000a00067c82 */ /* 0x000fe40008000000 */
        /* <DEDUP_REMOVED lines=40> */
.L_x_223:
        /* <DEDUP_REMOVED lines=279> */
.L_x_224:
        /* <DEDUP_REMOVED lines=74> */
[----:B------:R-:W-:Y:S01]  /*5250*/  F2FP.BF16.F32.PACK_AB R151, R53, R151 ;  /* 0x000000973597723e */ /* 0x000fe200000010ff */
[----:B------:R-:W-:Y:S06]  /*5260*/  @P1 BRA `(.L_x_225) ;  /* 0xffffffe000a41947 */ /* 0x000fec000383ffff */
.L_x_214:
[----:B------:R-:W-:Y:S06]  /*5270*/  BAR.ARV 0x8, 0x200 ;  /* 0x0208000000007b1d */ /* 0x000fec0000002000 */
[----:B------:R-:W-:Y:S05]  /*5280*/  @!P0 BRA `(.L_x_226) ;  /* 0x0000000000048947 */ /* 0x000fea0003800000 */
[----:B------:R-:W-:Y:S01]  /*5290*/  BPT.TRAP 0x1 ;  /* 0x000000040000795c */ /* 0x000fe20000300000 */
.L_x_226:
        /* <DEDUP_REMOVED lines=9> */
.L_x_227:
[----:B-1----:R-:W-:Y:S05]  /*5330*/  @P1 BRA `(.L_x_228) ;  /* 0x0000000000081947 */ /* 0x002fea0003800000 */
[----:B------:R-:W1:Y:S02]  /*5340*/  SYNCS.PHASECHK.TRANS64.TRYWAIT P1, [UR5+0x16850], R4 ;  /* 0x01685004ff0075a7 */ /* 0x000e640008020145 */
[----:B-1----:R-:W-:Y:S05]  /*5350*/  @!P1 BRA `(.L_x_229) ;  /* 0x0000007800649947 */ /* 0x002fea0003800000 */
.L_x_228:
[----:B------:R-:W-:Y:S01]  /*5360*/  UIADD3 UR4, UR4, 0x400, URZ ;  /* 0x0000040004047890 */ /* 0x000fe2000fffe03f */
[----:B------:R-:W-:Y:S01]  /*5370*/  WARPGROUP.ARRIVE ;  /* 0x00000000000079c5 */ /* 0x000fe20000000000 */
[----:B------:R-:W-:Y:S01]  /*5380*/  UMOV UR11, 0x40000040 ;  /* 0x40000040000b7882 */ /* 0x000fe20000000000 */
[----:B01----:R-:W0:Y:S01]  /*5390*/  SHFL.BFLY PT, R4, R9, 0x2, 0x1f ;  /* 0x0c401f0009047f89 */ /* 0x003e2200000e0000 */
[----:B------:R-:W-:Y:S01]  /*53a0*/  USHF.R.U32.HI UR4, URZ, 0x4, UR4 ;  /* 0x000000043f047899 */ /* 0x000fe20008011604 */
[----:B------:R-:W-:Y:S01]  /*53b0*/  MOV R29, 0xff800000 ;  /* 0xff800000001d7802 */ /* 0x000fe20000000f00 */
[----:B------:R-:W-:Y:S01]  /*53c0*/  IMAD.MOV.U32 R28, RZ, RZ, -0x800000 ;  /* 0xff800000ff1c7424 */ /* 0x000fe200078e00ff */
[----:B------:R-:W1:Y:S01]  /*53d0*/  SHFL.BFLY PT, R6, R7, 0x2, 0x1f ;  /* 0x0c401f0007067f89 */ /* 0x000e6200000e0000 */
[----:B------:R-:W-:-:S04]  /*53e0*/  ULOP3.LUT UR4, UR4, 0x3fff, URZ, 0xc0, !UPT ;  /* 0x00003fff04047892 */ /* 0x000fc8000f8ec03f */
[----:B------:R-:W-:-:S04]  /*53f0*/  ULEA UR4, UR36, UR4, 0xa ;  /* 0x0000000424047291 */ /* 0x000fc8000f8e503f */
[----:B------:R-:W-:-:S03]  /*5400*/  UIADD3 UR6, UR4, 0x80, URZ ;  /* 0x0000008004067890 */ /* 0x000fc6000fffe03f */
[----:B------:R-:W-:Y:S02]  /*5410*/  UMOV UR10, UR4 ;  /* 0x00000004000a7c82 */ /* 0x000fe40008000000 */
        /* <DEDUP_REMOVED lines=10> */
[----:B------:R-:W-:Y:S02]  /*54c0*/  FSETP.NE.FTZ.AND P1, PT, R11, RZ, PT ;  /* 0x000000ff0b00720b */ /* 0x000fe40003f35000 */
[----:B------:R-:W-:Y:S02]  /*54d0*/  CS2R R6, SRZ ;  /* 0x0000000000067805 */ /* 0x000fe4000001ff00 */
[----:B------:R-:W-:-:S09]  /*54e0*/  FSETP.NE.FTZ.AND P2, PT, R13, RZ, PT ;  /* 0x000000ff0d00720b */ /* 0x000fd20003f55000 */
[----:B------:R-:W0:Y:S01]  /*54f0*/  @P1 MUFU.LG2 R8, R11 ;  /* 0x0000000b00081308 */ /* 0x000e220000000c00 */
[----:B------:R-:W-:-:S03]  /*5500*/  @P1 FMUL.FTZ R4, R0, 0.69314718246459960938 ;  /* 0x3f31721800041820 */ /* 0x000fc60000410000 */
[----:B------:R-:W-:-:S04]  /*5510*/  @P2 FMUL.FTZ R15, R0, 0.69314718246459960938 ;  /* 0x3f317218000f2820 */ /* 0x000fc80000410000 */
[----:B------:R-:W1:Y:S08]  /*5520*/  @P2 MUFU.LG2 R10, R13 ;  /* 0x0000000d000a2308 */ /* 0x000e700000000c00 */
[----:B------:R2:W3:Y:S01]  /*5530*/  @P1 MUFU.RCP R7, R11 ;  /* 0x0000000b00071308 */ /* 0x0004e20000001000 */
[----:B0-----:R-:W-:-:S04]  /*5540*/  @P1 FMUL.FTZ R9, R8, 0.69314718246459960938 ;  /* 0x3f31721808091820 */ /* 0x001fc80000410000 */
[----:B------:R-:W-:-:S03]  /*5550*/  @P1 FFMA.FTZ R29, R4, R3, R9 ;  /* 0x00000003041d1223 */ /* 0x000fc60000010009 */
[----:B------:R2:W0:Y:S01]  /*5560*/  @P2 MUFU.RCP R6, R13 ;  /* 0x0000000d00062308 */ /* 0x0004220000001000 */
[----:B------:R-:W-:Y:S02]  /*5570*/  WARPGROUP.DEPBAR.LE gsb0, 0x0 ;  /* 0x00008000000079c5 */ /* 0x000fe40000010000 */
[----:B------:R-:W-:Y:S01]  /*5580*/  WARPGROUP.ARRIVE ;  /* 0x00000000000079c5 */ /* 0x000fe20000000000 */
[----:B-1----:R-:W-:-:S04]  /*5590*/  @P2 FMUL.FTZ R10, R10, 0.69314718246459960938 ;  /* 0x3f3172180a0a2820 */ /* 0x002fc80000410000 */
[----:B------:R-:W-:Y:S01]  /*55a0*/  @P2 FFMA.FTZ R28, R15, R5, R10 ;  /* 0x000000050f1c2223 */ /* 0x000fe2000001000a */
        /* <DEDUP_REMOVED lines=37> */
[----:B0-23--:R-:W-:Y:S05]  /*5800*/  @!P0 BRA `(.L_x_230) ;  /* 0x0000000000048947 */ /* 0x00dfea0003800000 */
[----:B------:R-:W-:Y:S01]  /*5810*/  BPT.TRAP 0x1 ;  /* 0x000000040000795c */ /* 0x000fe20000300000 */
.L_x_230:
[----:B------:R-:W-:Y:S01]  /*5820*/  UIADD3 UR4, UR5, 0x16860, URZ ;  /* 0x0001686005047890 */ /* 0x000fe2000fffe03f */
[-C--:B------:R-:W-:Y:S01]  /*5830*/  FMUL.FTZ R56, R88, R7.reuse ;  /* 0x0000000758387220 */ /* 0x080fe20000410000 */
[----:B------:R-:W-:Y:S01]  /*5840*/  UIADD3 UR36, UR36, 0x1, URZ ;  /* 0x0000000124247890 */ /* 0x000fe2000fffe03f */
[-C--:B------:R-:W-:Y:S01]  /*5850*/  FMUL.FTZ R53, R89, R7.reuse ;  /* 0x0000000759357220 */ /* 0x080fe20000410000 */
[----:B------:R-:W-:Y:S01]  /*5860*/  UPRMT UR4, UR7, 0x654, UR4 ;  /* 0x0000065407047896 */ /* 0x000fe20008000004 */
[-C--:B------:R-:W-:Y:S01]  /*5870*/  FMUL.FTZ R52, R92, R7.reuse ;  /* 0x000000075c347220 */ /* 0x080fe20000410000 */
[----:B------:R-:W-:Y:S01]  /*5880*/  UISETP.NE.AND UP0, UPT, UR36, 0x2, UPT ;  /* 0x000000022400788c */ /* 0x000fe2000bf05270 */
[-C--:B------:R-:W-:Y:S01]  /*5890*/  FMUL.FTZ R49, R93, R7.reuse ;  /* 0x000000075d317220 */ /* 0x080fe20000410000 */
[-C--:B------:R-:W-:Y:S01]  /*58a0*/  FMUL.FTZ R48, R96, R7.reuse ;  /* 0x0000000760307220 */ /* 0x080fe20000410000 */
[-C--:B------:R-:W-:Y:S01]  /*58b0*/  FMUL.FTZ R45, R97, R7.reuse ;  /* 0x00000007612d7220 */ /* 0x080fe20000410000 */
[-C--:B------:R-:W-:Y:S01]  /*58c0*/  FMUL.FTZ R44, R100, R7.reuse ;  /* 0x00000007642c7220 */ /* 0x080fe20000410000 */
[-C--:B------:R-:W-:Y:S01]  /*58d0*/  FMUL.FTZ R41, R101, R7.reuse ;  /* 0x0000000765297220 */ /* 0x080fe20000410000 */
[-C--:B------:R-:W-:Y:S01]  /*58e0*/  FMUL.FTZ R37, R104, R7.reuse ;  /* 0x0000000768257220 */ /* 0x080fe20000410000 */
[----:B------:R-:W-:Y:S01]  /*58f0*/  SYNCS.ARRIVE.TRANS64.RED.A1T0 RZ, [UR4], RZ ;  /* 0x000000ffffff79a7 */ /* 0x000fe20008100404 */
[----:B------:R-:W-:Y:S01]  /*5900*/  USEL UR4, URZ, 0x1, UP0 ;  /* 0x000000013f047887 */ /* 0x000fe20008000000 */
        /* <DEDUP_REMOVED lines=18> */
[----:B------:R-:W-:Y:S01]  /*5a30*/  PLOP3.LUT P0, PT, PT, PT, PT, 0x8, 0x0 ;  /* 0x000000000000781c */ /* 0x000fe20003f0e170 */
[-C--:B------:R-:W-:Y:S01]  /*5a40*/  FMUL.FTZ R15, R111, R6.reuse ;  /* 0x000000066f0f7220 */ /* 0x080fe20000410000 */
[-C--:B------:R-:W-:Y:S01]  /*5a50*/  FMUL.FTZ R30, R114, R6.reuse ;  /* 0x00000006721e7220 */ /* 0x080fe20000410000 */
[-C--:B------:R-:W-:Y:S01]  /*5a60*/  FMUL.FTZ R25, R115, R6.reuse ;  /* 0x0000000673197220 */ /* 0x080fe20000410000 */
[-C--:B------:R-:W-:Y:S01]  /*5a70*/  FMUL.FTZ R24, R118, R6.reuse ;  /* 0x0000000676187220 */ /* 0x080fe20000410000 */
[----:B------:R-:W-:Y:S01]  /*5a80*/  FMUL.FTZ R119, R119, R6 ;  /* 0x0000000677777220 */ /* 0x000fe20000410000 */
[----:B------:R-:W-:-:S02]  /*5a90*/  UIADD3 UR47, UR47, 0x1, URZ ;  /* 0x000000012f2f7890 */ /* 0x000fc4000fffe03f */
[----:B------:R-:W-:Y:S02]  /*5aa0*/  USEL UR36, UR36, URZ, UP0 ;  /* 0x0000003f24247287 */ /* 0x000fe40008000000 */
[----:B------:R-:W-:-:S12]  /*5ab0*/  ULOP3.LUT UR46, UR46, UR4, URZ, 0x3c, !UPT ;  /* 0x000000042e2e7292 */ /* 0x000fd8000f8e3c3f */
.L_x_206:
[----:B------:R-:W0:Y:S01]  /*5ac0*/  S2R R5, SR_CgaCtaId ;  /* 0x0000000000057919 */ /* 0x000e220000008800 */
[----:B------:R-:W-:Y:S01]  /*5ad0*/  MOV R0, 0x400 ;  /* 0x0000040000007802 */ /* 0x000fe20000000f00 */
[----:B------:R-:W-:Y:S01]  /*5ae0*/  BSSY B0, `(.L_x_231) ;  /* 0x0000190000007945 */ /* 0x000fe20003800000 */
[----:B------:R-:W-:Y:S02]  /*5af0*/  BAR.SYNC.DEFER_BLOCKING 0x5, 0x200 ;  /* 0x0148000000007b1d */ /* 0x000fe40000010000 */
[----:B0-----:R-:W-:-:S05]  /*5b00*/  LEA R0, R5, R0, 0x18 ;  /* 0x0000000005007211 */ /* 0x001fca00078ec0ff */
[----:B------:R-:W0:Y:S02]  /*5b10*/  LDS.128 R32, [R0+0x168d0] ;  /* 0x0168d00000207984 */ /* 0x000e240000000c00 */
[----:B0-----:R-:W-:Y:S02]  /*5b20*/  R2UR UR6, R33 ;  /* 0x00000000210672ca */ /* 0x001fe400000e0000 */
[----:B------:R-:W-:Y:S01]  /*5b30*/  R2UR UR5, R34 ;  /* 0x00000000220572ca */ /* 0x000fe200000e0000 */
[----:B------:R-:W-:Y:S06]  /*5b40*/  BAR.ARV 0x4, 0x200 ;  /* 0x0108000000007b1d */ /* 0x000fec0000002000 */
[----:B------:R-:W-:Y:S08]  /*5b50*/  @P0 BRA `(.L_x_232) ;  /* 0x0000000c00b80947 */ /* 0x000ff00003800000 */
[----:B------:R-:W0:Y:S01]  /*5b60*/  S2R R5, SR_SWINHI ;  /* 0x0000000000057919 */ /* 0x000e220000002f00 */
[----:B------:R-:W-:Y:S01]  /*5b70*/  F2FP.BF16.F32.PACK_AB R12, R12, R37 ;  /* 0x000000250c0c723e */ /* 0x000fe200000010ff */
[----:B------:R-:W-:Y:S01]  /*5b80*/  ULDC.64 UR8, c[0x0][0xc00] ;  /* 0x0003000000087ab9 */ /* 0x000fe20000000a00 */
[----:B------:R-:W-:Y:S01]  /*5b90*/  F2FP.BF16.F32.PACK_AB R13, R13, R40 ;  /* 0x000000280d0d723e */ /* 0x000fe200000010ff */
[----:B------:R-:W-:Y:S01]  /*5ba0*/  UISETP.NE.U32.AND UP0, UPT, UR8, URZ, UPT ;  /* 0x0000003f0800728c */ /* 0x000fe2000bf05070 */
[----:B------:R-:W-:Y:S01]  /*5bb0*/  F2FP.BF16.F32.PACK_AB R14, R14, R31 ;  /* 0x0000001f0e0e723e */ /* 0x000fe200000010ff */
[----:B------:R-:W-:Y:S01]  /*5bc0*/  USHF.L.U32 UR16, UR38, 0x2, URZ ;  /* 0x0000000226107899 */ /* 0x000fe2000800063f */
[----:B------:R-:W-:Y:S01]  /*5bd0*/  F2FP.BF16.F32.PACK_AB R15, R15, R38 ;  /* 0x000000260f0f723e */ /* 0x000fe200000010ff */
[----:B------:R-:W-:Y:S01]  /*5be0*/  UISETP.NE.AND.EX UP0, UPT, UR9, URZ, UPT, UP0 ;  /* 0x0000003f0900728c */ /* 0x000fe2000bf05300 */
[----:B------:R-:W-:Y:S01]  /*5bf0*/  F2FP.BF16.F32.PACK_AB R36, R27, R36 ;  /* 0x000000241b24723e */ /* 0x000fe200000010ff */
[----:B------:R-:W-:Y:S01]  /*5c00*/  USHF.L.U64.HI UR18, UR38, 0x2, UR39 ;  /* 0x0000000226127899 */ /* 0x000fe20008010227 */
[----:B------:R-:W-:Y:S01]  /*5c10*/  F2FP.BF16.F32.PACK_AB R37, R25, R30 ;  /* 0x0000001e1925723e */ /* 0x000fe200000010ff */
[----:B------:R-:W-:Y:S01]  /*5c20*/  UIADD3 UR4, UP1, UR16, UR8, URZ ;  /* 0x0000000810047290 */ /* 0x000fe2000ff3e03f */
[----:B------:R-:W-:Y:S01]  /*5c30*/  F2FP.BF16.F32.PACK_AB R38, R3, R26 ;  /* 0x0000001a0326723e */ /* 0x000fe200000010ff */
[----:B------:R-:W1:Y:S08]  /*5c40*/  LDC R30, c[0x0][0xbe8] ;  /* 0x0002fa00ff1e7b82 */ /* 0x000e700000000800 */
[----:B------:R-:W-:Y:S01]  /*5c50*/  BAR.SYNC.DEFER_BLOCKING 0x1, 0x180 ;  /* 0x0046000000007b1d */ /* 0x000fe20000010000 */
[----:B------:R-:W-:-:S02]  /*5c60*/  UIADD3.X UR7, UR18, UR9, URZ, UP1, !UPT ;  /* 0x0000000912077290 */ /* 0x000fc40008ffe43f */
[----:B------:R-:W-:-:S03]  /*5c70*/  USHF.R.S32.HI UR17, URZ, 0x1f, UR41 ;  /* 0x0000001f3f117899 */ /* 0x000fc60008011429 */
[----:B------:R-:W-:Y:S01]  /*5c80*/  ULDC.64 UR10, c[0x0][0xb90] ;  /* 0x0002e400000a7ab9 */ /* 0x000fe20000000a00 */
[----:B------:R-:W-:Y:S01]  /*5c90*/  IMAD.U32 R25, RZ, RZ, UR7 ;  /* 0x00000007ff197e24 */ /* 0x000fe2000f8e00ff */
[----:B------:R-:W-:Y:S01]  /*5ca0*/  ULDC.64 UR12, c[0x0][0xc08] ;  /* 0x00030200000c7ab9 */ /* 0x000fe20000000a00 */
[----:B------:R-:W-:Y:S01]  /*5cb0*/  ULDC.64 UR14, c[0x0][0xb98] ;  /* 0x0002e600000e7ab9 */ /* 0x000fe20000000a00 */
[----:B------:R-:W-:Y:S02]  /*5cc0*/  MOV R20, R0 ;  /* 0x0000000000147202 */ /* 0x000fe40000000f00 */
[----:B0-----:R-:W-:-:S03]  /*5cd0*/  MOV R21, R5 ;  /* 0x0000000500157202 */ /* 0x001fc60000000f00 */
[----:B------:R-:W-:-:S03]  /*5ce0*/  IMAD.WIDE R4, R154, 0x2, R20 ;  /* 0x000000029a047825 */ /* 0x000fc600078e0214 */
[C---:B------:R-:W-:Y:S02]  /*5cf0*/  IADD3 R9, P1, R4.reuse, 0x40, RZ ;  /* 0x0000004004097810 */ /* 0x040fe40007f3e0ff */
[C---:B------:R-:W-:Y:S02]  /*5d00*/  IADD3 R11, P2, R4.reuse, 0x20, RZ ;  /* 0x00000020040b7810 */ /* 0x040fe40007f5e0ff */
[C---:B------:R-:W-:Y:S02]  /*5d10*/  IADD3 R33, P0, R4.reuse, 0x60, RZ ;  /* 0x0000006004217810 */ /* 0x040fe40007f1e0ff */
[----:B------:R-:W-:Y:S02]  /*5d20*/  LOP3.LUT R7, R4, 0x380, RZ, 0xc0, !PT ;  /* 0x0000038004077812 */ /* 0x000fe400078ec0ff */
[----:B------:R-:W-:Y:S02]  /*5d30*/  LOP3.LUT R8, R9, 0x380, RZ, 0xc0, !PT ;  /* 0x0000038009087812 */ /* 0x000fe400078ec0ff */
[----:B------:R-:W-:-:S02]  /*5d40*/  LOP3.LUT R10, R11, 0x380, RZ, 0xc0, !PT ;  /* 0x000003800b0a7812 */ /* 0x000fc400078ec0ff */
[----:B------:R-:W-:Y:S02]  /*5d50*/  LOP3.LUT R6, R33, 0x380, RZ, 0xc0, !PT ;  /* 0x0000038021067812 */ /* 0x000fe400078ec0ff */
[----:B------:R-:W-:Y:S02]  /*5d60*/  SHF.R.U64 R7, R7, 0x3, RZ ;  /* 0x0000000307077819 */ /* 0x000fe400000012ff */
[----:B------:R-:W-:Y:S02]  /*5d70*/  SHF.R.U64 R8, R8, 0x3, RZ ;  /* 0x0000000308087819 */ /* 0x000fe400000012ff */
[----:B------:R-:W-:Y:S02]  /*5d80*/  SHF.R.U64 R10, R10, 0x3, RZ ;  /* 0x000000030a0a7819 */ /* 0x000fe400000012ff */
[----:B------:R-:W-:Y:S02]  /*5d90*/  SHF.R.U64 R6, R6, 0x3, RZ ;  /* 0x0000000306067819 */ /* 0x000fe400000012ff */
[----:B------:R-:W-:Y:S01]  /*5da0*/  LOP3.LUT R4, R7, R4, RZ, 0x3c, !PT ;  /* 0x0000000407047212 */ /* 0x000fe200078e3cff */
[--C-:B------:R-:W-:Y:S01]  /*5db0*/  IMAD.X R7, RZ, RZ, R5.reuse, P0 ;  /* 0x000000ffff077224 */ /* 0x100fe200000e0605 */
[----:B------:R-:W-:Y:S01]  /*5dc0*/  LOP3.LUT R8, R8, R9, RZ, 0x3c, !PT ;  /* 0x0000000908087212 */ /* 0x000fe200078e3cff */
[--C-:B------:R-:W-:Y:S01]  /*5dd0*/  IMAD.X R9, RZ, RZ, R5.reuse, P1 ;  /* 0x000000ffff097224 */ /* 0x100fe200008e0605 */
[----:B------:R-:W-:Y:S01]  /*5de0*/  LOP3.LUT R10, R10, R11, RZ, 0x3c, !PT ;  /* 0x0000000b0a0a7212 */ /* 0x000fe200078e3cff */
[----:B------:R-:W-:Y:S01]  /*5df0*/  IMAD.X R11, RZ, RZ, R5, P2 ;  /* 0x000000ffff0b7224 */ /* 0x000fe200010e0605 */
[----:B------:R-:W-:-:S02]  /*5e00*/  LOP3.LUT R6, R6, R33, RZ, 0x3c, !PT ;  /* 0x0000002106067212 */ /* 0x000fc400078e3cff */
[----:B------:R-:W-:Y:S02]  /*5e10*/  MOV R55, R4 ;  /* 0x0000000400377202 */ /* 0x000fe40000000f00 */
[----:B------:R-:W-:Y:S02]  /*5e20*/  MOV R32, R6 ;  /* 0x0000000600207202 */ /* 0x000fe40000000f00 */
[----:B------:R-:W-:Y:S02]  /*5e30*/  MOV R33, R8 ;  /* 0x0000000800217202 */ /* 0x000fe40000000f00 */
[----:B------:R-:W-:Y:S02]  /*5e40*/  MOV R34, R10 ;  /* 0x0000000a00227202 */ /* 0x000fe40000000f00 */
[----:B------:R-:W-:Y:S02]  /*5e50*/  F2FP.BF16.F32.PACK_AB R4, R53, R56 ;  /* 0x000000383504723e */ /* 0x000fe400000010ff */
[----:B------:R-:W-:-:S02]  /*5e60*/  F2FP.BF16.F32.PACK_AB R5, R51, R54 ;  /* 0x000000363305723e */ /* 0x000fc400000010ff */
[----:B------:R-:W-:Y:S02]  /*5e70*/  F2FP.BF16.F32.PACK_AB R6, R49, R52 ;  /* 0x000000343106723e */ /* 0x000fe400000010ff */
[----:B------:R-:W-:Y:S02]  /*5e80*/  F2FP.BF16.F32.PACK_AB R7, R47, R50 ;  /* 0x000000322f07723e */ /* 0x000fe400000010ff */
[----:B------:R-:W-:Y:S02]  /*5e90*/  F2FP.BF16.F32.PACK_AB R8, R45, R48 ;  /* 0x000000302d08723e */ /* 0x000fe400000010ff */
[----:B------:R-:W-:Y:S01]  /*5ea0*/  F2FP.BF16.F32.PACK_AB R9, R43, R46 ;  /* 0x0000002e2b09723e */ /* 0x000fe200000010ff */
[----:B------:R0:W-:Y:S01]  /*5eb0*/  STSM.16.M88.4 [R55], R4 ;  /* 0x0000000437007844 */ /* 0x0001e20000000200 */
[----:B------:R-:W-:Y:S02]  /*5ec0*/  F2FP.BF16.F32.PACK_AB R10, R41, R44 ;  /* 0x0000002c290a723e */ /* 0x000fe400000010ff */
[----:B------:R-:W-:-:S02]  /*5ed0*/  F2FP.BF16.F32.PACK_AB R11, R39, R42 ;  /* 0x0000002a270b723e */ /* 0x000fc400000010ff */
[----:B------:R-:W-:Y:S01]  /*5ee0*/  F2FP.BF16.F32.PACK_AB R39, R119, R24 ;  /* 0x000000187727723e */ /* 0x000fe200000010ff */
[----:B------:R-:W-:Y:S01]  /*5ef0*/  IMAD.U32 R24, RZ, RZ, UR4 ;  /* 0x00000004ff187e24 */ /* 0x000fe2000f8e00ff */
[----:B------:R-:W-:Y:S01]  /*5f00*/  PLOP3.LUT P2, PT, PT, PT, UP0, 0x80, 0x0 ;  /* 0x000000000000781c */ /* 0x000fe20003f4f008 */
[----:B------:R2:W-:Y:S04]  /*5f10*/  STSM.16.M88.4 [R34], R8 ;  /* 0x0000000822007844 */ /* 0x0005e80000000200 */
[----:B------:R3:W-:Y:S04]  /*5f20*/  STSM.16.M88.4 [R33], R12 ;  /* 0x0000000c21007844 */ /* 0x0007e80000000200 */
[----:B------:R3:W-:Y:S01]  /*5f30*/  STSM.16.M88.4 [R32], R36 ;  /* 0x0000002420007844 */ /* 0x0007e20000000200 */
[----:B------:R-:W-:Y:S06]  /*5f40*/  BAR.SYNC.DEFER_BLOCKING 0x1, 0x180 ;  /* 0x0046000000007b1d */ /* 0x000fec0000010000 */
[----:B------:R-:W4:Y:S01]  /*5f50*/  @P2 LDG.E R3, desc[UR50][R24.64] ;  /* 0x0000003218032981 */ /* 0x000f22000c1e1900 */
[----:B-1----:R-:W-:Y:S01]  /*5f60*/  ISETP.NE.AND P1, PT, R30, 0x1, PT ;  /* 0x000000011e00780c */ /* 0x002fe20003f25270 */
[----:B------:R-:W-:Y:S01]  /*5f70*/  UMOV UR4, URZ ;  /* 0x0000003f00047c82 */ /* 0x000fe20008000000 */
[----:B0-----:R-:W-:Y:S01]  /*5f80*/  IMAD.U32 R4, RZ, RZ, UR40 ;  /* 0x00000028ff047e24 */ /* 0x001fe2000f8e00ff */
[----:B------:R-:W-:Y:S01]  /*5f90*/  UIMAD UR7, UR17, UR10, URZ ;  /* 0x0000000a110772a4 */ /* 0x000fe2000f8e023f */
[----:B--2---:R-:W-:Y:S01]  /*5fa0*/  IMAD.U32 R10, RZ, RZ, UR40 ;  /* 0x00000028ff0a7e24 */ /* 0x004fe2000f8e00ff */
[----:B------:R-:W-:Y:S01]  /*5fb0*/  USEL UR39, UR39, URZ, !UP0 ;  /* 0x0000003f27277287 */ /* 0x000fe2000c000000 */
[----:B------:R-:W-:Y:S01]  /*5fc0*/  IMAD R5, R4, 0xc0, R153 ;  /* 0x000000c004057824 */ /* 0x000fe200078e0299 */
[----:B------:R-:W-:-:S02]  /*5fd0*/  UIMAD UR7, UR41, UR11, UR7 ;  /* 0x0000000b290772a4 */ /* 0x000fc4000f8e0207 */
[----:B------:R-:W-:Y:S02]  /*5fe0*/  UISETP.NE.U32.AND UP1, UPT, UR12, URZ, UPT ;  /* 0x0000003f0c00728c */ /* 0x000fe4000bf25070 */
[----:B------:R-:W-:Y:S01]  /*5ff0*/  MOV R4, R5 ;  /* 0x0000000500047202 */ /* 0x000fe20000000f00 */
[----:B------:R-:W-:Y:S01]  /*6000*/  USEL UR38, UR38, URZ, !UP0 ;  /* 0x0000003f26267287 */ /* 0x000fe2000c000000 */
[----:B------:R-:W0:Y:S01]  /*6010*/  @P1 LDC R26, c[0x0][0xbec] ;  /* 0x0002fb00ff1a1b82 */ /* 0x000e220000000800 */
[----:B------:R-:W-:-:S06]  /*6020*/  UISETP.NE.AND.EX UP0, UPT, UR13, URZ, UPT, UP1 ;  /* 0x0000003f0d00728c */ /* 0x000fcc000bf05310 */
[----:B------:R-:W-:Y:S01]  /*6030*/  PLOP3.LUT P3, PT, PT, PT, UP0, 0x80, 0x0 ;  /* 0x000000000000781c */ /* 0x000fe20003f6f008 */
[----:B------:R-:W1:Y:S01]  /*6040*/  @P1 LDC R40, c[0x0][0xbf0] ;  /* 0x0002fc00ff281b82 */ /* 0x000e620000000800 */
[----:B----4-:R-:W-:Y:S01]  /*6050*/  @P2 R2UR UR4, R3 ;  /* 0x00000000030422ca */ /* 0x010fe200000e0000 */
[----:B0-----:R-:W-:-:S05]  /*6060*/  @P1 IMAD.HI.U32 R3, R5, R26, RZ ;  /* 0x0000001a05031227 */ /* 0x001fca00078e00ff */
[----:B-1----:R-:W-:-:S04]  /*6070*/  @P1 SHF.R.U32.HI R4, RZ, R40, R3 ;  /* 0x00000028ff041219 */ /* 0x002fc80000011603 */
[--C-:B------:R-:W-:Y:S01]  /*6080*/  SHF.R.S32.HI R6, RZ, 0x1f, R4.reuse ;  /* 0x0000001fff067819 */ /* 0x100fe20000011404 */
[----:B------:R-:W-:Y:S02]  /*6090*/  IMAD.MOV R3, RZ, RZ, -R4 ;  /* 0x000000ffff037224 */ /* 0x000fe400078e0a04 */
[----:B------:R-:W-:Y:S02]  /*60a0*/  USHF.R.S32.HI UR9, URZ, 0x1f, UR4 ;  /* 0x0000001f3f097899 */ /* 0x000fe40008011404 */
[----:B------:R-:W-:Y:S01]  /*60b0*/  UMOV UR8, UR4 ;  /* 0x0000000400087c82 */ /* 0x000fe20008000000 */
[----:B------:R-:W-:Y:S01]  /*60c0*/  IMAD R3, R30, R3, R5 ;  /* 0x000000031e037224 */ /* 0x000fe200078e0205 */
[----:B------:R-:W-:-:S04]  /*60d0*/  UIMAD.WIDE.U32 UR10, UR41, UR10, UR8 ;  /* 0x0000000a290a72a5 */ /* 0x000fc8000f8e0008 */
[----:B------:R-:W-:Y:S01]  /*60e0*/  UIADD3 UR11, UR11, UR7, URZ ;  /* 0x000000070b0b7290 */ /* 0x000fe2000fffe03f */
[----:B------:R-:W-:Y:S01]  /*60f0*/  SHF.R.S32.HI R5, RZ, 0x1f, R3 ;  /* 0x0000001fff057819 */ /* 0x000fe20000011403 */
[----:B------:R-:W-:Y:S02]  /*6100*/  UIMAD UR7, UR39, UR14, URZ ;  /* 0x0000000e270772a4 */ /* 0x000fe4000f8e023f */
[----:B------:R-:W-:Y:S02]  /*6110*/  UIMAD.WIDE.U32 UR10, UR38, UR14, UR10 ;  /* 0x0000000e260a72a5 */ /* 0x000fe4000f8e000a */
[----:B------:R-:W-:-:S03]  /*6120*/  UIMAD UR7, UR38, UR15, UR7 ;  /* 0x0000000f260772a4 */ /* 0x000fc6000f8e0207 */
[----:B------:R-:W-:Y:S01]  /*6130*/  ULDC.64 UR14, c[0x0][0xb88] ;  /* 0x0002e200000e7ab9 */ /* 0x000fe20000000a00 */
[----:B------:R-:W-:Y:S01]  /*6140*/  IADD3 R4, P0, R4, UR10, RZ ;  /* 0x0000000a04047c10 */ /* 0x000fe2000ff1e0ff */
[----:B------:R-:W-:Y:S01]  /*6150*/  @UP0 UIADD3 UR10, UP1, UR16, UR12, URZ ;  /* 0x0000000c100a0290 */ /* 0x000fe2000ff3e03f */
[----:B------:R-:W-:Y:S01]  /*6160*/  IMAD.U32 R7, RZ, RZ, UR7 ;  /* 0x00000007ff077e24 */ /* 0x000fe2000f8e00ff */
[----:B------:R-:W-:Y:S01]  /*6170*/  ULDC UR7, c[0x0][0xa88] ;  /* 0x0002a20000077ab9 */ /* 0x000fe20000000800 */
[----:B------:R-:W-:-:S03]  /*6180*/  IMAD R8, R5, UR14, RZ ;  /* 0x0000000e05087c24 */ /* 0x000fc6000f8e02ff */
[----:B------:R-:W-:Y:S01]  /*6190*/  IADD3.X R5, R6, UR11, R7, P0, !PT ;  /* 0x0000000b06057c10 */ /* 0x000fe200087fe407 */
[----:B------:R-:W-:Y:S01]  /*61a0*/  @UP0 UIADD3.X UR11, UR18, UR13, URZ, UP1, !UPT ;  /* 0x0000000d120b0290 */ /* 0x000fe20008ffe43f */
[C---:B------:R-:W-:Y:S02]  /*61b0*/  IMAD R7, R3.reuse, UR15, R8 ;  /* 0x0000000f03077c24 */ /* 0x040fe4000f8e0208 */
[----:B------:R-:W-:Y:S01]  /*61c0*/  IMAD.U32 R8, RZ, RZ, UR10 ;  /* 0x0000000aff087e24 */ /* 0x000fe2000f8e00ff */
[----:B------:R-:W-:Y:S01]  /*61d0*/  ULDC.64 UR12, c[0x0][0xb50] ;  /* 0x0002d400000c7ab9 */ /* 0x000fe20000000a00 */
[----:B------:R-:W-:-:S04]  /*61e0*/  IMAD.WIDE.U32 R4, R3, UR14, R4 ;  /* 0x0000000e03047c25 */ /* 0x000fc8000f8e0004 */
[----:B------:R-:W-:Y:S01]  /*61f0*/  IMAD.U32 R3, RZ, RZ, UR7 ;  /* 0x00000007ff037e24 */ /* 0x000fe2000f8e00ff */
[----:B------:R-:W-:Y:S01]  /*6200*/  LEA R6, P0, R4, UR12, 0x2 ;  /* 0x0000000c04067c11 */ /* 0x000fe2000f8010ff */
[----:B------:R-:W-:Y:S02]  /*6210*/  IMAD.U32 R9, RZ, RZ, UR11 ;  /* 0x0000000bff097e24 */ /* 0x000fe4000f8e00ff */
[----:B------:R-:W-:-:S03]  /*6220*/  IMAD.IADD R5, R5, 0x1, R7 ;  /* 0x0000000105057824 */ /* 0x000fc600078e0207 */
[----:B------:R3:W5:Y:S02]  /*6230*/  @P3 LDG.E R3, desc[UR50][R8.64] ;  /* 0x0000003208033981 */ /* 0x000764000c1e1900 */
[----:B------:R-:W-:Y:S01]  /*6240*/  LEA.HI.X R4, R4, UR13, R5, 0x2, P0 ;  /* 0x0000000d04047c11 */ /* 0x000fe200080f1405 */
[----:B------:R-:W-:Y:S06]  /*6250*/  @P3 BRA `(.L_x_233) ;  /* 0x0000000000103947 */ /* 0x000fec0003800000 */
[----:B------:R-:W-:Y:S05]  /*6260*/  @!P2 BRA `(.L_x_233) ;  /* 0x00000000000ca947 */ /* 0x000fea0003800000 */
[----:B---3--:R-:W2:Y:S04]  /*6270*/  LDG.E R8, desc[UR50][R24.64] ;  /* 0x0000003218087981 */ /* 0x008ea8000c1e1900 */
[----:B-----5:R-:W2:Y:S02]  /*6280*/  LDG.E R3, desc[UR50][R24.64+0x4] ;  /* 0x0000043218037981 */ /* 0x020ea4000c1e1900 */
[----:B--2---:R-:W-:-:S07]  /*6290*/  IADD3 R3, -R8, R3, RZ ;  /* 0x0000000308037210 */ /* 0x004fce0007ffe1ff */
.L_x_233:
[----:B------:R-:W-:Y:S01]  /*62a0*/  IMAD R5, R17, 0x40, R16 ;  /* 0x0000004011057824 */ /* 0x000fe200078e0210 */
[----:B---3--:R-:W-:Y:S01]  /*62b0*/  SHFL.IDX PT, R12, R6, RZ, 0x1c1f ;  /* 0x001c1fff060c7589 */ /* 0x008fe200000e0000 */
[----:B-----5:R-:W-:Y:S01]  /*62c0*/  IMAD R32, R3, R30, RZ ;  /* 0x0000001e03207224 */ /* 0x020fe200078e02ff */
[----:B------:R-:W-:Y:S01]  /*62d0*/  LOP3.LUT P0, RZ, R18, 0x3, RZ, 0xc0, !PT ;  /* 0x0000000312ff7812 */ /* 0x000fe2000780c0ff */
[----:B------:R-:W-:Y:S01]  /*62e0*/  IMAD.WIDE R20, R5, 0x2, R20 ;  /* 0x0000000205147825 */ /* 0x000fe200078e0214 */
[----:B------:R-:W0:Y:S01]  /*62f0*/  SHFL.IDX PT, R13, R4, RZ, 0x1c1f ;  /* 0x001c1fff040d7589 */ /* 0x000e2200000e0000 */
[----:B------:R-:W-:Y:S02]  /*6300*/  ULDC.64 UR10, c[0x0][0xaa0] ;  /* 0x0002a800000a7ab9 */ /* 0x000fe40000000a00 */
[----:B------:R-:W-:Y:S01]  /*6310*/  IMAD R5, R10, 0xc0, R23 ;  /* 0x000000c00a057824 */ /* 0x000fe200078e0217 */
[----:B------:R-:W-:Y:S01]  /*6320*/  SHFL.IDX PT, R14, R6, 0x1, 0x1c1f ;  /* 0x003c1f00060e7f89 */ /* 0x000fe200000e0000 */
[----:B------:R-:W-:-:S02]  /*6330*/  IADD3 R9, P3, R20, 0x1800, RZ ;  /* 0x0000180014097810 */ /* 0x000fc40007f7e0ff */
[C---:B------:R-:W-:Y:S01]  /*6340*/  VIADD R3, R5.reuse, 0x8 ;  /* 0x0000000805037836 */ /* 0x040fe20000000000 */
[----:B------:R1:W2:Y:S01]  /*6350*/  SHFL.IDX PT, R15, R4, 0x1, 0x1c1f ;  /* 0x003c1f00040f7f89 */ /* 0x0002a200000e0000 */
[C---:B------:R-:W-:Y:S02]  /*6360*/  IADD3 R25, P4, R20.reuse, 0x3000, RZ ;  /* 0x0000300014197810 */ /* 0x040fe40007f9e0ff */
[-C--:B------:R-:W-:Y:S02]  /*6370*/  ISETP.GE.OR P2, PT, R5, R32.reuse, P0 ;  /* 0x000000200500720c */ /* 0x080fe40000746670 */
[----:B------:R-:W-:Y:S02]  /*6380*/  LOP3.LUT R5, R20, 0x380, RZ, 0xc0, !PT ;  /* 0x0000038014057812 */ /* 0x000fe400078ec0ff */
[----:B------:R-:W-:Y:S02]  /*6390*/  LOP3.LUT R8, R9, 0x380, RZ, 0xc0, !PT ;  /* 0x0000038009087812 */ /* 0x000fe400078ec0ff */
[----:B------:R-:W-:-:S02]  /*63a0*/  ISETP.GE.OR P0, PT, R3, R32, P0 ;  /* 0x000000200300720c */ /* 0x000fc40000706670 */
[----:B------:R-:W-:Y:S02]  /*63b0*/  LOP3.LUT R24, R25, 0x380, RZ, 0xc0, !PT ;  /* 0x0000038019187812 */ /* 0x000fe400078ec0ff */
[----:B------:R-:W-:Y:S02]  /*63c0*/  SHF.R.U64 R5, R5, 0x3, RZ ;  /* 0x0000000305057819 */ /* 0x000fe400000012ff */
[----:B------:R-:W-:Y:S01]  /*63d0*/  SHF.R.U64 R8, R8, 0x3, RZ ;  /* 0x0000000308087819 */ /* 0x000fe200000012ff */
[----:B0-----:R0:W-:Y:S01]  /*63e0*/  @!P2 ST.E desc[UR50][R12.64], R29 ;  /* 0x0000001d0c00a985 */ /* 0x0011e2000c101932 */
[----:B------:R-:W-:Y:S02]  /*63f0*/  SHF.R.U64 R24, R24, 0x3, RZ ;  /* 0x0000000318187819 */ /* 0x000fe400000012ff */
[----:B-1----:R-:W-:Y:S01]  /*6400*/  LOP3.LUT R4, R5, R20, RZ, 0x3c, !PT ;  /* 0x0000001405047212 */ /* 0x002fe200078e3cff */
[--C-:B------:R-:W-:Y:S01]  /*6410*/  IMAD.MOV.U32 R5, RZ, RZ, R21.reuse ;  /* 0x000000ffff057224 */ /* 0x100fe200078e0015 */
[----:B------:R-:W-:Y:S01]  /*6420*/  LOP3.LUT R8, R8, R9, RZ, 0x3c, !PT ;  /* 0x0000000908087212 */ /* 0x000fe200078e3cff */
[--C-:B------:R-:W-:Y:S01]  /*6430*/  IMAD.X R9, RZ, RZ, R21.reuse, P3 ;  /* 0x000000ffff097224 */ /* 0x100fe200018e0615 */
[----:B------:R-:W-:Y:S01]  /*6440*/  LOP3.LUT R24, R24, R25, RZ, 0x3c, !PT ;  /* 0x0000001918187212 */ /* 0x000fe200078e3cff */
[----:B------:R-:W-:Y:S01]  /*6450*/  IMAD.X R25, RZ, RZ, R21, P4 ;  /* 0x000000ffff197224 */ /* 0x000fe200020e0615 */
[----:B--2---:R1:W-:Y:S04]  /*6460*/  @!P0 ST.E desc[UR50][R14.64], R28 ;  /* 0x0000001c0e008985 */ /* 0x0043e8000c101932 */
[----:B------:R-:W2:Y:S04]  /*6470*/  LD.E.128 R4, desc[UR50][R4.64] ;  /* 0x0000003204047980 */ /* 0x000ea8000c101d00 */
[----:B------:R-:W3:Y:S04]  /*6480*/  LD.E.128 R8, desc[UR50][R8.64] ;  /* 0x0000003208087980 */ /* 0x000ee8000c101d00 */
[----:B------:R-:W4:Y:S01]  /*6490*/  LD.E.128 R24, desc[UR50][R24.64] ;  /* 0x0000003218187980 */ /* 0x000f22000c101d00 */
[----:B------:R-:W-:-:S04]  /*64a0*/  IADD3 R20, P0, R20, 0x4800, RZ ;  /* 0x0000480014147810 */ /* 0x000fc80007f1e0ff */
[----:B------:R-:W-:Y:S01]  /*64b0*/  LOP3.LUT R3, R20, 0x380, RZ, 0xc0, !PT ;  /* 0x0000038014037812 */ /* 0x000fe200078ec0ff */
[----:B0-----:R-:W-:Y:S01]  /*64c0*/  IMAD.X R13, RZ, RZ, R21, P0 ;  /* 0x000000ffff0d7224 */ /* 0x001fe200000e0615 */
[----:B------:R-:W-:Y:S01]  /*64d0*/  UIMAD UR7, UR9, UR10, URZ ;  /* 0x0000000a090772a4 */ /* 0x000fe2000f8e023f */
[----:B------:R-:W0:Y:S01]  /*64e0*/  @P1 LDC R21, c[0x0][0xbf0] ;  /* 0x0002fc00ff151b82 */ /* 0x000e220000000800 */
[----:B------:R-:W-:-:S04]  /*64f0*/  SHF.R.U64 R3, R3, 0x3, RZ ;  /* 0x0000000303037819 */ /* 0x000fc800000012ff */
[----:B------:R-:W-:-:S03]  /*6500*/  LOP3.LUT R12, R3, R20, RZ, 0x3c, !PT ;  /* 0x00000014030c7212 */ /* 0x000fc600078e3cff */
[----:B------:R-:W0:Y:S01]  /*6510*/  @P1 LDC R20, c[0x0][0xbec] ;  /* 0x0002fb00ff141b82 */ /* 0x000e220000000800 */
[----:B------:R-:W-:Y:S02]  /*6520*/  UIMAD.WIDE.U32 UR8, UR4, UR10, URZ ;  /* 0x0000000a040872a5 */ /* 0x000fe4000f8e003f */
[----:B------:R-:W-:Y:S01]  /*6530*/  UIMAD UR7, UR4, UR11, UR7 ;  /* 0x0000000b040772a4 */ /* 0x000fe2000f8e0207 */
[----:B------:R-:W-:Y:S01]  /*6540*/  IMAD R3, R2, 0x30, R17 ;  /* 0x0000003002037824 */ /* 0x000fe200078e0211 */
[----:B-1----:R-:W5:Y:S01]  /*6550*/  LD.E.128 R12, desc[UR50][R12.64] ;  /* 0x000000320c0c7980 */ /* 0x002f62000c101d00 */
[----:B------:R-:W-:Y:S01]  /*6560*/  ULDC.64 UR10, c[0x0][0xae8] ;  /* 0x0002ba00000a7ab9 */ /* 0x000fe20000000a00 */
[----:B------:R-:W-:Y:S01]  /*6570*/  UIADD3 UR9, UR9, UR7, URZ ;  /* 0x0000000709097290 */ /* 0x000fe2000fffe03f */
[----:B------:R-:W-:Y:S01]  /*6580*/  IMAD.U32 R28, RZ, RZ, UR40 ;  /* 0x00000028ff1c7e24 */ /* 0x000fe2000f8e00ff */
[----:B------:R-:W-:Y:S01]  /*6590*/  UIMAD UR4, UR17, UR10, URZ ;  /* 0x0000000a110472a4 */ /* 0x000fe2000f8e023f */
[----:B------:R-:W-:Y:S01]  /*65a0*/  @!PT LDS RZ, [RZ] ;  /* 0x00000000fffff984 */ /* 0x000fe20000000800 */
[----:B------:R-:W-:Y:S01]  /*65b0*/  @!PT LDS RZ, [RZ] ;  /* 0x00000000fffff984 */ /* 0x000fe20000000800 */
[----:B------:R-:W-:Y:S01]  /*65c0*/  @!PT LDS RZ, [RZ] ;  /* 0x00000000fffff984 */ /* 0x000fe20000000800 */
[----:B------:R-:W-:Y:S01]  /*65d0*/  @!PT LDS RZ, [RZ] ;  /* 0x00000000fffff984 */ /* 0x000fe20000000800 */
[----:B------:R1:W-:Y:S06]  /*65e0*/  MEMBAR.ALL.CTA ;  /* 0x0000000000007992 */ /* 0x0003ec0000008000 */
[----:B-1----:R-:W1:Y:S01]  /*65f0*/  FENCE.VIEW.ASYNC.S ;  /* 0x00000000000073c6 */ /* 0x002e620000000000 */
[----:B------:R-:W-:Y:S01]  /*6600*/  UIMAD.WIDE.U32 UR8, UR41, UR10, UR8 ;  /* 0x0000000a290872a5 */ /* 0x000fe2000f8e0008 */
[----:B------:R-:W-:Y:S01]  /*6610*/  IMAD R31, R28, 0xc0, R3 ;  /* 0x000000c01c1f7824 */ /* 0x000fe200078e0203 */
[----:B------:R-:W-:Y:S01]  /*6620*/  UIMAD UR4, UR41, UR11, UR4 ;  /* 0x0000000b290472a4 */ /* 0x000fe2000f8e0204 */
[----:B------:R-:W-:-:S02]  /*6630*/  VIADD R0, R0, 0x16820 ;  /* 0x0001682000007836 */ /* 0x000fc40000000000 */
[----:B------:R-:W-:Y:S01]  /*6640*/  ULDC.64 UR10, c[0x0][0xaf0] ;  /* 0x0002bc00000a7ab9 */ /* 0x000fe20000000a00 */
[----:B------:R-:W-:Y:S01]  /*6650*/  UIADD3 UR9, UR9, UR4, URZ ;  /* 0x0000000409097290 */ /* 0x000fe2000fffe03f */
[----:B------:R-:W-:Y:S01]  /*6660*/  MOV R3, R31 ;  /* 0x0000001f00037202 */ /* 0x000fe20000000f00 */
[----:B------:R-:W-:Y:S01]  /*6670*/  UIMAD UR4, UR39, UR10, URZ ;  /* 0x0000000a270472a4 */ /* 0x000fe2000f8e023f */
[----:B------:R-:W-:-:S03]  /*6680*/  PRMT R0, RZ, 0x654, R0 ;  /* 0x00000654ff007816 */ /* 0x000fc60000000000 */
[----:B------:R-:W-:Y:S01]  /*6690*/  UIMAD UR4, UR38, UR11, UR4 ;  /* 0x0000000b260472a4 */ /* 0x000fe2000f8e0204 */
[----:B0-----:R-:W-:Y:S01]  /*66a0*/  @P1 IMAD.HI.U32 R20, R31, R20, RZ ;  /* 0x000000141f141227 */ /* 0x001fe200078e00ff */
[----:B------:R-:W-:-:S03]  /*66b0*/  UIMAD.WIDE.U32 UR38, UR38, UR10, UR8 ;  /* 0x0000000a262672a5 */ /* 0x000fc6000f8e0008 */
[----:B------:R-:W-:Y:S01]  /*66c0*/  ULDC.64 UR8, c[0x0][0xae0] ;  /* 0x0002b80000087ab9 */ /* 0x000fe20000000a00 */
[----:B------:R-:W-:Y:S01]  /*66d0*/  @P1 SHF.R.U32.HI R3, RZ, R21, R20 ;  /* 0x00000015ff031219 */ /* 0x000fe20000011614 */
[----:B------:R-:W-:Y:S02]  /*66e0*/  UIADD3 UR4, UR39, UR4, URZ ;  /* 0x0000000427047290 */ /* 0x000fe4000fffe03f */
[----:B------:R-:W-:Y:S01]  /*66f0*/  IMAD.U32 R21, RZ, RZ, UR39 ;  /* 0x00000027ff157e24 */ /* 0x000fe2000f8e00ff */
[--C-:B------:R-:W-:Y:S01]  /*6700*/  SHF.R.S32.HI R28, RZ, 0x1f, R3.reuse ;  /* 0x0000001fff1c7819 */ /* 0x100fe20000011403 */
[----:B------:R-:W-:Y:S01]  /*6710*/  IMAD.MOV R29, RZ, RZ, -R3 ;  /* 0x000000ffff1d7224 */ /* 0x000fe200078e0a03 */
[----:B-1----:R0:W-:Y:S01]  /*6720*/  SYNCS.ARRIVE.TRANS64.RED.A1T0 RZ, [R0+URZ], RZ ;  /* 0x000000ff00ff79a7 */ /* 0x0021e2000810043f */
[----:B------:R-:W-:Y:S02]  /*6730*/  IMAD.U32 R20, RZ, RZ, UR38 ;  /* 0x00000026ff147e24 */ /* 0x000fe4000f8e00ff */
[----:B------:R-:W-:Y:S01]  /*6740*/  IMAD.U32 R21, RZ, RZ, UR4 ;  /* 0x00000004ff157e24 */ /* 0x000fe2000f8e00ff */
[----:B------:R-:W-:Y:S01]  /*6750*/  ULDC UR4, c[0x0][0xac8] ;  /* 0x0002b20000047ab9 */ /* 0x000fe20000000800 */
[----:B------:R-:W-:-:S02]  /*6760*/  IMAD R28, R28, UR8, RZ ;  /* 0x000000081c1c7c24 */ /* 0x000fc4000f8e02ff */
[----:B------:R-:W-:Y:S02]  /*6770*/  IMAD R29, R30, R29, R31 ;  /* 0x0000001d1e1d7224 */ /* 0x000fe400078e021f */
[C---:B------:R-:W-:Y:S02]  /*6780*/  IMAD R31, R3.reuse, UR9, R28 ;  /* 0x00000009031f7c24 */ /* 0x040fe4000f8e021c */
[----:B------:R-:W-:Y:S01]  /*6790*/  IMAD.WIDE.U32 R20, R3, UR8, R20 ;  /* 0x0000000803147c25 */ /* 0x000fe2000f8e0014 */
[----:B------:R-:W-:Y:S01]  /*67a0*/  SHF.R.S32.HI R3, RZ, 0x1f, R29 ;  /* 0x0000001fff037819 */ /* 0x000fe2000001141d */
[----:B------:R-:W-:Y:S02]  /*67b0*/  ULDC.64 UR8, c[0x0][0xad8] ;  /* 0x0002b60000087ab9 */ /* 0x000fe40000000a00 */
[----:B------:R-:W-:Y:S02]  /*67c0*/  IMAD.IADD R21, R21, 0x1, R31 ;  /* 0x0000000115157824 */ /* 0x000fe400078e021f */
[----:B------:R-:W-:-:S02]  /*67d0*/  IMAD R28, R3, UR8, RZ ;  /* 0x00000008031c7c24 */ /* 0x000fc4000f8e02ff */
[----:B------:R-:W-:-:S04]  /*67e0*/  IMAD.WIDE.U32 R20, R29, UR8, R20 ;  /* 0x000000081d147c25 */ /* 0x000fc8000f8e0014 */
[----:B------:R-:W-:Y:S01]  /*67f0*/  IMAD R3, R29, UR9, R28 ;  /* 0x000000091d037c24 */ /* 0x000fe2000f8e021c */
[----:B------:R-:W-:Y:S01]  /*6800*/  ULDC.64 UR8, c[0x0][0xa80] ;  /* 0x0002a00000087ab9 */ /* 0x000fe20000000a00 */
[----:B------:R-:W-:Y:S01]  /*6810*/  IMAD.U32 R28, RZ, RZ, UR40 ;  /* 0x00000028ff1c7e24 */ /* 0x000fe2000f8e00ff */
[----:B------:R-:W-:Y:S01]  /*6820*/  LEA R33, P0, R20, UR8, 0x1 ;  /* 0x0000000814217c11 */ /* 0x000fe2000f8008ff */
[----:B------:R-:W-:Y:S02]  /*6830*/  IMAD.IADD R3, R21, 0x1, R3 ;  /* 0x0000000115037824 */ /* 0x000fe400078e0203 */
[----:B------:R-:W-:Y:S02]  /*6840*/  IMAD R37, R28, 0xc0, R17 ;  /* 0x000000c01c257824 */ /* 0x000fe400078e0211 */
[----:B------:R-:W1:Y:S01]  /*6850*/  SHFL.IDX PT, R29, R33, RZ, 0x181f ;  /* 0x00181fff211d7589 */ /* 0x000e6200000e0000 */
[----:B------:R-:W-:Y:S01]  /*6860*/  LEA.HI.X R34, R20, UR9, R3, 0x1, P0 ;  /* 0x0000000914227c11 */ /* 0x000fe200080f0c03 */
[C---:B------:R-:W-:Y:S01]  /*6870*/  VIADD R20, R37.reuse, 0x60 ;  /* 0x0000006025147836 */ /* 0x040fe20000000000 */
[----:B------:R-:W-:Y:S01]  /*6880*/  ISETP.GE.AND P0, PT, R16, UR4, PT ;  /* 0x0000000410007c0c */ /* 0x000fe2000bf06270 */
[----:B------:R-:W1:Y:S01]  /*6890*/  SHFL.IDX PT, R39, R33, 0x1, 0x181f ;  /* 0x00381f0021277f89 */ /* 0x000e6200000e0000 */
[C---:B------:R-:W-:Y:S01]  /*68a0*/  IADD3 R3, R37.reuse, 0x30, RZ ;  /* 0x0000003025037810 */ /* 0x040fe20007ffe0ff */
[C---:B0-----:R-:W-:Y:S01]  /*68b0*/  VIADD R0, R37.reuse, 0x90 ;  /* 0x0000009025007836 */ /* 0x041fe20000000000 */
[-C--:B------:R-:W-:Y:S01]  /*68c0*/  ISETP.GE.OR P1, PT, R37, R32.reuse, P0 ;  /* 0x000000202500720c */ /* 0x080fe20000726670 */
[----:B------:R-:W0:Y:S01]  /*68d0*/  SHFL.IDX PT, R41, R33, 0x2, 0x181f ;  /* 0x00581f0021297f89 */ /* 0x000e2200000e0000 */
[----:B------:R-:W-:-:S02]  /*68e0*/  ISETP.GE.OR P2, PT, R3, R32, P0 ;  /* 0x000000200300720c */ /* 0x000fc40000746670 */
[-C--:B------:R-:W-:Y:S01]  /*68f0*/  ISETP.GE.OR P3, PT, R20, R32.reuse, P0 ;  /* 0x000000201400720c */ /* 0x080fe20000766670 */
[----:B------:R-:W0:Y:S01]  /*6900*/  SHFL.IDX PT, R21, R34, RZ, 0x181f ;  /* 0x00181fff22157589 */ /* 0x000e2200000e0000 */
[----:B------:R-:W-:-:S03]  /*6910*/  ISETP.GE.OR P0, PT, R0, R32, P0 ;  /* 0x000000200000720c */ /* 0x000fc60000706670 */
[----:B------:R-:W0:Y:S04]  /*6920*/  SHFL.IDX PT, R31, R34, 0x1, 0x181f ;  /* 0x00381f00221f7f89 */ /* 0x000e2800000e0000 */
[----:B------:R-:W0:Y:S01]  /*6930*/  SHFL.IDX PT, R36, R34, 0x2, 0x181f ;  /* 0x00581f0022247f89 */ /* 0x000e2200000e0000 */
[----:B-1----:R-:W-:-:S03]  /*6940*/  @!P1 LEA R20, P4, R16, R29, 0x1 ;  /* 0x0000001d10149211 */ /* 0x002fc600078808ff */
[----:B------:R-:W1:Y:S01]  /*6950*/  SHFL.IDX PT, R33, R33, 0x3, 0x181f ;  /* 0x00781f0021217f89 */ /* 0x000e6200000e0000 */
[----:B------:R-:W-:-:S03]  /*6960*/  @!P2 LEA R28, P5, R16, R39, 0x1 ;  /* 0x00000027101ca211 */ /* 0x000fc600078a08ff */
[----:B------:R-:W1:Y:S01]  /*6970*/  SHFL.IDX PT, R34, R34, 0x3, 0x181f ;  /* 0x00781f0022227f89 */ /* 0x000e6200000e0000 */
[C---:B0-----:R-:W-:Y:S02]  /*6980*/  @!P3 LEA R30, P6, R16.reuse, R41, 0x1 ;  /* 0x00000029101eb211 */ /* 0x041fe400078c08ff */
[C-C-:B------:R-:W-:Y:S02]  /*6990*/  @!P1 LEA.HI.X R21, R16.reuse, R21, R155.reuse, 0x1, P4 ;  /* 0x0000001510159211 */ /* 0x140fe400020f0c9b */
[C-C-:B------:R-:W-:Y:S02]  /*69a0*/  @!P2 LEA.HI.X R29, R16.reuse, R31, R155.reuse, 0x1, P5 ;  /* 0x0000001f101da211 */ /* 0x140fe400028f0c9b */
[----:B------:R-:W-:Y:S01]  /*69b0*/  @!P3 LEA.HI.X R31, R16, R36, R155, 0x1, P6 ;  /* 0x00000024101fb211 */ /* 0x000fe200030f0c9b */
[----:B--2---:R0:W-:Y:S04]  /*69c0*/  @!P1 ST.E.128 desc[UR50][R20.64], R4 ;  /* 0x0000000414009985 */ /* 0x0041e8000c101d32 */
[----:B---3--:R0:W-:Y:S04]  /*69d0*/  @!P2 ST.E.128 desc[UR50][R28.64], R8 ;  /* 0x000000081c00a985 */ /* 0x0081e8000c101d32 */
[----:B----4-:R0:W-:Y:S01]  /*69e0*/  @!P3 ST.E.128 desc[UR50][R30.64], R24 ;  /* 0x000000181e00b985 */ /* 0x0101e2000c101d32 */
[----:B-1----:R-:W-:Y:S05]  /*69f0*/  @P0 BRA `(.L_x_234) ;  /* 0x0000000800780947 */ /* 0x002fea0003800000 */
[----:B0-----:R-:W-:-:S04]  /*6a00*/  LEA R4, P0, R16, R33, 0x1 ;  /* 0x0000002110047211 */ /* 0x001fc800078008ff */
[----:B------:R-:W-:-:S05]  /*6a10*/  LEA.HI.X R5, R16, R34, R155, 0x1, P0 ;  /* 0x0000002210057211 */ /* 0x000fca00000f0c9b */
[----:B-----5:R2:W-:Y:S01]  /*6a20*/  ST.E.128 desc[UR50][R4.64], R12 ;  /* 0x0000000c04007985 */ /* 0x0205e2000c101d32 */
[----:B------:R-:W-:Y:S05]  /*6a30*/  BRA `(.L_x_234) ;  /* 0x0000000800687947 */ /* 0x000fea0003800000 */
.L_x_232:
[----:B------:R-:W-:Y:S01]  /*6a40*/  ULDC.64 UR8, c[0x0][0xc00] ;  /* 0x0003000000087ab9 */ /* 0x000fe20000000a00 */
[----:B------:R-:W-:Y:S01]  /*6a50*/  ULDC UR4, c[0x0][0xa88] ;  /* 0x0002a20000047ab9 */ /* 0x000fe20000000800 */
[----:B------:R-:W-:Y:S01]  /*6a60*/  UISETP.NE.U32.AND UP0, UPT, UR8, URZ, UPT ;  /* 0x0000003f0800728c */ /* 0x000fe2000bf05070 */
[----:B------:R-:W0:Y:S03]  /*6a70*/  LDC R11, c[0x0][0xbe8] ;  /* 0x0002fa00ff0b7b82 */ /* 0x000e260000000800 */
[----:B------:R-:W-:-:S03]  /*6a80*/  UISETP.NE.AND.EX UP0, UPT, UR9, URZ, UPT, UP0 ;  /* 0x0000003f0900728c */ /* 0x000fc6000bf05300 */
[----:B------:R-:W-:Y:S02]  /*6a90*/  ULDC.64 UR8, c[0x0][0xc00] ;  /* 0x0003000000087ab9 */ /* 0x000fe40000000a00 */
[----:B------:R-:W-:Y:S01]  /*6aa0*/  UIMAD.WIDE UR8, UR38, 0x4, UR8 ;  /* 0x00000004260878a5 */ /* 0x000fe2000f8e0208 */
[----:B------:R-:W-:-:S05]  /*6ab0*/  PLOP3.LUT P2, PT, PT, PT, UP0, 0x80, 0x0 ;  /* 0x000000000000781c */ /* 0x000fca0003f4f008 */
[----:B------:R-:W-:Y:S02]  /*6ac0*/  IMAD.U32 R4, RZ, RZ, UR8 ;  /* 0x00000008ff047e24 */ /* 0x000fe4000f8e00ff */
[----:B------:R-:W-:Y:S01]  /*6ad0*/  IMAD.U32 R5, RZ, RZ, UR9 ;  /* 0x00000009ff057e24 */ /* 0x000fe2000f8e00ff */
[----:B------:R-:W-:Y:S02]  /*6ae0*/  ULDC.64 UR8, c[0x0][0xc08] ;  /* 0x0003020000087ab9 */ /* 0x000fe40000000a00 */
[----:B------:R-:W-:-:S03]  /*6af0*/  UISETP.NE.U32.AND UP1, UPT, UR8, URZ, UPT ;  /* 0x0000003f0800728c */ /* 0x000fc6000bf25070 */
[----:B------:R-:W2:Y:S01]  /*6b00*/  @P2 LDG.E R3, desc[UR50][R4.64] ;  /* 0x0000003204032981 */ /* 0x000ea2000c1e1900 */
[----:B------:R-:W-:Y:S01]  /*6b10*/  UISETP.NE.AND.EX UP1, UPT, UR9, URZ, UPT, UP1 ;  /* 0x0000003f0900728c */ /* 0x000fe2000bf25310 */
[----:B------:R-:W-:-:S05]  /*6b20*/  IMAD.U32 R0, RZ, RZ, UR4 ;  /* 0x00000004ff007e24 */ /* 0x000fca000f8e00ff */
[----:B------:R-:W-:-:S05]  /*6b30*/  PLOP3.LUT P3, PT, PT, PT, UP1, 0x80, 0x0 ;  /* 0x000000000000781c */ /* 0x000fca0003f6f018 */
[----:B------:R-:W-:Y:S02]  /*6b40*/  @UP1 ULDC.64 UR8, c[0x0][0xc08] ;  /* 0x0003020000081ab9 */ /* 0x000fe40000000a00 */
[----:B------:R-:W-:-:S06]  /*6b50*/  @UP1 UIMAD.WIDE UR8, UR38, 0x4, UR8 ;  /* 0x00000004260818a5 */ /* 0x000fcc000f8e0208 */
[----:B------:R-:W-:Y:S01]  /*6b60*/  IMAD.U32 R6, RZ, RZ, UR8 ;  /* 0x00000008ff067e24 */ /* 0x000fe2000f8e00ff */
[----:B------:R-:W-:-:S05]  /*6b70*/  MOV R7, UR9 ;  /* 0x0000000900077c02 */ /* 0x000fca0008000f00 */
[----:B------:R1:W5:Y:S01]  /*6b80*/  @P3 LDG.E R0, desc[UR50][R6.64] ;  /* 0x0000003206003981 */ /* 0x000362000c1e1900 */
[----:B0-----:R-:W-:Y:S01]  /*6b90*/  ISETP.NE.AND P0, PT, R11, 0x1, PT ;  /* 0x000000010b00780c */ /* 0x001fe20003f05270 */
[----:B------:R-:W-:Y:S01]  /*6ba0*/  UMOV UR4, URZ ;  /* 0x0000003f00047c82 */ /* 0x000fe20008000000 */
[----:B------:R-:W-:Y:S01]  /*6bb0*/  USHF.R.S32.HI UR11, URZ, 0x1f, UR41 ;  /* 0x0000001f3f0b7899 */ /* 0x000fe20008011429 */
[----:B------:R-:W-:-:S10]  /*6bc0*/  ISETP.GE.AND P1, PT, R156, 0xc0, PT ;  /* 0x000000c09c00780c */ /* 0x000fd40003f26270 */
[----:B------:R-:W0:Y:S01]  /*6bd0*/  @P0 LDC R9, c[0x0][0xbec] ;  /* 0x0002fb00ff090b82 */ /* 0x000e220000000800 */
[----:B--2---:R-:W-:-:S13]  /*6be0*/  @P2 R2UR UR4, R3 ;  /* 0x00000000030422ca */ /* 0x004fda00000e0000 */
[----:B------:R-:W-:Y:S01]  /*6bf0*/  USHF.R.S32.HI UR10, URZ, 0x1f, UR4 ;  /* 0x0000001f3f0a7899 */ /* 0x000fe20008011404 */
[----:B01----:R-:W-:Y:S11]  /*6c00*/  @P3 BRA `(.L_x_235) ;  /* 0x0000000000103947 */ /* 0x003ff60003800000 */
[----:B------:R-:W-:Y:S05]  /*6c10*/  @!P2 BRA `(.L_x_235) ;  /* 0x00000000000ca947 */ /* 0x000fea0003800000 */
[----:B------:R-:W2:Y:S04]  /*6c20*/  LDG.E R3, desc[UR50][R4.64] ;  /* 0x0000003204037981 */ /* 0x000ea8000c1e1900 */
[----:B-----5:R-:W2:Y:S02]  /*6c30*/  LDG.E R0, desc[UR50][R4.64+0x4] ;  /* 0x0000043204007981 */ /* 0x020ea4000c1e1900 */
[----:B--2---:R-:W-:-:S07]  /*6c40*/  IMAD.IADD R0, R0, 0x1, -R3 ;  /* 0x0000000100007824 */ /* 0x004fce00078e0a03 */
.L_x_235:
[----:B------:R-:W-:Y:S01]  /*6c50*/  USEL UR38, UR38, URZ, !UP0 ;  /* 0x0000003f26267287 */ /* 0x000fe2000c000000 */
[----:B------:R-:W-:Y:S01]  /*6c60*/  BSSY B1, `(.L_x_236) ;  /* 0x000002d000017945 */ /* 0x000fe20003800000 */
[----:B------:R-:W-:-:S03]  /*6c70*/  USEL UR39, UR39, URZ, !UP0 ;  /* 0x0000003f27277287 */ /* 0x000fc6000c000000 */
[----:B------:R-:W-:Y:S09]  /*6c80*/  @P1 BRA `(.L_x_237) ;  /* 0x0000000000a81947 */ /* 0x000ff20003800000 */
[----:B------:R-:W0:Y:S01]  /*6c90*/  S2R R4, SR_TID.X ;  /* 0x0000000000047919 */ /* 0x000e220000002100 */
[----:B------:R-:W1:Y:S01]  /*6ca0*/  LDC R6, c[0x0][0xbe8] ;  /* 0x0002fa00ff067b82 */ /* 0x000e620000000800 */
[----:B------:R-:W-:-:S04]  /*6cb0*/  IMAD.U32 R3, RZ, RZ, UR40 ;  /* 0x00000028ff037e24 */ /* 0x000fc8000f8e00ff */
[----:B0-----:R-:W-:Y:S02]  /*6cc0*/  IMAD R3, R3, 0xc0, R4 ;  /* 0x000000c003037824 */ /* 0x001fe400078e0204 */
[----:B-1---5:R-:W-:Y:S02]  /*6cd0*/  IMAD R4, R0, R6, RZ ;  /* 0x0000000600047224 */ /* 0x022fe400078e02ff */
[----:B------:R-:W-:-:S05]  /*6ce0*/  VIADD R5, R3, 0xffffff80 ;  /* 0xffffff8003057836 */ /* 0x000fca0000000000 */
[----:B------:R-:W-:-:S13]  /*6cf0*/  ISETP.GE.AND P1, PT, R5, R4, PT ;  /* 0x000000040500720c */ /* 0x000fda0003f26270 */
[----:B------:R-:W-:Y:S05]  /*6d00*/  @P1 BRA `(.L_x_237) ;  /* 0x0000000000881947 */ /* 0x000fea0003800000 */
[----:B------:R-:W-:Y:S01]  /*6d10*/  ISETP.NE.AND P1, PT, R6, 0x1, PT ;  /* 0x000000010600780c */ /* 0x000fe20003f25270 */
[----:B------:R-:W-:Y:S01]  /*6d20*/  ULDC.64 UR12, c[0x0][0xb90] ;  /* 0x0002e400000c7ab9 */ /* 0x000fe20000000a00 */
[----:B------:R-:W-:Y:S01]  /*6d30*/  UMOV UR8, UR4 ;  /* 0x0000000400087c82 */ /* 0x000fe20008000000 */
[----:B------:R-:W-:Y:S01]  /*6d40*/  UIMAD UR7, UR11, UR12, URZ ;  /* 0x0000000c0b0772a4 */ /* 0x000fe2000f8e023f */
[----:B------:R-:W-:Y:S02]  /*6d50*/  UMOV UR9, UR10 ;  /* 0x0000000a00097c82 */ /* 0x000fe40008000000 */
[----:B------:R-:W-:Y:S02]  /*6d60*/  UIMAD.WIDE.U32 UR8, UR41, UR12, UR8 ;  /* 0x0000000c290872a5 */ /* 0x000fe4000f8e0008 */
[----:B------:R-:W-:-:S03]  /*6d70*/  UIMAD UR7, UR41, UR13, UR7 ;  /* 0x0000000d290772a4 */ /* 0x000fc6000f8e0207 */
[----:B------:R-:W-:Y:S02]  /*6d80*/  ULDC.64 UR12, c[0x0][0xb98] ;  /* 0x0002e600000c7ab9 */ /* 0x000fe40000000a00 */
[----:B------:R-:W0:Y:S01]  /*6d90*/  @P1 LDC R4, c[0x0][0xbec] ;  /* 0x0002fb00ff041b82 */ /* 0x000e220000000800 */
[----:B------:R-:W-:Y:S02]  /*6da0*/  UIADD3 UR9, UR9, UR7, URZ ;  /* 0x0000000709097290 */ /* 0x000fe4000fffe03f */
[----:B------:R-:W-:Y:S02]  /*6db0*/  UIMAD UR7, UR39, UR12, URZ ;  /* 0x0000000c270772a4 */ /* 0x000fe4000f8e023f */
[----:B------:R-:W-:Y:S02]  /*6dc0*/  UIMAD.WIDE.U32 UR8, UR38, UR12, UR8 ;  /* 0x0000000c260872a5 */ /* 0x000fe4000f8e0008 */
[----:B------:R-:W-:Y:S01]  /*6dd0*/  UIMAD UR7, UR38, UR13, UR7 ;  /* 0x0000000d260772a4 */ /* 0x000fe2000f8e0207 */
[----:B------:R-:W1:Y:S02]  /*6de0*/  @P1 LDC R8, c[0x0][0xbf0] ;  /* 0x0002fc00ff081b82 */ /* 0x000e640000000800 */
[----:B------:R-:W-:Y:S01]  /*6df0*/  ULDC.64 UR12, c[0x0][0xb88] ;  /* 0x0002e200000c7ab9 */ /* 0x000fe20000000a00 */
[----:B0-----:R-:W-:-:S04]  /*6e00*/  @P1 IMAD.HI.U32 R3, R5, R4, RZ ;  /* 0x0000000405031227 */ /* 0x001fc800078e00ff */
[----:B------:R-:W-:Y:S01]  /*6e10*/  IMAD.MOV.U32 R4, RZ, RZ, R5 ;  /* 0x000000ffff047224 */ /* 0x000fe200078e0005 */
[----:B-1----:R-:W-:Y:S01]  /*6e20*/  @P1 SHF.R.U32.HI R4, RZ, R8, R3 ;  /* 0x00000008ff041219 */ /* 0x002fe20000011603 */
[----:B------:R-:W-:-:S04]  /*6e30*/  IMAD.U32 R8, RZ, RZ, UR7 ;  /* 0x00000007ff087e24 */ /* 0x000fc8000f8e00ff */
[----:B------:R-:W-:-:S04]  /*6e40*/  IMAD.MOV R3, RZ, RZ, -R4 ;  /* 0x000000ffff037224 */ /* 0x000fc800078e0a04 */
[----:B------:R-:W-:Y:S01]  /*6e50*/  IMAD R3, R6, R3, R5 ;  /* 0x0000000306037224 */ /* 0x000fe200078e0205 */
[----:B------:R-:W-:Y:S02]  /*6e60*/  SHF.R.S32.HI R5, RZ, 0x1f, R4 ;  /* 0x0000001fff057819 */ /* 0x000fe40000011404 */
[----:B------:R-:W-:Y:S02]  /*6e70*/  IADD3 R4, P1, R4, UR8, RZ ;  /* 0x0000000804047c10 */ /* 0x000fe4000ff3e0ff */
[----:B------:R-:W-:Y:S02]  /*6e80*/  SHF.R.S32.HI R6, RZ, 0x1f, R3 ;  /* 0x0000001fff067819 */ /* 0x000fe40000011403 */
[----:B------:R-:W-:Y:S01]  /*6e90*/  IADD3.X R5, R5, UR9, R8, P1, !PT ;  /* 0x0000000905057c10 */ /* 0x000fe20008ffe408 */
[----:B------:R-:W-:Y:S02]  /*6ea0*/  ULDC.64 UR8, c[0x0][0xb50] ;  /* 0x0002d40000087ab9 */ /* 0x000fe40000000a00 */
[----:B------:R-:W-:-:S02]  /*6eb0*/  IMAD R6, R6, UR12, RZ ;  /* 0x0000000c06067c24 */ /* 0x000fc4000f8e02ff */
[----:B------:R-:W-:-:S04]  /*6ec0*/  IMAD.WIDE.U32 R4, R3, UR12, R4 ;  /* 0x0000000c03047c25 */ /* 0x000fc8000f8e0004 */
[----:B------:R-:W-:Y:S01]  /*6ed0*/  IMAD R7, R3, UR13, R6 ;  /* 0x0000000d03077c24 */ /* 0x000fe2000f8e0206 */
[----:B------:R-:W-:-:S03]  /*6ee0*/  LEA R6, P1, R4, UR8, 0x2 ;  /* 0x0000000804067c11 */ /* 0x000fc6000f8210ff */
[----:B------:R-:W-:-:S05]  /*6ef0*/  IMAD.IADD R3, R5, 0x1, R7 ;  /* 0x0000000105037824 */ /* 0x000fca00078e0207 */
[----:B------:R-:W-:Y:S02]  /*6f00*/  LEA.HI.X R7, R4, UR9, R3, 0x2, P1 ;  /* 0x0000000904077c11 */ /* 0x000fe400088f1403 */
[----:B------:R-:W-:-:S05]  /*6f10*/  MOV R3, 0xff800000 ;  /* 0xff80000000037802 */ /* 0x000fca0000000f00 */
[----:B------:R0:W-:Y:S02]  /*6f20*/  STG.E desc[UR50][R6.64], R3 ;  /* 0x0000000306007986 */ /* 0x0001e4000c101932 */
.L_x_237:
[----:B------:R-:W-:Y:S05]  /*6f30*/  BSYNC B1 ;  /* 0x0000000000017941 */ /* 0x000fea0003800000 */
.L_x_236:
[----:B------:R-:W1:Y:S01]  /*6f40*/  @P0 LDC R5, c[0x0][0xbf0] ;  /* 0x0002fc00ff050b82 */ /* 0x000e620000000800 */
[----:B------:R-:W-:Y:S01]  /*6f50*/  ULDC.64 UR12, c[0x0][0xaa0] ;  /* 0x0002a800000c7ab9 */ /* 0x000fe20000000a00 */
[----:B0-----:R-:W-:Y:S01]  /*6f60*/  IMAD.U32 R6, RZ, RZ, UR40 ;  /* 0x00000028ff067e24 */ /* 0x001fe2000f8e00ff */
[----:B------:R-:W-:Y:S01]  /*6f70*/  UIMAD UR7, UR10, UR12, URZ ;  /* 0x0000000c0a0772a4 */ /* 0x000fe2000f8e023f */
[----:B------:R-:W-:Y:S01]  /*6f80*/  IMAD R3, R2, 0x30, R17 ;  /* 0x0000003002037824 */ /* 0x000fe200078e0211 */
[----:B------:R-:W-:Y:S01]  /*6f90*/  UIMAD.WIDE.U32 UR8, UR4, UR12, URZ ;  /* 0x0000000c040872a5 */ /* 0x000fe2000f8e003f */
[----:B-----5:R-:W-:Y:S01]  /*6fa0*/  IMAD R25, R0, R11, RZ ;  /* 0x0000000b00197224 */ /* 0x020fe200078e02ff */
[----:B------:R-:W-:Y:S01]  /*6fb0*/  UIMAD UR7, UR4, UR13, UR7 ;  /* 0x0000000d040772a4 */ /* 0x000fe2000f8e0207 */
[----:B------:R-:W-:Y:S02]  /*6fc0*/  IMAD R6, R6, 0xc0, R3 ;  /* 0x000000c006067824 */ /* 0x000fe400078e0203 */
[----:B------:R-:W-:Y:S01]  /*6fd0*/  ULDC.64 UR12, c[0x0][0xae8] ;  /* 0x0002ba00000c7ab9 */ /* 0x000fe20000000a00 */
[----:B------:R-:W-:Y:S01]  /*6fe0*/  UIADD3 UR9, UR9, UR7, URZ ;  /* 0x0000000709097290 */ /* 0x000fe2000fffe03f */
[----:B------:R-:W-:Y:S01]  /*6ff0*/  @P0 IMAD.HI.U32 R4, R6, R9, RZ ;  /* 0x0000000906040227 */ /* 0x000fe200078e00ff */
[----:B------:R-:W-:-:S02]  /*7000*/  UIMAD UR4, UR11, UR12, URZ ;  /* 0x0000000c0b0472a4 */ /* 0x000fc4000f8e023f */
[----:B------:R-:W-:Y:S01]  /*7010*/  UIMAD.WIDE.U32 UR8, UR41, UR12, UR8 ;  /* 0x0000000c290872a5 */ /* 0x000fe2000f8e0008 */
[----:B------:R-:W-:Y:S01]  /*7020*/  IMAD.MOV.U32 R3, RZ, RZ, R6 ;  /* 0x000000ffff037224 */ /* 0x000fe200078e0006 */
[----:B------:R-:W-:Y:S01]  /*7030*/  UIMAD UR4, UR41, UR13, UR4 ;  /* 0x0000000d290472a4 */ /* 0x000fe2000f8e0204 */
[----:B------:R-:W-:-:S03]  /*7040*/  ULDC.64 UR10, c[0x0][0xaf0] ;  /* 0x0002bc00000a7ab9 */ /* 0x000fc60000000a00 */
[----:B------:R-:W-:Y:S02]  /*7050*/  UIADD3 UR9, UR9, UR4, URZ ;  /* 0x0000000409097290 */ /* 0x000fe4000fffe03f */
[----:B------:R-:W-:Y:S01]  /*7060*/  UIMAD UR4, UR39, UR10, URZ ;  /* 0x0000000a270472a4 */ /* 0x000fe2000f8e023f */
[----:B-1----:R-:W-:Y:S01]  /*7070*/  @P0 SHF.R.U32.HI R3, RZ, R5, R4 ;  /* 0x00000005ff030219 */ /* 0x002fe20000011604 */
[----:B------:R-:W-:Y:S02]  /*7080*/  UIMAD.WIDE.U32 UR8, UR38, UR10, UR8 ;  /* 0x0000000a260872a5 */ /* 0x000fe4000f8e0008 */
[----:B------:R-:W-:Y:S01]  /*7090*/  UIMAD UR4, UR38, UR11, UR4 ;  /* 0x0000000b260472a4 */ /* 0x000fe2000f8e0204 */
[--C-:B------:R-:W-:Y:S01]  /*70a0*/  SHF.R.S32.HI R4, RZ, 0x1f, R3.reuse ;  /* 0x0000001fff047819 */ /* 0x100fe20000011403 */
[----:B------:R-:W-:Y:S01]  /*70b0*/  IMAD.MOV R7, RZ, RZ, -R3 ;  /* 0x000000ffff077224 */ /* 0x000fe200078e0a03 */
[----:B------:R-:W-:Y:S01]  /*70c0*/  ULDC.64 UR10, c[0x0][0xae0] ;  /* 0x0002b800000a7ab9 */ /* 0x000fe20000000a00 */
[----:B------:R-:W-:-:S02]  /*70d0*/  UIADD3 UR4, UR9, UR4, URZ ;  /* 0x0000000409047290 */ /* 0x000fc4000fffe03f */
[----:B------:R-:W-:Y:S02]  /*70e0*/  IMAD.U32 R5, RZ, RZ, UR9 ;  /* 0x00000009ff057e24 */ /* 0x000fe4000f8e00ff */
[----:B------:R-:W-:Y:S02]  /*70f0*/  IMAD R7, R11, R7, R6 ;  /* 0x000000070b077224 */ /* 0x000fe400078e0206 */
[----:B------:R-:W-:Y:S02]  /*7100*/  IMAD R8, R4, UR10, RZ ;  /* 0x0000000a04087c24 */ /* 0x000fe4000f8e02ff */
[----:B------:R-:W-:Y:S01]  /*7110*/  IMAD.U32 R4, RZ, RZ, UR8 ;  /* 0x00000008ff047e24 */ /* 0x000fe2000f8e00ff */
[----:B------:R-:W-:Y:S01]  /*7120*/  SHF.R.S32.HI R6, RZ, 0x1f, R7 ;  /* 0x0000001fff067819 */ /* 0x000fe20000011407 */
[----:B------:R-:W-:Y:S01]  /*7130*/  IMAD.U32 R5, RZ, RZ, UR4 ;  /* 0x00000004ff057e24 */ /* 0x000fe2000f8e00ff */
[----:B------:R-:W-:Y:S01]  /*7140*/  ULDC.64 UR8, c[0x0][0xad8] ;  /* 0x0002b60000087ab9 */ /* 0x000fe20000000a00 */
[C---:B------:R-:W-:Y:S01]  /*7150*/  IMAD R9, R3.reuse, UR11, R8 ;  /* 0x0000000b03097c24 */ /* 0x040fe2000f8e0208 */
[----:B------:R-:W-:Y:S01]  /*7160*/  MOV R8, UR40 ;  /* 0x0000002800087c02 */ /* 0x000fe20008000f00 */
[----:B------:R-:W-:Y:S01]  /*7170*/  IMAD.WIDE.U32 R4, R3, UR10, R4 ;  /* 0x0000000a03047c25 */ /* 0x000fe2000f8e0004 */
[----:B------:R-:W-:-:S03]  /*7180*/  ULDC UR4, c[0x0][0xac8] ;  /* 0x0002b20000047ab9 */ /* 0x000fc60000000800 */
[----:B------:R-:W-:Y:S02]  /*7190*/  IMAD R6, R6, UR8, RZ ;  /* 0x0000000806067c24 */ /* 0x000fe4000f8e02ff */
[----:B------:R-:W-:Y:S02]  /*71a0*/  IMAD.IADD R5, R5, 0x1, R9 ;  /* 0x0000000105057824 */ /* 0x000fe400078e0209 */
[C---:B------:R-:W-:Y:S02]  /*71b0*/  IMAD R3, R7.reuse, UR9, R6 ;  /* 0x0000000907037c24 */ /* 0x040fe4000f8e0206 */
[----:B------:R-:W-:Y:S01]  /*71c0*/  IMAD.WIDE.U32 R4, R7, UR8, R4 ;  /* 0x0000000807047c25 */ /* 0x000fe2000f8e0004 */
[----:B------:R-:W-:-:S03]  /*71d0*/  ULDC.64 UR8, c[0x0][0xa80] ;  /* 0x0002a00000087ab9 */ /* 0x000fc60000000a00 */
[----:B------:R-:W-:Y:S01]  /*71e0*/  IMAD.IADD R3, R5, 0x1, R3 ;  /* 0x0000000105037824 */ /* 0x000fe200078e0203 */
[----:B------:R-:W-:Y:S01]  /*71f0*/  LEA R5, P0, R4, UR8, 0x1 ;  /* 0x0000000804057c11 */ /* 0x000fe2000f8008ff */
[----:B------:R-:W-:-:S03]  /*7200*/  IMAD R6, R8, 0xc0, R17 ;  /* 0x000000c008067824 */ /* 0x000fc600078e0211 */
[----:B------:R-:W-:Y:S01]  /*7210*/  LEA.HI.X R10, R4, UR9, R3, 0x1, P0 ;  /* 0x00000009040a7c11 */ /* 0x000fe200080f0c03 */
[----:B------:R-:W0:Y:S01]  /*7220*/  SHFL.IDX PT, R9, R5, RZ, 0x181f ;  /* 0x00181fff05097589 */ /* 0x000e2200000e0000 */
[----:B------:R-:W-:Y:S01]  /*7230*/  ISETP.GE.AND P0, PT, R16, UR4, PT ;  /* 0x0000000410007c0c */ /* 0x000fe2000bf06270 */
[C---:B------:R-:W-:Y:S02]  /*7240*/  VIADD R0, R6.reuse, 0x30 ;  /* 0x0000003006007836 */ /* 0x040fe40000000000 */
[----:B------:R-:W1:Y:S01]  /*7250*/  SHFL.IDX PT, R13, R5, 0x1, 0x181f ;  /* 0x00381f00050d7f89 */ /* 0x000e6200000e0000 */
[C---:B------:R-:W-:Y:S01]  /*7260*/  VIADD R3, R6.reuse, 0x60 ;  /* 0x0000006006037836 */ /* 0x040fe20000000000 */
[CC--:B------:R-:W-:Y:S01]  /*7270*/  ISETP.GE.OR P3, PT, R6.reuse, R25.reuse, P0 ;  /* 0x000000190600720c */ /* 0x0c0fe20000766670 */
[----:B------:R-:W-:Y:S01]  /*7280*/  VIADD R4, R6, 0x90 ;  /* 0x0000009006047836 */ /* 0x000fe20000000000 */
[----:B------:R-:W2:Y:S01]  /*7290*/  SHFL.IDX PT, R15, R5, 0x2, 0x181f ;  /* 0x00581f00050f7f89 */ /* 0x000ea200000e0000 */
[----:B------:R-:W-:-:S02]  /*72a0*/  ISETP.GE.OR P2, PT, R0, R25, P0 ;  /* 0x000000190000720c */ /* 0x000fc40000746670 */
[-C--:B------:R-:W-:Y:S01]  /*72b0*/  ISETP.GE.OR P1, PT, R3, R25.reuse, P0 ;  /* 0x000000190300720c */ /* 0x080fe20000726670 */
[----:B------:R-:W3:Y:S01]  /*72c0*/  SHFL.IDX PT, R7, R10, RZ, 0x181f ;  /* 0x00181fff0a077589 */ /* 0x000ee200000e0000 */
[----:B------:R-:W-:-:S03]  /*72d0*/  ISETP.GE.OR P0, PT, R4, R25, P0 ;  /* 0x000000190400720c */ /* 0x000fc60000706670 */
[----:B------:R3:W4:Y:S04]  /*72e0*/  SHFL.IDX PT, R21, R5, 0x3, 0x181f ;  /* 0x00781f0005157f89 */ /* 0x00072800000e0000 */
[----:B------:R-:W4:Y:S04]  /*72f0*/  SHFL.IDX PT, R11, R10, 0x1, 0x181f ;  /* 0x00381f000a0b7f89 */ /* 0x000f2800000e0000 */
[----:B------:R-:W4:Y:S01]  /*7300*/  SHFL.IDX PT, R12, R10, 0x2, 0x181f ;  /* 0x00581f000a0c7f89 */ /* 0x000f2200000e0000 */
[----:B0-----:R-:W-:-:S03]  /*7310*/  @!P3 LEA R4, P6, R16, R9, 0x1 ;  /* 0x000000091004b211 */ /* 0x001fc600078c08ff */
[----:B------:R4:W0:Y:S01]  /*7320*/  SHFL.IDX PT, R14, R10, 0x3, 0x181f ;  /* 0x00781f000a0e7f89 */ /* 0x00082200000e0000 */
[C---:B-1----:R-:W-:Y:S02]  /*7330*/  @!P2 LEA R6, P5, R16.reuse, R13, 0x1 ;  /* 0x0000000d1006a211 */ /* 0x042fe400078a08ff */
[C---:B--2---:R-:W-:Y:S02]  /*7340*/  @!P1 LEA R8, P4, R16.reuse, R15, 0x1 ;  /* 0x0000000f10089211 */ /* 0x044fe400078808ff */
[C---:B---3--:R-:W-:Y:S02]  /*7350*/  @!P3 LEA.HI.X R5, R16.reuse, R7, R155, 0x1, P6 ;  /* 0x000000071005b211 */ /* 0x048fe400030f0c9b */
[----:B----4-:R-:W-:-:S03]  /*7360*/  @!P0 LEA R10, P6, R16, R21, 0x1 ;  /* 0x00000015100a8211 */ /* 0x010fc600078c08ff */
[----:B------:R1:W-:Y:S01]  /*7370*/  @!P3 ST.E.128 desc[UR50][R4.64], RZ ;  /* 0x000000ff0400b985 */ /* 0x0003e2000c101d32 */
[C-C-:B------:R-:W-:Y:S02]  /*7380*/  @!P2 LEA.HI.X R7, R16.reuse, R11, R155.reuse, 0x1, P5 ;  /* 0x0000000b1007a211 */ /* 0x140fe400028f0c9b */
[----:B------:R-:W-:-:S03]  /*7390*/  @!P1 LEA.HI.X R9, R16, R12, R155, 0x1, P4 ;  /* 0x0000000c10099211 */ /* 0x000fc600020f0c9b */
[----:B------:R1:W-:Y:S01]  /*73a0*/  @!P2 ST.E.128 desc[UR50][R6.64], RZ ;  /* 0x000000ff0600a985 */ /* 0x0003e2000c101d32 */
[----:B0-----:R-:W-:-:S03]  /*73b0*/  @!P0 LEA.HI.X R11, R16, R14, R155, 0x1, P6 ;  /* 0x0000000e100b8211 */ /* 0x001fc600030f0c9b */
[----:B------:R1:W-:Y:S04]  /*73c0*/  @!P1 ST.E.128 desc[UR50][R8.64], RZ ;  /* 0x000000ff08009985 */ /* 0x0003e8000c101d32 */
[----:B------:R1:W-:Y:S02]  /*73d0*/  @!P0 ST.E.128 desc[UR50][R10.64], RZ ;  /* 0x000000ff0a008985 */ /* 0x0003e4000c101d32 */
.L_x_234:
[----:B------:R-:W-:Y:S05]  /*73e0*/  BSYNC B0 ;  /* 0x0000000000007941 */ /* 0x000fea0003800000 */
.L_x_231:
[----:B------:R-:W-:Y:S02]  /*73f0*/  ULDC UR4, c[0x0][0xc3c] ;  /* 0x00030f0000047ab9 */ /* 0x000fe40000000800 */
[----:B------:R-:W-:-:S13]  /*7400*/  ISETP.GE.AND P0, PT, R35, UR4, PT ;  /* 0x0000000423007c0c */ /* 0x000fda000bf06270 */
[----:B------:R-:W-:Y:S05]  /*7410*/  @!P0 BRA `(.L_x_238) ;  /* 0xffffff9800448947 */ /* 0x000fea000383ffff */
[----:B------:R-:W-:Y:S05]  /*7420*/  EXIT ;  /* 0x000000000000794d */ /* 0x000fea0003800000 */
.L_x_203:
[----:B------:R-:W-:-:S08]  /*7430*/  NOP ;  /* 0x0000000000007918 */ /* 0x000fd00000000000 */
[----:B------:R-:W0:-:S00]  /*7440*/  USETMAXREG.DEALLOC.CTAPOOL 0x20 ;  /* 0x00000020000079c8 */ /* 0x000e0000080e0500 */
[----:B0-----:R-:W2:Y:S01]  /*7450*/  LDL.LU R2, [R1+0x8] ;  /* 0x0000080001027983 */ /* 0x001ea20000300800 */
[----:B------:R-:W-:-:S06]  /*7460*/  LOP3.LUT R0, R0, 0x3, RZ, 0xc0, !PT ;  /* 0x0000000300007812 */ /* 0x000fcc00078ec0ff */
[----:B------:R-:W0:Y:S02]  /*7470*/  SHFL.IDX PT, R0, R0, RZ, 0x1f ;  /* 0x00001fff00007589 */ /* 0x000e2400000e0000 */
[----:B0-----:R-:W-:Y:S01]  /*7480*/  ISETP.NE.AND P0, PT, R0, RZ, PT ;  /* 0x000000ff0000720c */ /* 0x001fe20003f05270 */
[----:B------:R-:W-:Y:S01]  /*7490*/  IMAD.MOV.U32 R0, RZ, RZ, RZ ;  /* 0x000000ffff007224 */ /* 0x000fe200078e00ff */
[----:B--2---:R-:W-:-:S11]  /*74a0*/  LOP3.LUT R2, R2, 0xffffffef, RZ, 0xc0, !PT ;  /* 0xffffffef02027812 */ /* 0x004fd600078ec0ff */
[----:B------:R-:W-:-:S05]  /*74b0*/  @P0 LOP3.LUT R2, R2, 0x10, RZ, 0xfc, !PT ;  /* 0x0000001002020812 */ /* 0x000fca00078efcff */
[----:B------:R0:W-:Y:S01]  /*74c0*/  STL [R1+0x8], R2 ;  /* 0x0000080201007387 */ /* 0x0001e20000100800 */
[----:B------:R-:W-:Y:S05]  /*74d0*/  @!P0 BRA `(.L_x_239) ;  /* 0x00000000001c8947 */ /* 0x000fea0003800000 */
[----:B-1----:R-:W1:Y:S08]  /*74e0*/  S2UR UR5, SR_CgaCtaId ;  /* 0x00000000000579c3 */ /* 0x002e700000008800 */
[----:B------:R-:W-:Y:S06]  /*74f0*/  BAR.SYNC.DEFER_BLOCKING 0x5, 0x200 ;  /* 0x0148000000007b1d */ /* 0x000fec0000010000 */
[----:B------:R-:W-:-:S02]  /*7500*/  UMOV UR4, 0x400 ;  /* 0x0000040000047882 */ /* 0x000fc40000000000 */
[----:B-1----:R-:W-:-:S09]  /*7510*/  ULEA UR4, UR5, UR4, 0x18 ;  /* 0x0000000405047291 */ /* 0x002fd2000f8ec03f */
[----:B------:R-:W1:Y:S01]  /*7520*/  LDS.128 R16, [UR4+0x168d0] ;  /* 0x0168d004ff107984 */ /* 0x000e620008000c00 */
[----:B------:R-:W-:Y:S06]  /*7530*/  BAR.ARV 0x4, 0x200 ;  /* 0x0108000000007b1d */ /* 0x000fec0000002000 */
[----:B------:R-:W-:Y:S05]  /*7540*/  BRA `(.L_x_240) ;  /* 0x0000000800007947 */ /* 0x000fea0003800000 */
.L_x_239:
[----:B0-----:R-:W0:Y:S01]  /*7550*/  S2R R2, SR_TID.X ;  /* 0x0000000000027919 */ /* 0x001e220000002100 */
[----:B-1----:R-:W-:Y:S01]  /*7560*/  ULDC UR4, c[0x0][0xc3c] ;  /* 0x00030f0000047ab9 */ /* 0x002fe20000000800 */
[----:B------:R-:W1:Y:S01]  /*7570*/  S2UR UR6, SR_CTAID.X ;  /* 0x00000000000679c3 */ /* 0x000e620000002500 */
[----:B------:R-:W-:Y:S01]  /*7580*/  ULDC UR5, c[0x0][0xc38] ;  /* 0x00030e0000057ab9 */ /* 0x000fe20000000800 */
[----:B0-----:R-:W-:-:S04]  /*7590*/  LOP3.LUT R5, R2, 0x1f, RZ, 0xc0, !PT ;  /* 0x0000001f02057812 */ /* 0x001fc800078ec0ff */
[----:B------:R-:W-:-:S04]  /*75a0*/  ISETP.NE.AND P0, PT, R5, 0x1f, PT ;  /* 0x0000001f0500780c */ /* 0x000fc80003f05270 */
[----:B------:R-:W-:-:S13]  /*75b0*/  ISETP.GE.OR P1, PT, R5, UR4, !P0 ;  /* 0x0000000405007c0c */ /* 0x000fda000c726670 */
[----:B------:R-:W0:Y:S02]  /*75c0*/  @!P1 LDC.64 R2, c[0x0][0xc80] ;  /* 0x00032000ff029b82 */ /* 0x000e240000000a00 */
[----:B0-----:R-:W-:-:S05]  /*75d0*/  @!P1 IMAD.WIDE.U32 R2, R5, 0x4, R2 ;  /* 0x0000000405029825 */ /* 0x001fca00078e0002 */
[----:B------:R-:W2:Y:S01]  /*75e0*/  @!P1 LDG.E R0, desc[UR50][R2.64] ;  /* 0x0000003202009981 */ /* 0x000ea2000c1e1900 */
[C---:B------:R-:W-:Y:S01]  /*75f0*/  ISETP.NE.AND P1, PT, R5.reuse, RZ, PT ;  /* 0x000000ff0500720c */ /* 0x040fe20003f25270 */
[----:B------:R-:W-:Y:S01]  /*7600*/  UMOV UR4, URZ ;  /* 0x0000003f00047c82 */ /* 0x000fe20008000000 */
[C---:B------:R-:W-:Y:S01]  /*7610*/  ISETP.GE.U32.AND P2, PT, R5.reuse, 0x2, PT ;  /* 0x000000020500780c */ /* 0x040fe20003f46070 */
[----:B------:R-:W-:Y:S01]  /*7620*/  IMAD.MOV.U32 R16, RZ, RZ, RZ ;  /* 0x000000ffff107224 */ /* 0x000fe200078e00ff */
[C---:B------:R-:W-:Y:S02]  /*7630*/  ISETP.GE.U32.AND P3, PT, R5.reuse, 0x4, PT ;  /* 0x000000040500780c */ /* 0x040fe40003f66070 */
[C---:B------:R-:W-:Y:S02]  /*7640*/  ISETP.GE.U32.AND P4, PT, R5.reuse, 0x8, PT ;  /* 0x000000080500780c */ /* 0x040fe40003f86070 */
[----:B------:R-:W-:Y:S01]  /*7650*/  ISETP.GE.U32.AND P5, PT, R5, 0x10, PT ;  /* 0x000000100500780c */ /* 0x000fe20003fa6070 */
[----:B--2---:R-:W0:Y:S02]  /*7660*/  SHFL.UP PT, R4, R0, 0x1, RZ ;  /* 0x0420000000047989 */ /* 0x004e2400000e00ff */
[----:B0-----:R-:W-:-:S05]  /*7670*/  SEL R7, R4, RZ, P1 ;  /* 0x000000ff04077207 */ /* 0x001fca0000800000 */
[----:B------:R-:W-:-:S05]  /*7680*/  IMAD.IADD R7, R0, 0x1, R7 ;  /* 0x0000000100077824 */ /* 0x000fca00078e0207 */
[----:B------:R-:W0:Y:S02]  /*7690*/  SHFL.UP PT, R4, R7, 0x2, RZ ;  /* 0x0440000007047989 */ /* 0x000e2400000e00ff */
[----:B0-----:R-:W-:-:S05]  /*76a0*/  SEL R4, R4, RZ, P2 ;  /* 0x000000ff04047207 */ /* 0x001fca0001000000 */
[----:B------:R-:W-:-:S05]  /*76b0*/  IMAD.IADD R4, R7, 0x1, R4 ;  /* 0x0000000107047824 */ /* 0x000fca00078e0204 */
[----:B------:R-:W0:Y:S02]  /*76c0*/  SHFL.UP PT, R6, R4, 0x4, RZ ;  /* 0x0480000004067989 */ /* 0x000e2400000e00ff */
[----:B0-----:R-:W-:-:S04]  /*76d0*/  SEL R3, R6, RZ, P3 ;  /* 0x000000ff06037207 */ /* 0x001fc80001800000 */
[----:B------:R-:W-:-:S05]  /*76e0*/  IADD3 R3, R4, R3, RZ ;  /* 0x0000000304037210 */ /* 0x000fca0007ffe0ff */
[----:B------:R-:W0:Y:S02]  /*76f0*/  SHFL.UP PT, R2, R3, 0x8, RZ ;  /* 0x0500000003027989 */ /* 0x000e2400000e00ff */
[----:B0-----:R-:W-:-:S05]  /*7700*/  SEL R2, R2, RZ, P4 ;  /* 0x000000ff02027207 */ /* 0x001fca0002000000 */
[----:B------:R-:W-:-:S05]  /*7710*/  IMAD.IADD R2, R3, 0x1, R2 ;  /* 0x0000000103027824 */ /* 0x000fca00078e0202 */
[----:B------:R-:W0:Y:S02]  /*7720*/  SHFL.UP PT, R6, R2, 0x10, RZ ;  /* 0x0600000002067989 */ /* 0x000e2400000e00ff */
[----:B0-----:R-:W-:-:S05]  /*7730*/  SEL R7, R6, RZ, P5 ;  /* 0x000000ff06077207 */ /* 0x001fca0002800000 */
[----:B------:R-:W-:-:S05]  /*7740*/  IMAD.IADD R7, R2, 0x1, R7 ;  /* 0x0000000102077824 */ /* 0x000fca00078e0207 */
[----:B------:R-:W0:Y:S02]  /*7750*/  SHFL.IDX PT, R4, R7, 0x1f, 0x1f ;  /* 0x03e01f0007047f89 */ /* 0x000e2400000e0000 */
[----:B0-----:R-:W-:-:S04]  /*7760*/  IMAD R4, R4, UR5, RZ ;  /* 0x0000000504047c24 */ /* 0x001fc8000f8e02ff */
[----:B------:R-:W-:Y:S01]  /*7770*/  IMAD.MOV.U32 R3, RZ, RZ, R4 ;  /* 0x000000ffff037224 */ /* 0x000fe200078e0004 */
[----:B-1----:R-:W-:-:S13]  /*7780*/  ISETP.GT.AND P6, PT, R4, UR6, PT ;  /* 0x0000000604007c0c */ /* 0x002fda000bfc4270 */
[----:B------:R-:W-:Y:S05]  /*7790*/  @P6 BRA `(.L_x_241) ;  /* 0x0000000000946947 */ /* 0x000fea0003800000 */
[----:B------:R-:W-:Y:S01]  /*77a0*/  IMAD.MOV.U32 R4, RZ, RZ, R3 ;  /* 0x000000ffff047224 */ /* 0x000fe200078e0003 */
[----:B------:R-:W-:Y:S01]  /*77b0*/  UMOV UR4, URZ ;  /* 0x0000003f00047c82 */ /* 0x000fe20008000000 */
[----:B------:R-:W-:-:S05]  /*77c0*/  ULDC UR5, c[0x0][0xc38] ;  /* 0x00030e0000057ab9 */ /* 0x000fca0000000800 */
.L_x_245:
[----:B------:R-:W0:Y:S01]  /*77d0*/  LDC R2, c[0x0][0xc3c] ;  /* 0x00030f00ff027b82 */ /* 0x000e220000000800 */
[----:B------:R-:W-:-:S06]  /*77e0*/  UIADD3 UR4, UR4, 0x1f, URZ ;  /* 0x0000001f04047890 */ /* 0x000fcc000fffe03f */
[----:B0-----:R-:W-:-:S13]  /*77f0*/  ISETP.LE.AND P6, PT, R2, UR4, PT ;  /* 0x0000000402007c0c */ /* 0x001fda000bfc3270 */
[----:B------:R-:W-:Y:S05]  /*7800*/  @P6 BRA `(.L_x_242) ;  /* 0x0000000400246947 */ /* 0x000fea0003800000 */
[----:B------:R-:W-:Y:S01]  /*7810*/  VIADD R7, R5, UR4 ;  /* 0x0000000405077c36 */ /* 0x000fe20008000000 */
[----:B------:R-:W-:Y:S01]  /*7820*/  BSSY B0, `(.L_x_243) ;  /* 0x0000007000007945 */ /* 0x000fe20003800000 */
[----:B------:R-:W-:-:S03]  /*7830*/  IMAD.MOV.U32 R0, RZ, RZ, RZ ;  /* 0x000000ffff007224 */ /* 0x000fc600078e00ff */
[----:B------:R-:W-:-:S13]  /*7840*/  ISETP.GE.OR P6, PT, R7, R2, !P0 ;  /* 0x000000020700720c */ /* 0x000fda00047c6670 */
[----:B------:R-:W-:Y:S05]  /*7850*/  @P6 BRA `(.L_x_244) ;  /* 0x00000000000c6947 */ /* 0x000fea0003800000 */
[----:B------:R-:W0:Y:S02]  /*7860*/  LDC.64 R2, c[0x0][0xc80] ;  /* 0x00032000ff027b82 */ /* 0x000e240000000a00 */
[----:B0-----:R-:W-:-:S05]  /*7870*/  IMAD.WIDE R2, R7, 0x4, R2 ;  /* 0x0000000407027825 */ /* 0x001fca00078e0202 */
[----:B------:R0:W5:Y:S02]  /*7880*/  LDG.E R0, desc[UR50][R2.64] ;  /* 0x0000003202007981 */ /* 0x000164000c1e1900 */
.L_x_244:
[----:B------:R-:W-:Y:S05]  /*7890*/  BSYNC B0 ;  /* 0x0000000000007941 */ /* 0x000fea0003800000 */
.L_x_243:
[----:B0----5:R-:W0:Y:S02]  /*78a0*/  SHFL.UP PT, R2, R0, 0x1, RZ ;  /* 0x0420000000027989 */ /* 0x021e2400000e00ff */
        /* <DEDUP_REMOVED lines=16> */
[----:B------:R-:W-:-:S05]  /*79b0*/  IMAD.IADD R4, R3, 0x1, R4 ;  /* 0x0000000103047824 */ /* 0x000fca00078e0204 */
[----:B------:R-:W-:-:S13]  /*79c0*/  ISETP.GT.AND P6, PT, R4, UR6, PT ;  /* 0x0000000604007c0c */ /* 0x000fda000bfc4270 */
[----:B------:R-:W-:Y:S05]  /*79d0*/  @!P6 BRA `(.L_x_245) ;  /* 0xfffffffc007ce947 */ /* 0x000fea000383ffff */
[----:B------:R-:W-:-:S07]  /*79e0*/  IMAD.MOV.U32 R7, RZ, RZ, R9 ;  /* 0x000000ffff077224 */ /* 0x000fce00078e0009 */
.L_x_241:
[----:B------:R-:W-:-:S04]  /*79f0*/  IMAD.IADD R9, R4, 0x1, -R3 ;  /* 0x0000000104097824 */ /* 0x000fc800078e0a03 */
[----:B------:R-:W-:-:S05]  /*7a00*/  IMAD R2, R7, UR5, R9 ;  /* 0x0000000507027c24 */ /* 0x000fca000f8e0209 */
[----:B------:R-:W-:-:S13]  /*7a10*/  ISETP.GT.AND P0, PT, R2, UR6, PT ;  /* 0x0000000602007c0c */ /* 0x000fda000bf04270 */
[----:B------:R-:W-:-:S04]  /*7a20*/  VOTE.ANY R6, PT, !P0 ;  /* 0x0000000000067806 */ /* 0x000fc800040e0100 */
[----:B------:R-:W0:Y:S01]  /*7a30*/  POPC R19, R6 ;  /* 0x0000000600137309 */ /* 0x000e220000000000 */
[----:B------:R-:W-:Y:S01]  /*7a40*/  ISETP.NE.AND P0, PT, R6, RZ, PT ;  /* 0x000000ff0600720c */ /* 0x000fe20003f05270 */
[----:B0-----:R-:W0:Y:S02]  /*7a50*/  SHFL.IDX PT, R0, R0, R19, 0x1f ;  /* 0x00001f1300007589 */ /* 0x001e2400000e0000 */
[----:B0-----:R-:W-:-:S04]  /*7a60*/  IABS R4, R0 ;  /* 0x0000000000047213 */ /* 0x001fc80000000000 */
[----:B------:R-:W0:Y:S08]  /*7a70*/  I2F.RP R8, R4 ;  /* 0x0000000400087306 */ /* 0x000e300000209400 */
[----:B0-----:R-:W0:Y:S02]  /*7a80*/  MUFU.RCP R8, R8 ;  /* 0x0000000800087308 */ /* 0x001e240000001000 */
[----:B0-----:R-:W-:-:S06]  /*7a90*/  IADD3 R2, R8, 0xffffffe, RZ ;  /* 0x0ffffffe08027810 */ /* 0x001fcc0007ffe0ff */
[----:B------:R0:W1:Y:S01]  /*7aa0*/  F2I.FTZ.U32.TRUNC.NTZ R3, R2 ;  /* 0x0000000200037305 */ /* 0x000062000021f000 */
[----:B------:R-:W-:Y:S05]  /*7ab0*/  @!P0 BRA `(.L_x_246) ;  /* 0x0000000000088947 */ /* 0x000fea0003800000 */
[----:B------:R-:W-:-:S06]  /*7ac0*/  VIADD R16, R19, 0xffffffff ;  /* 0xffffffff13107836 */ /* 0x000fcc0000000000 */
[----:B------:R2:W3:Y:S02]  /*7ad0*/  SHFL.IDX PT, R16, R7, R16, 0x1f ;  /* 0x00001f1007107589 */ /* 0x0004e400000e0000 */
.L_x_246:
[----:B---3--:R-:W-:Y:S01]  /*7ae0*/  IMAD R16, R16, UR5, R9 ;  /* 0x0000000510107c24 */ /* 0x008fe2000f8e0209 */
[----:B0-----:R-:W-:Y:S01]  /*7af0*/  IABS R2, R0 ;  /* 0x0000000000027213 */ /* 0x001fe20000000000 */
[----:B-12---:R-:W-:Y:S02]  /*7b00*/  IMAD.MOV R7, RZ, RZ, -R3 ;  /* 0x000000ffff077224 */ /* 0x006fe400078e0a03 */
[----:B------:R-:W-:Y:S01]  /*7b10*/  VIADD R19, R19, UR4 ;  /* 0x0000000413137c36 */ /* 0x000fe20008000000 */
[----:B------:R-:W-:Y:S01]  /*7b20*/  IADD3 R9, -R16, UR6, RZ ;  /* 0x0000000610097c10 */ /* 0x000fe2000fffe1ff */
[----:B------:R-:W-:Y:S02]  /*7b30*/  IMAD.MOV R8, RZ, RZ, -R2 ;  /* 0x000000ffff087224 */ /* 0x000fe400078e0a02 */
[----:B------:R-:W-:Y:S01]  /*7b40*/  IMAD R7, R7, R4, RZ ;  /* 0x0000000407077224 */ /* 0x000fe200078e02ff */
[----:B------:R-:W-:Y:S01]  /*7b50*/  IABS R6, R9 ;  /* 0x0000000900067213 */ /* 0x000fe20000000000 */
[----:B------:R-:W-:-:S04]  /*7b60*/  IMAD.MOV.U32 R2, RZ, RZ, RZ ;  /* 0x000000ffff027224 */ /* 0x000fc800078e00ff */
[----:B------:R-:W-:-:S04]  /*7b70*/  IMAD.HI.U32 R2, R3, R7, R2 ;  /* 0x0000000703027227 */ /* 0x000fc800078e0002 */
[----:B------:R-:W-:Y:S02]  /*7b80*/  IMAD.MOV.U32 R3, RZ, RZ, R6 ;  /* 0x000000ffff037224 */ /* 0x000fe400078e0006 */
[----:B------:R-:W-:Y:S02]  /*7b90*/  IMAD.MOV.U32 R6, RZ, RZ, R8 ;  /* 0x000000ffff067224 */ /* 0x000fe400078e0008 */
[----:B------:R-:W-:-:S04]  /*7ba0*/  IMAD.HI.U32 R2, R2, R3, RZ ;  /* 0x0000000302027227 */ /* 0x000fc800078e00ff */
[----:B------:R-:W-:-:S05]  /*7bb0*/  IMAD R3, R2, R6, R3 ;  /* 0x0000000602037224 */ /* 0x000fca00078e0203 */
[----:B------:R-:W-:-:S13]  /*7bc0*/  ISETP.GT.U32.AND P1, PT, R4, R3, PT ;  /* 0x000000030400720c */ /* 0x000fda0003f24070 */
[----:B------:R-:W-:Y:S01]  /*7bd0*/  @!P1 IMAD.IADD R3, R3, 0x1, -R4 ;  /* 0x0000000103039824 */ /* 0x000fe200078e0a04 */
[----:B------:R-:W-:Y:S02]  /*7be0*/  @!P1 IADD3 R2, R2, 0x1, RZ ;  /* 0x0000000102029810 */ /* 0x000fe40007ffe0ff */
[----:B------:R-:W-:Y:S02]  /*7bf0*/  ISETP.NE.AND P1, PT, R0, RZ, PT ;  /* 0x000000ff0000720c */ /* 0x000fe40003f25270 */
[----:B------:R-:W-:Y:S02]  /*7c00*/  ISETP.GE.U32.AND P0, PT, R3, R4, PT ;  /* 0x000000040300720c */ /* 0x000fe40003f06070 */
[----:B------:R-:W-:-:S04]  /*7c10*/  LOP3.LUT R3, R9, R0, RZ, 0x3c, !PT ;  /* 0x0000000009037212 */ /* 0x000fc800078e3cff */
[----:B------:R-:W-:-:S07]  /*7c20*/  ISETP.GE.AND P2, PT, R3, RZ, PT ;  /* 0x000000ff0300720c */ /* 0x000fce0003f46270 */
[----:B------:R-:W-:-:S06]  /*7c30*/  @P0 VIADD R2, R2, 0x1 ;  /* 0x0000000102020836 */ /* 0x000fcc0000000000 */
[----:B------:R-:W-:Y:S01]  /*7c40*/  @!P2 IMAD.MOV R2, RZ, RZ, -R2 ;  /* 0x000000ffff02a224 */ /* 0x000fe200078e0a02 */
[----:B------:R-:W-:-:S05]  /*7c50*/  @!P1 LOP3.LUT R2, RZ, R0, RZ, 0x33, !PT ;  /* 0x00000000ff029212 */ /* 0x000fca00078e33ff */
[--C-:B------:R-:W-:Y:S02]  /*7c60*/  IMAD.MOV R17, RZ, RZ, -R2.reuse ;  /* 0x000000ffff117224 */ /* 0x100fe400078e0a02 */
[----:B------:R-:W-:Y:S02]  /*7c70*/  IMAD.MOV.U32 R18, RZ, RZ, R2 ;  /* 0x000000ffff127224 */ /* 0x000fe400078e0002 */
[----:B------:R-:W-:Y:S01]  /*7c80*/  IMAD R17, R0, R17, R9 ;  /* 0x0000001100117224 */ /* 0x000fe200078e0209 */
[----:B------:R-:W-:Y:S06]  /*7c90*/  BRA `(.L_x_247) ;  /* 0x0000000000147947 */ /* 0x000fec0003800000 */
.L_x_242:
[----:B------:R-:W-:Y:S01]  /*7ca0*/  ULDC UR4, c[0x0][0xc3c] ;  /* 0x00030f0000047ab9 */ /* 0x000fe20000000800 */
[----:B------:R-:W-:Y:S01]  /*7cb0*/  IMAD.MOV.U32 R17, RZ, RZ, RZ ;  /* 0x000000ffff117224 */ /* 0x000fe200078e00ff */
[----:B------:R-:W-:Y:S01]  /*7cc0*/  MOV R18, RZ ;  /* 0x000000ff00127202 */ /* 0x000fe20000000f00 */
[----:B------:R-:W-:Y:S02]  /*7cd0*/  IMAD.U32 R16, RZ, RZ, UR6 ;  /* 0x00000006ff107e24 */ /* 0x000fe4000f8e00ff */
[----:B------:R-:W-:-:S07]  /*7ce0*/  IMAD.U32 R19, RZ, RZ, UR4 ;  /* 0x00000004ff137e24 */ /* 0x000fce000f8e00ff */
.L_x_247:
[----:B------:R-:W-:-:S13]  /*7cf0*/  ISETP.NE.AND P0, PT, R5, RZ, PT ;  /* 0x000000ff0500720c */ /* 0x000fda0003f05270 */
[----:B------:R-:W0:Y:S01]  /*7d00*/  @!P0 S2R R3, SR_CgaCtaId ;  /* 0x0000000000038919 */ /* 0x000e220000008800 */
[----:B------:R-:W-:-:S04]  /*7d10*/  @!P0 MOV R0, 0x400 ;  /* 0x0000040000008802 */ /* 0x000fc80000000f00 */
[----:B0-----:R-:W-:-:S05]  /*7d20*/  @!P0 LEA R0, R3, R0, 0x18 ;  /* 0x0000000003008211 */ /* 0x001fca00078ec0ff */
[----:B------:R0:W-:Y:S01]  /*7d30*/  @!P0 STS.128 [R0+0x168d0], R16 ;  /* 0x0168d01000008388 */ /* 0x0001e20000000c00 */
[----:B------:R-:W-:Y:S06]  /*7d40*/  BAR.ARV 0x5, 0x200 ;  /* 0x0148000000007b1d */ /* 0x000fec0000002000 */
.L_x_240:
[----:B------:R2:W-:Y:S01]  /*7d50*/  STL [R1+0x38], RZ ;  /* 0x000038ff01007387 */ /* 0x0005e20000100800 */
[----:B------:R-:W-:Y:S01]  /*7d60*/  ULDC UR4, c[0x0][0xc3c] ;  /* 0x00030f0000047ab9 */ /* 0x000fe20000000800 */
[----:B------:R-:W-:Y:S01]  /*7d70*/  IMAD.MOV.U32 R27, RZ, RZ, 0x1 ;  /* 0x00000001ff1b7424 */ /* 0x000fe200078e00ff */
[----:B-1----:R-:W-:Y:S01]  /*7d80*/  ISETP.GE.AND P0, PT, R19, UR4, PT ;  /* 0x0000000413007c0c */ /* 0x002fe2000bf06270 */
[----:B------:R-:W-:-:S12]  /*7d90*/  IMAD.MOV.U32 R25, RZ, RZ, RZ ;  /* 0x000000ffff197224 */ /* 0x000fd800078e00ff */
[----:B--2---:R-:W-:Y:S05]  /*7da0*/  @P0 BRA `(.L_x_248) ;  /* 0x00000048008c0947 */ /* 0x004fea0003800000 */
[----:B------:R-:W1:Y:S01]  /*7db0*/  S2R R3, SR_TID.X ;  /* 0x0000000000037919 */ /* 0x000e620000002100 */
[----:B------:R-:W2:Y:S01]  /*7dc0*/  S2UR UR5, SR_CgaCtaId ;  /* 0x00000000000579c3 */ /* 0x000ea20000008800 */
[----:B------:R-:W-:Y:S01]  /*7dd0*/  UMOV UR4, 0x400 ;  /* 0x0000040000047882 */ /* 0x000fe20000000000 */
[----:B------:R-:W-:Y:S01]  /*7de0*/  BSSY B8, `(.L_x_248) ;  /* 0x000049f000087945 */ /* 0x000fe20003800000 */
[----:B------:R3:W-:Y:S01]  /*7df0*/  STL [R1+0x38], RZ ;  /* 0x000038ff01007387 */ /* 0x0007e20000100800 */
[----:B------:R-:W-:Y:S01]  /*7e00*/  IMAD.MOV.U32 R27, RZ, RZ, 0x1 ;  /* 0x00000001ff1b7424 */ /* 0x000fe200078e00ff */
[----:B------:R-:W-:Y:S01]  /*7e10*/  ULOP3.LUT UR36, UR37, 0x2, URZ, 0xfc, !UPT ;  /* 0x0000000225247892 */ /* 0x000fe2000f8efc3f */
[----:B------:R-:W-:Y:S01]  /*7e20*/  IMAD.MOV.U32 R25, RZ, RZ, RZ ;  /* 0x000000ffff197224 */ /* 0x000fe200078e00ff */
[----:B------:R-:W-:Y:S01]  /*7e30*/  ULDC UR38, c[0x0][0xc] ;  /* 0x0000030000267ab9 */ /* 0x000fe20000000800 */
[----:B--2---:R-:W-:-:S06]  /*7e40*/  ULEA UR4, UR5, UR4, 0x18 ;  /* 0x0000000405047291 */ /* 0x004fcc000f8ec03f */
[----:B------:R-:W-:Y:S01]  /*7e50*/  MOV R22, UR4 ;  /* 0x0000000400167c02 */ /* 0x000fe20008000f00 */
[C---:B-1----:R-:W-:Y:S01]  /*7e60*/  IMAD.SHL.U32 R28, R3.reuse, 0x8, RZ ;  /* 0x00000008031c7824 */ /* 0x042fe200078e00ff */
[C---:B------:R-:W-:Y:S01]  /*7e70*/  LOP3.LUT R4, R3.reuse, 0x7f, RZ, 0xc0, !PT ;  /* 0x0000007f03047812 */ /* 0x040fe200078ec0ff */
[----:B0-----:R-:W-:-:S03]  /*7e80*/  IMAD.SHL.U32 R2, R3, 0x10, RZ ;  /* 0x0000001003027824 */ /* 0x001fc600078e00ff */
[----:B------:R-:W-:Y:S02]  /*7e90*/  LOP3.LUT R0, R28, 0x1f8, RZ, 0xc0, !PT ;  /* 0x000001f81c007812 */ /* 0x000fe400078ec0ff */
[----:B------:R-:W-:Y:S02]  /*7ea0*/  LOP3.LUT R2, R2, 0x70, RZ, 0xc0, !PT ;  /* 0x0000007002027812 */ /* 0x000fe400078ec0ff */
[----:B------:R-:W-:Y:S02]  /*7eb0*/  LOP3.LUT R3, R0, 0x38, R3, 0x78, !PT ;  /* 0x0000003800037812 */ /* 0x000fe400078e7803 */
[----:B------:R-:W-:Y:S02]  /*7ec0*/  SHF.R.U32.HI R4, RZ, 0x3, R4 ;  /* 0x00000003ff047819 */ /* 0x000fe40000011604 */
[----:B------:R-:W-:Y:S02]  /*7ed0*/  LOP3.LUT R0, R3, 0x200, R28, 0xf8, !PT ;  /* 0x0000020003007812 */ /* 0x000fe400078ef81c */
[----:B------:R-:W-:-:S02]  /*7ee0*/  LOP3.LUT R28, R28, 0x38, RZ, 0xc0, !PT ;  /* 0x000000381c1c7812 */ /* 0x000fc400078ec0ff */
[----:B------:R-:W-:Y:S01]  /*7ef0*/  LOP3.LUT R2, R4, R2, RZ, 0xfc, !PT ;  /* 0x0000000204027212 */ /* 0x000fe200078efcff */
[----:B------:R-:W-:-:S05]  /*7f00*/  IMAD R0, R0, 0x2, R22 ;  /* 0x0000000200007824 */ /* 0x000fca00078e0216 */
[----:B------:R3:W-:Y:S02]  /*7f10*/  STL [R1+0x1c], R0 ;  /* 0x00001c0001007387 */ /* 0x0007e40000100800 */
.L_x_309:
[----:B0-----:R-:W0:Y:S01]  /*7f20*/  LDC.64 R2, c[0x0][0xc88] ;  /* 0x00032200ff027b82 */ /* 0x001e220000000a00 */
[----:B--23--:R-:W2:Y:S01]  /*7f30*/  LDL.LU R0, [R1+0x8] ;  /* 0x0000080001007983 */ /* 0x00cea20000300800 */
[----:B0-----:R-:W-:-:S05]  /*7f40*/  IMAD.WIDE R2, R19, 0x4, R2 ;  /* 0x0000000413027825 */ /* 0x001fca00078e0202 */
[----:B------:R-:W3:Y:S01]  /*7f50*/  LDG.E R29, desc[UR50][R2.64] ;  /* 0x00000032021d7981 */ /* 0x000ee2000c1e1900 */
[----:B------:R-:W-:Y:S05]  /*7f60*/  YIELD ;  /* 0x0000000000007946 */ /* 0x000fea0003800000 */
[----:B------:R-:W-:Y:S01]  /*7f70*/  ULDC.64 UR4, c[0x0][0xa28] ;  /* 0x00028a0000047ab9 */ /* 0x000fe20000000a00 */
[----:B------:R-:W-:Y:S01]  /*7f80*/  IMAD.MOV.U32 R6, RZ, RZ, RZ ;  /* 0x000000ffff067224 */ /* 0x000fe200078e00ff */
[----:B------:R-:W-:Y:S01]  /*7f90*/  ISETP.NE.U32.AND P0, PT, RZ, UR4, PT ;  /* 0x00000004ff007c0c */ /* 0x000fe2000bf05070 */
[----:B------:R-:W-:-:S03]  /*7fa0*/  ULDC.64 UR6, c[0x0][0xa18] ;  /* 0x0002860000067ab9 */ /* 0x000fc60000000a00 */
[----:B------:R-:W-:Y:S02]  /*7fb0*/  ISETP.NE.AND.EX P0, PT, RZ, UR5, PT, P0 ;  /* 0x00000005ff007c0c */ /* 0x000fe4000bf05300 */
[----:B--2---:R-:W-:Y:S02]  /*7fc0*/  LOP3.LUT R0, R0, 0xfffffff7, RZ, 0xc0, !PT ;  /* 0xfffffff700007812 */ /* 0x004fe400078ec0ff */
[----:B-1-3--:R-:W-:-:S09]  /*7fd0*/  SHF.R.S32.HI R4, RZ, 0x1f, R29 ;  /* 0x0000001fff047819 */ /* 0x00afd2000001141d */
[C---:B------:R-:W-:Y:S01]  /*7fe0*/  @P0 LEA R2, P1, R29.reuse, UR4, 0x2 ;  /* 0x000000041d020c11 */ /* 0x040fe2000f8210ff */
[C---:B------:R-:W-:Y:S01]  /*7ff0*/  IMAD.SHL.U32 R23, R29.reuse, 0x4, RZ ;  /* 0x000000041d177824 */ /* 0x040fe200078e00ff */
[C-C-:B------:R-:W-:Y:S01]  /*8000*/  SHF.L.U64.HI R24, R29.reuse, 0x2, R4.reuse ;  /* 0x000000021d187819 */ /* 0x140fe20000010204 */
[----:B------:R0:W-:Y:S01]  /*8010*/  STL [R1+0x28], R4 ;  /* 0x0000280401007387 */ /* 0x0001e20000100800 */
[----:B------:R-:W-:Y:S01]  /*8020*/  @P0 LEA.HI.X R3, R29, UR5, R4, 0x2, P1 ;  /* 0x000000051d030c11 */ /* 0x000fe200088f1404 */
[----:B------:R-:W-:-:S04]  /*8030*/  ULDC.64 UR4, c[0x0][0xa00] ;  /* 0x0002800000047ab9 */ /* 0x000fc80000000a00 */
[----:B------:R1:W2:Y:S01]  /*8040*/  @P0 LDG.E R6, desc[UR50][R2.64] ;  /* 0x0000003202060981 */ /* 0x0002a2000c1e1900 */
[----:B------:R-:W-:-:S04]  /*8050*/  ISETP.NE.U32.AND P0, PT, RZ, UR4, PT ;  /* 0x00000004ff007c0c */ /* 0x000fc8000bf05070 */
[----:B------:R-:W-:Y:S02]  /*8060*/  ISETP.NE.AND.EX P2, PT, RZ, UR5, PT, P0 ;  /* 0x00000005ff007c0c */ /* 0x000fe4000bf45300 */
[----:B------:R-:W-:Y:S02]  /*8070*/  ISETP.NE.U32.AND P0, PT, RZ, UR6, PT ;  /* 0x00000006ff007c0c */ /* 0x000fe4000bf05070 */
[----:B-1----:R-:W-:Y:S02]  /*8080*/  IADD3 R2, P1, R23, UR4, RZ ;  /* 0x0000000417027c10 */ /* 0x002fe4000ff3e0ff */
[----:B------:R-:W-:Y:S02]  /*8090*/  ISETP.NE.AND.EX P0, PT, RZ, UR7, PT, P0 ;  /* 0x00000007ff007c0c */ /* 0x000fe4000bf05300 */
[----:B------:R-:W-:Y:S01]  /*80a0*/  IADD3.X R3, R24, UR5, RZ, P1, !PT ;  /* 0x0000000518037c10 */ /* 0x000fe20008ffe4ff */
[----:B------:R-:W-:-:S04]  /*80b0*/  ULDC.64 UR4, c[0x0][0x418] ;  /* 0x0001060000047ab9 */ /* 0x000fc80000000a00 */
[----:B------:R-:W-:-:S05]  /*80c0*/  @P2 LOP3.LUT R0, R0, 0x8, RZ, 0xfc, !PT ;  /* 0x0000000800002812 */ /* 0x000fca00078efcff */
[----:B------:R1:W-:Y:S01]  /*80d0*/  STL [R1+0x8], R0 ;  /* 0x0000080001007387 */ /* 0x0003e20000100800 */
[----:B0-----:R-:W-:-:S04]  /*80e0*/  @P0 IADD3 R4, P1, R23, UR6, RZ ;  /* 0x0000000617040c10 */ /* 0x001fc8000ff3e0ff */
[----:B------:R-:W-:Y:S01]  /*80f0*/  @P0 IADD3.X R5, R24, UR7, RZ, P1, !PT ;  /* 0x0000000718050c10 */ /* 0x000fe20008ffe4ff */
[----:B-1----:R-:W-:-:S04]  /*8100*/  IMAD.MOV.U32 R0, RZ, RZ, RZ ;  /* 0x000000ffff007224 */ /* 0x002fc800078e00ff */
[----:B------:R-:W3:Y:S04]  /*8110*/  @P0 LDG.E R4, desc[UR50][R4.64] ;  /* 0x0000003204040981 */ /* 0x000ee8000c1e1900 */
[----:B------:R-:W4:Y:S01]  /*8120*/  @P2 LDG.E R0, desc[UR50][R2.64] ;  /* 0x0000003202002981 */ /* 0x000f22000c1e1900 */
[----:B------:R-:W-:-:S03]  /*8130*/  UISETP.NE.U32.AND UP0, UPT, UR4, URZ, UPT ;  /* 0x0000003f0400728c */ /* 0x000fc6000bf05070 */
[----:B------:R-:W-:Y:S01]  /*8140*/  ULDC UR4, c[0x0][0x424] ;  /* 0x0001090000047ab9 */ /* 0x000fe20000000800 */
[----:B------:R-:W-:-:S03]  /*8150*/  UISETP.NE.AND.EX UP0, UPT, UR5, URZ, UPT, UP0 ;  /* 0x0000003f0500728c */ /* 0x000fc6000bf05300 */
[----:B------:R-:W-:Y:S01]  /*8160*/  ULDC UR5, c[0x0][0x2f0] ;  /* 0x0000bc0000057ab9 */ /* 0x000fe20000000800 */
[----:B------:R-:W-:-:S04]  /*8170*/  USEL UR4, UR4, 0x1, UP0 ;  /* 0x0000000104047887 */ /* 0x000fc80008000000 */
[----:B------:R-:W-:Y:S01]  /*8180*/  UIMAD UR4, UR4, UR5, URZ ;  /* 0x00000005040472a4 */ /* 0x000fe2000f8e023f */
[----:B----4-:R0:W-:Y:S04]  /*8190*/  STL [R1+0x20], R0 ;  /* 0x0000200001007387 */ /* 0x0101e80000100800 */
[----:B--2---:R1:W-:Y:S04]  /*81a0*/  STL [R1+0x14], R6 ;  /* 0x0000140601007387 */ /* 0x0043e80000100800 */
[----:B---3--:R1:W-:Y:S01]  /*81b0*/  @P0 STL [R1+0x2c], R4 ;  /* 0x00002c0401000387 */ /* 0x0083e20000100800 */
[----:B0-----:R-:W-:Y:S01]  /*81c0*/  IMAD.U32 R0, RZ, RZ, UR4 ;  /* 0x00000004ff007e24 */ /* 0x001fe2000f8e00ff */
[----:B------:R-:W-:Y:S06]  /*81d0*/  @P0 BRA `(.L_x_249) ;  /* 0x0000000000200947 */ /* 0x000fec0003800000 */
[----:B------:R-:W-:Y:S02]  /*81e0*/  ULDC UR4, c[0x0][0x288] ;  /* 0x0000a20000047ab9 */ /* 0x000fe40000000800 */
[----:B-1----:R-:W-:-:S05]  /*81f0*/  IMAD.U32 R4, RZ, RZ, UR4 ;  /* 0x00000004ff047e24 */ /* 0x002fca000f8e00ff */
[----:B------:R0:W-:Y:S01]  /*8200*/  STL [R1+0x2c], R4 ;  /* 0x00002c0401007387 */ /* 0x0001e20000100800 */
[----:B------:R-:W-:Y:S05]  /*8210*/  @!P2 BRA `(.L_x_249) ;  /* 0x000000000010a947 */ /* 0x000fea0003800000 */
[----:B------:R-:W2:Y:S04]  /*8220*/  LDG.E R5, desc[UR50][R2.64] ;  /* 0x0000003202057981 */ /* 0x000ea8000c1e1900 */
[----:B0-----:R-:W2:Y:S02]  /*8230*/  LDG.E R4, desc[UR50][R2.64+0x4] ;  /* 0x0000043202047981 */ /* 0x001ea4000c1e1900 */
[----:B--2---:R-:W-:-:S05]  /*8240*/  IMAD.IADD R2, R4, 0x1, -R5 ;  /* 0x0000000104027824 */ /* 0x004fca00078e0a05 */
[----:B------:R2:W-:Y:S02]  /*8250*/  STL [R1+0x2c], R2 ;  /* 0x00002c0201007387 */ /* 0x0005e40000100800 */
.L_x_249:
[----:B01----:R-:W-:Y:S01]  /*8260*/  MOV R4, R29 ;  /* 0x0000001d00047202 */ /* 0x003fe20000000f00 */
[----:B------:R-:W-:Y:S02]  /*8270*/  ULDC.64 UR4, c[0x0][0xa20] ;  /* 0x0002880000047ab9 */ /* 0x000fe40000000a00 */
[----:B------:R-:W-:Y:S02]  /*8280*/  ISETP.NE.U32.AND P0, PT, RZ, UR4, PT ;  /* 0x00000004ff007c0c */ /* 0x000fe4000bf05070 */
[----:B------:R0:W-:Y:S02]  /*8290*/  STL [R1+0x4], R4 ;  /* 0x0000040401007387 */ /* 0x0001e40000100800 */
[----:B------:R-:W-:-:S13]  /*82a0*/  ISETP.NE.AND.EX P0, PT, RZ, UR5, PT, P0 ;  /* 0x00000005ff007c0c */ /* 0x000fda000bf05300 */
[----:B0-----:R-:W-:Y:S05]  /*82b0*/  @!P0 BRA `(.L_x_250) ;  /* 0x0000000000108947 */ /* 0x001fea0003800000 */
[----:B--2---:R-:W-:-:S04]  /*82c0*/  IADD3 R2, P0, R23, UR4, RZ ;  /* 0x0000000417027c10 */ /* 0x004fc8000ff1e0ff */
[----:B------:R-:W-:-:S05]  /*82d0*/  IADD3.X R3, R24, UR5, RZ, P0, !PT ;  /* 0x0000000518037c10 */ /* 0x000fca00087fe4ff */
[----:B------:R0:W5:Y:S01]  /*82e0*/  LDG.E R0, desc[UR50][R2.64] ;  /* 0x0000003202007981 */ /* 0x000162000c1e1900 */
[----:B------:R-:W-:Y:S05]  /*82f0*/  BRA `(.L_x_251) ;  /* 0x0000000000247947 */ /* 0x000fea0003800000 */
.L_x_250:
[----:B------:R-:W-:Y:S02]  /*8300*/  ULDC.64 UR4, c[0x0][0xa08] ;  /* 0x0002820000047ab9 */ /* 0x000fe40000000a00 */
[----:B------:R-:W-:-:S04]  /*8310*/  ISETP.NE.U32.AND P0, PT, RZ, UR4, PT ;  /* 0x00000004ff007c0c */ /* 0x000fc8000bf05070 */
[----:B------:R-:W-:-:S13]  /*8320*/  ISETP.NE.AND.EX P0, PT, RZ, UR5, PT, P0 ;  /* 0x00000005ff007c0c */ /* 0x000fda000bf05300 */
[----:B------:R-:W-:Y:S05]  /*8330*/  @!P0 BRA `(.L_x_251) ;  /* 0x0000000000148947 */ /* 0x000fea0003800000 */
[----:B--2---:R-:W0:Y:S02]  /*8340*/  LDC.64 R2, c[0x0][0xa08] ;  /* 0x00028200ff027b82 */ /* 0x004e240000000a00 */
[----:B0-----:R-:W-:-:S05]  /*8350*/  IMAD.WIDE R2, R4, 0x4, R2 ;  /* 0x0000000404027825 */ /* 0x001fca00078e0202 */
[----:B------:R-:W2:Y:S04]  /*8360*/  LDG.E R0, desc[UR50][R2.64] ;  /* 0x0000003202007981 */ /* 0x000ea8000c1e1900 */
[----:B------:R-:W2:Y:S02]  /*8370*/  LDG.E R5, desc[UR50][R2.64+0x4] ;  /* 0x0000043202057981 */ /* 0x000ea4000c1e1900 */
[----:B--2---:R-:W-:-:S07]  /*8380*/  IMAD.IADD R0, R5, 0x1, -R0 ;  /* 0x0000000105007824 */ /* 0x004fce00078e0a00 */
.L_x_251:
[----:B0-2--5:R-:W-:Y:S01]  /*8390*/  IMAD.IADD R2, R0, 0x1, -R6 ;  /* 0x0000000100027824 */ /* 0x025fe200078e0a06 */
[----:B------:R-:W-:Y:S03]  /*83a0*/  BSSY B7, `(.L_x_252) ;  /* 0x00003a3000077945 */ /* 0x000fe60003800000 */
[C---:B------:R-:W-:Y:S01]  /*83b0*/  VIADD R0, R2.reuse, 0x7f ;  /* 0x0000007f02007836 */ /* 0x040fe20000000000 */
[----:B------:R0:W-:Y:S01]  /*83c0*/  STL [R1+0x10], R2 ;  /* 0x0000100201007387 */ /* 0x0001e20000100800 */
[----:B------:R-:W-:-:S03]  /*83d0*/  ISETP.GT.AND P0, PT, R2, RZ, PT ;  /* 0x000000ff0200720c */ /* 0x000fc60003f04270 */
[----:B------:R-:W-:-:S04]  /*83e0*/  SHF.R.S32.HI R3, RZ, 0x1f, R0 ;  /* 0x0000001fff037819 */ /* 0x000fc80000011400 */
[----:B------:R-:W-:-:S05]  /*83f0*/  LEA.HI R0, R3, R0, RZ, 0x7 ;  /* 0x0000000003007211 */ /* 0x000fca00078f38ff */
[----:B------:R0:W-:Y:S01]  /*8400*/  STL [R1+0x34], R0 ;  /* 0x0000340001007387 */ /* 0x0001e20000100800 */
[----:B------:R-:W-:Y:S05]  /*8410*/  @P0 BRA `(.L_x_253) ;  /* 0x0000000000440947 */ /* 0x000fea0003800000 */
[----:B0-----:R-:W0:Y:S02]  /*8420*/  S2R R2, SR_TID.X ;  /* 0x0000000000027919 */ /* 0x001e240000002100 */
[----:B0-----:R-:W-:-:S04]  /*8430*/  LOP3.LUT R2, R2, 0x7f, RZ, 0xc0, !PT ;  /* 0x0000007f02027812 */ /* 0x001fc800078ec0ff */
[----:B------:R-:W-:-:S13]  /*8440*/  ISETP.NE.AND P0, PT, R2, RZ, PT ;  /* 0x000000ff0200720c */ /* 0x000fda0003f05270 */
[----:B------:R-:W-:Y:S05]  /*8450*/  @P0 BRA `(.L_x_254) ;  /* 0x00000038005c0947 */ /* 0x000fea0003800000 */
[----:B------:R-:W0:Y:S01]  /*8460*/  S2R R5, SR_LANEID ;  /* 0x0000000000057919 */ /* 0x000e220000000000 */
[----:B------:R-:W-:Y:S01]  /*8470*/  VOTEU.ANY UR4, UPT, PT ;  /* 0x0000000000047886 */ /* 0x000fe200038e0100 */
[----:B------:R-:W1:Y:S01]  /*8480*/  LDC.64 R2, c[0x0][0xc60] ;  /* 0x00031800ff027b82 */ /* 0x000e620000000a00 */
[----:B------:R-:W0:Y:S02]  /*8490*/  FLO.U32 R0, UR4 ;  /* 0x0000000400007d00 */ /* 0x000e2400080e0000 */
[----:B0-----:R-:W-:-:S06]  /*84a0*/  ISETP.EQ.U32.AND P0, PT, R0, R5, PT ;  /* 0x000000050000720c */ /* 0x001fcc0003f02070 */
[----:B------:R-:W1:Y:S07]  /*84b0*/  POPC R5, UR4 ;  /* 0x0000000400057d09 */ /* 0x000e6e0008000000 */
[----:B-1----:R-:W2:Y:S01]  /*84c0*/  @P0 ATOMG.E.ADD.STRONG.GPU PT, R3, desc[UR50][R2.64], R5 ;  /* 0x00000005020309a8 */ /* 0x002ea200081ee1f2 */
[----:B------:R-:W0:Y:S02]  /*84d0*/  S2R R4, SR_LTMASK ;  /* 0x0000000000047919 */ /* 0x000e240000003900 */
[----:B0-----:R-:W-:-:S04]  /*84e0*/  LOP3.LUT R4, R4, UR4, RZ, 0xc0, !PT ;  /* 0x0000000404047c12 */ /* 0x001fc8000f8ec0ff */
[----:B------:R-:W0:Y:S01]  /*84f0*/  POPC R7, R4 ;  /* 0x0000000400077309 */ /* 0x000e220000000000 */
[----:B--2---:R-:W0:Y:S02]  /*8500*/  SHFL.IDX PT, R0, R3, R0, 0x1f ;  /* 0x00001f0003007589 */ /* 0x004e2400000e0000 */
[----:B0-----:R-:W-:Y:S01]  /*8510*/  IADD3 R16, R0, UR38, R7 ;  /* 0x0000002600107c10 */ /* 0x001fe2000fffe007 */
[----:B------:R-:W-:Y:S06]  /*8520*/  BRA `(.L_x_254) ;  /* 0x0000003800287947 */ /* 0x000fec0003800000 */
.L_x_253:
[----:B0-----:R-:W-:Y:S01]  /*8530*/  VIADD R0, R22, 0xe400 ;  /* 0x0000e40016007836 */ /* 0x001fe20000000000 */
[----:B------:R-:W-:Y:S04]  /*8540*/  BSSY B6, `(.L_x_255) ;  /* 0x0000013000067945 */ /* 0x000fe80003800000 */
[----:B------:R-:W-:-:S13]  /*8550*/  LOP3.LUT P0, RZ, R0, 0x3ff, RZ, 0xc0, !PT ;  /* 0x000003ff00ff7812 */ /* 0x000fda000780c0ff */
[----:B------:R-:W-:Y:S05]  /*8560*/  @!P0 BRA `(.L_x_256) ;  /* 0x0000000000408947 */ /* 0x000fea0003800000 */
[----:B------:R-:W-:Y:S01]  /*8570*/  MOV R2, 0x0 ;  /* 0x0000000000027802 */ /* 0x000fe20000000f00 */
[----:B------:R-:W-:Y:S01]  /*8580*/  ULDC.64 UR6, c[0x4][0x88] ;  /* 0x0100220000067ab9 */ /* 0x000fe20000000a00 */
[----:B------:R-:W-:Y:S01]  /*8590*/  ULDC.64 UR8, c[0x4][0x90] ;  /* 0x0100240000087ab9 */ /* 0x000fe20000000a00 */
[----:B------:R-:W-:Y:S01]  /*85a0*/  ULDC.64 UR4, c[0x4][0x8] ;  /* 0x0100020000047ab9 */ /* 0x000fe20000000a00 */
[----:B------:R-:W-:Y:S01]  /*85b0*/  IMAD.U32 R4, RZ, RZ, UR6 ;  /* 0x00000006ff047e24 */ /* 0x000fe2000f8e00ff */
[----:B------:R-:W-:Y:S01]  /*85c0*/  MOV R7, UR9 ;  /* 0x0000000900077c02 */ /* 0x000fe20008000f00 */
[----:B------:R-:W0:Y:S01]  /*85d0*/  LDC.64 R2, c[0x4][R2] ;  /* 0x0100000002027b82 */ /* 0x000e220000000a00 */
        /* <DEDUP_REMOVED lines=8> */
[----:B0-----:R-:W-:Y:S05]  /*8660*/  CALL.ABS.NOINC R2 ;  /* 0x0000000002007343 */ /* 0x001fea0003c00000 */
.L_x_256:
[----:B------:R-:W-:Y:S05]  /*8670*/  BSYNC B6 ;  /* 0x0000000000067941 */ /* 0x000fea0003800000 */
.L_x_255:
[----:B------:R-:W-:Y:S01]  /*8680*/  VIADD R0, R22, 0x400 ;  /* 0x0000040016007836 */ /* 0x000fe20000000000 */
[----:B------:R-:W-:Y:S04]  /*8690*/  BSSY B6, `(.L_x_257) ;  /* 0x0000022000067945 */ /* 0x000fe80003800000 */
[----:B------:R-:W-:-:S13]  /*86a0*/  LOP3.LUT P0, RZ, R0, 0x3ff, RZ, 0xc0, !PT ;  /* 0x000003ff00ff7812 */ /* 0x000fda000780c0ff */
[----:B------:R-:W-:Y:S05]  /*86b0*/  @!P0 BRA `(.L_x_258) ;  /* 0x00000000007c8947 */ /* 0x000fea0003800000 */
[----:B------:R-:W-:Y:S01]  /*86c0*/  MOV R26, 0x0 ;  /* 0x00000000001a7802 */ /* 0x000fe20000000f00 */
[----:B------:R-:W-:Y:S01]  /*86d0*/  ULDC.64 UR6, c[0x4][0x88] ;  /* 0x0100220000067ab9 */ /* 0x000fe20000000a00 */
[----:B------:R-:W-:Y:S01]  /*86e0*/  ULDC.64 UR8, c[0x4][0x90] ;  /* 0x0100240000087ab9 */ /* 0x000fe20000000a00 */
[----:B------:R-:W-:Y:S01]  /*86f0*/  ULDC.64 UR4, c[0x4][0x10] ;  /* 0x0100040000047ab9 */ /* 0x000fe20000000a00 */
[----:B------:R0:W1:Y:S01]  /*8700*/  LDC.64 R2, c[0x4][R26] ;  /* 0x010000001a027b82 */ /* 0x0000620000000a00 */
        /* <DEDUP_REMOVED lines=11> */
.L_x_259:
[----:B------:R0:W1:Y:S01]  /*87c0*/  LDC.64 R2, c[0x4][R26] ;  /* 0x010000001a027b82 */ /* 0x0000620000000a00 */
[----:B------:R-:W-:Y:S01]  /*87d0*/  ULDC.64 UR6, c[0x4][0x88] ;  /* 0x0100220000067ab9 */ /* 0x000fe20000000a00 */
[----:B------:R-:W-:Y:S01]  /*87e0*/  ULDC.64 UR8, c[0x4][0x90] ;  /* 0x0100240000087ab9 */ /* 0x000fe20000000a00 */
[----:B------:R-:W-:Y:S01]  /*87f0*/  ULDC.64 UR4, c[0x4][0x18] ;  /* 0x0100060000047ab9 */ /* 0x000fe20000000a00 */
[----:B------:R-:W-:Y:S01]  /*8800*/  MOV R4, UR6 ;  /* 0x0000000600047c02 */ /* 0x000fe20008000f00 */
[----:B------:R-:W-:Y:S01]  /*8810*/  IMAD.U32 R5, RZ, RZ, UR7 ;  /* 0x00000007ff057e24 */ /* 0x000fe2000f8e00ff */
[----:B------:R-:W-:Y:S01]  /*8820*/  MOV R13, RZ ;  /* 0x000000ff000d7202 */ /* 0x000fe20000000f00 */
[----:B------:R-:W-:Y:S02]  /*8830*/  IMAD.U32 R6, RZ, RZ, UR8 ;  /* 0x00000008ff067e24 */ /* 0x000fe4000f8e00ff */
[----:B------:R-:W-:Y:S02]  /*8840*/  IMAD.U32 R7, RZ, RZ, UR9 ;  /* 0x00000009ff077e24 */ /* 0x000fe4000f8e00ff */
[----:B------:R-:W-:-:S02]  /*8850*/  IMAD.U32 R10, RZ, RZ, UR4 ;  /* 0x00000004ff0a7e24 */ /* 0x000fc4000f8e00ff */
[----:B------:R-:W-:Y:S02]  /*8860*/  IMAD.U32 R11, RZ, RZ, UR5 ;  /* 0x00000005ff0b7e24 */ /* 0x000fe4000f8e00ff */
[----:B------:R-:W-:Y:S02]  /*8870*/  IMAD.MOV.U32 R8, RZ, RZ, 0x70 ;  /* 0x00000070ff087424 */ /* 0x000fe400078e00ff */
[----:B0-----:R-:W-:-:S07]  /*8880*/  IMAD.MOV.U32 R12, RZ, RZ, 0x1 ;  /* 0x00000001ff0c7424 */ /* 0x001fce00078e00ff */
[----:B------:R-:W-:-:S07]  /*8890*/  LEPC R20, `(.L_x_258) ;  /* 0x000000001014794e */ /* 0x000fce0000000000 */
[----:B-1----:R-:W-:Y:S05]  /*88a0*/  CALL.ABS.NOINC R2 ;  /* 0x0000000002007343 */ /* 0x002fea0003c00000 */
.L_x_258:
[----:B------:R-:W-:Y:S05]  /*88b0*/  BSYNC B6 ;  /* 0x0000000000067941 */ /* 0x000fea0003800000 */
.L_x_257:
[----:B------:R0:W2:Y:S01]  /*88c0*/  LDL R21, [R1+0x4] ;  /* 0x0000040001157983 */ /* 0x0000a20000100800 */
[----:B------:R-:W-:Y:S01]  /*88d0*/  ULDC.64 UR4, c[0x0][0x9f8] ;  /* 0x00027e0000047ab9 */ /* 0x000fe20000000a00 */
[----:B------:R-:W1:Y:S01]  /*88e0*/  LDC R7, c[0x0][0x430] ;  /* 0x00010c00ff077b82 */ /* 0x000e620000000800 */
[----:B------:R-:W-:Y:S01]  /*88f0*/  ISETP.NE.U32.AND P0, PT, RZ, UR4, PT ;  /* 0x00000004ff007c0c */ /* 0x000fe2000bf05070 */
[----:B------:R-:W3:Y:S03]  /*8900*/  LDL R26, [R1+0x34] ;  /* 0x00003400011a7983 */ /* 0x000ee60000100800 */
[----:B------:R-:W-:Y:S01]  /*8910*/  ISETP.NE.AND.EX P0, PT, RZ, UR5, PT, P0 ;  /* 0x00000005ff007c0c */ /* 0x000fe2000bf05300 */
[----:B------:R-:W4:Y:S04]  /*8920*/  LDL R9, [R1+0x10] ;  /* 0x0000100001097983 */ /* 0x000f280000100800 */
[----:B------:R-:W4:Y:S01]  /*8930*/  LDL R4, [R1+0x14] ;  /* 0x0000140001047983 */ /* 0x000f220000100800 */
[----:B------:R-:W0:Y:S07]  /*8940*/  S2R R5, SR_TID.X ;  /* 0x0000000000057919 */ /* 0x000e2e0000002100 */
[----:B------:R-:W-:Y:S01]  /*8950*/  @P0 IADD3 R2, P1, R23, UR4, RZ ;  /* 0x0000000417020c10 */ /* 0x000fe2000ff3e0ff */
[----:B------:R-:W3:Y:S03]  /*8960*/  S2R R0, SR_TID.X ;  /* 0x0000000000007919 */ /* 0x000ee60000002100 */
[----:B------:R-:W-:Y:S01]  /*8970*/  @P0 IADD3.X R3, R24, UR5, RZ, P1, !PT ;  /* 0x0000000518030c10 */ /* 0x000fe20008ffe4ff */
[----:B------:R-:W4:Y:S04]  /*8980*/  LDL.LU R20, [R1+0x8] ;  /* 0x0000080001147983 */ /* 0x000f280000300800 */
[----:B--2---:R-:W2:Y:S01]  /*8990*/  @P0 LDG.E R21, desc[UR50][R2.64] ;  /* 0x0000003202150981 */ /* 0x004ea2000c1e1900 */
[----:B-1----:R-:W-:Y:S01]  /*89a0*/  ISETP.NE.AND P2, PT, R7, 0x1, PT ;  /* 0x000000010700780c */ /* 0x002fe20003f45270 */
[----:B0-----:R-:W-:Y:S01]  /*89b0*/  IMAD.SHL.U32 R5, R5, 0x10, RZ ;  /* 0x0000001005057824 */ /* 0x001fe200078e00ff */
[----:B---3--:R-:W-:-:S02]  /*89c0*/  LEA.HI.SX32 R26, R26, 0xffffffff, 0x19 ;  /* 0xffffffff1a1a7811 */ /* 0x008fc400078fcaff */
[----:B------:R-:W-:Y:S02]  /*89d0*/  LOP3.LUT R0, R0, 0x7f, RZ, 0xc0, !PT ;  /* 0x0000007f00007812 */ /* 0x000fe400078ec0ff */
[----:B------:R-:W-:Y:S01]  /*89e0*/  LOP3.LUT R5, R5, 0x70, RZ, 0xc0, !PT ;  /* 0x0000007005057812 */ /* 0x000fe200078ec0ff */
[----:B------:R-:W-:Y:S01]  /*89f0*/  IMAD.SHL.U32 R8, R26, 0x80, RZ ;  /* 0x000000801a087824 */ /* 0x000fe200078e00ff */
[----:B------:R-:W-:-:S04]  /*8a00*/  SHF.R.U32.HI R0, RZ, 0x3, R0 ;  /* 0x00000003ff007819 */ /* 0x000fc80000011600 */
[----:B------:R-:W-:Y:S01]  /*8a10*/  LOP3.LUT R5, R8, R0, R5, 0xfe, !PT ;  /* 0x0000000008057212 */ /* 0x000fe200078efe05 */
[----:B------:R-:W0:Y:S08]  /*8a20*/  @P2 LDC R6, c[0x0][0x434] ;  /* 0x00010d00ff062b82 */ /* 0x000e300000000800 */
[----:B------:R-:W1:Y:S01]  /*8a30*/  @P2 LDC R0, c[0x0][0x438] ;  /* 0x00010e00ff002b82 */ /* 0x000e620000000800 */
[----:B--2---:R-:W-:Y:S01]  /*8a40*/  @P0 STL [R1+0x4], R21 ;  /* 0x0000041501000387 */ /* 0x004fe20000100800 */
[C---:B----4-:R-:W-:Y:S01]  /*8a50*/  ISETP.GE.AND P0, PT, R5.reuse, R9, PT ;  /* 0x000000090500720c */ /* 0x050fe20003f06270 */
[----:B------:R-:W-:-:S04]  /*8a60*/  IMAD.IADD R5, R5, 0x1, R4 ;  /* 0x0000000105057824 */ /* 0x000fc800078e0204 */
[----:B0-----:R-:W-:-:S08]  /*8a70*/  @P2 IMAD.HI.U32 R6, R5, R6, RZ ;  /* 0x0000000605062227 */ /* 0x001fd000078e00ff */
[----:B------:R-:W0:Y:S01]  /*8a80*/  @!P0 LDC.64 R2, c[0x0][0x428] ;  /* 0x00010a00ff028b82 */ /* 0x000e220000000a00 */
[----:B------:R-:W-:Y:S01]  /*8a90*/  IMAD.MOV.U32 R4, RZ, RZ, R5 ;  /* 0x000000ffff047224 */ /* 0x000fe200078e0005 */
[----:B-1----:R-:W-:Y:S02]  /*8aa0*/  @P2 SHF.R.U32.HI R4, RZ, R0, R6 ;  /* 0x00000000ff042219 */ /* 0x002fe40000011606 */
[----:B------:R-:W-:-:S03]  /*8ab0*/  SHF.R.S32.HI R6, RZ, 0x1f, R21 ;  /* 0x0000001fff067819 */ /* 0x000fc60000011415 */
[--C-:B------:R-:W-:Y:S02]  /*8ac0*/  IMAD.MOV R0, RZ, RZ, -R4.reuse ;  /* 0x000000ffff007224 */ /* 0x100fe400078e0a04 */
[----:B------:R0:W-:Y:S02]  /*8ad0*/  STL [R1+0x18], R6 ;  /* 0x0000180601007387 */ /* 0x0001e40000100800 */
[----:B------:R-:W-:Y:S01]  /*8ae0*/  IMAD R0, R7, R0, R5 ;  /* 0x0000000007007224 */ /* 0x000fe200078e0205 */
[--C-:B------:R-:W-:Y:S01]  /*8af0*/  @!P0 SHF.R.S32.HI R5, RZ, 0x1f, R4.reuse ;  /* 0x0000001fff058819 */ /* 0x100fe20000011404 */
[-C--:B0-----:R-:W-:Y:S02]  /*8b00*/  @!P0 IMAD R6, R6, R2.reuse, RZ ;  /* 0x0000000206068224 */ /* 0x081fe400078e02ff */
[----:B------:R-:W-:-:S04]  /*8b10*/  @!P0 IMAD.WIDE.U32 R4, R21, R2, R4 ;  /* 0x0000000215048225 */ /* 0x000fc800078e0004 */
[----:B------:R-:W-:Y:S02]  /*8b20*/  @!P0 IMAD R7, R21, R3, R6 ;  /* 0x0000000315078224 */ /* 0x000fe400078e0206 */
[----:B------:R-:W0:Y:S02]  /*8b30*/  @!P0 LDC.64 R2, c[0x0][0x418] ;  /* 0x00010600ff028b82 */ /* 0x000e240000000a00 */
[----:B------:R-:W-:Y:S01]  /*8b40*/  @!P0 IMAD.IADD R7, R5, 0x1, R7 ;  /* 0x0000000105078824 */ /* 0x000fe200078e0207 */
[----:B0-----:R-:W-:Y:S01]  /*8b50*/  @!P0 LEA R6, P1, R4, R2, 0x2 ;  /* 0x0000000204068211 */ /* 0x001fe200078210ff */
[----:B------:R-:W-:-:S03]  /*8b60*/  IMAD.MOV.U32 R2, RZ, RZ, RZ ;  /* 0x000000ffff027224 */ /* 0x000fc600078e00ff */
[----:B------:R-:W-:-:S05]  /*8b70*/  @!P0 LEA.HI.X R7, R4, R3, R7, 0x2, P1 ;  /* 0x0000000304078211 */ /* 0x000fca00008f1407 */
[----:B------:R0:W5:Y:S01]  /*8b80*/  @!P0 LDG.E R2, desc[UR50][R6.64] ;  /* 0x0000003206028981 */ /* 0x000162000c1e1900 */
[----:B------:R-:W-:Y:S02]  /*8b90*/  LOP3.LUT R20, R20, 0xfffffffb, RZ, 0xc0, !PT ;  /* 0xfffffffb14147812 */ /* 0x000fe400078ec0ff */
[----:B------:R-:W-:Y:S02]  /*8ba0*/  MOV R9, UR36 ;  /* 0x0000002400097c02 */ /* 0x000fe40008000f00 */
[----:B------:R-:W-:Y:S02]  /*8bb0*/  @P2 LOP3.LUT R20, R20, 0x4, RZ, 0xfc, !PT ;  /* 0x0000000414142812 */ /* 0x000fe400078efcff */
[----:B------:R-:W-:Y:S02]  /*8bc0*/  ISETP.NE.AND P2, PT, R9, 0x3, PT ;  /* 0x000000030900780c */ /* 0x000fe40003f45270 */
[----:B------:R-:W-:-:S11]  /*8bd0*/  LOP3.LUT R20, R20, 0xfffffffd, RZ, 0xc0, !PT ;  /* 0xfffffffd14147812 */ /* 0x000fd600078ec0ff */
[----:B------:R-:W-:-:S05]  /*8be0*/  @P2 LOP3.LUT R20, R20, 0x2, RZ, 0xfc, !PT ;  /* 0x0000000214142812 */ /* 0x000fca00078efcff */
[----:B------:R0:W-:Y:S01]  /*8bf0*/  STL [R1+0x8], R20 ;  /* 0x0000081401007387 */ /* 0x0001e20000100800 */
[----:B------:R-:W-:-:S03]  /*8c00*/  UMOV UR4, 0xffffffff ;  /* 0xffffffff00047882 */ /* 0x000fc60000000000 */
[----:B------:R-:W-:Y:S05]  /*8c10*/  BRA.DIV UR4, `(.L_x_260) ;  /* 0x00000042044c7947 */ /* 0x000fea000b800000 */
.L_x_326:
[----:B------:R-:W-:-:S05]  /*8c20*/  SHF.R.S32.HI R9, RZ, 0x1f, R18 ;  /* 0x0000001fff097819 */ /* 0x000fca0000011412 */
[----:B------:R1:W-:Y:S01]  /*8c30*/  STL [R1], R9 ;  /* 0x0000000901007387 */ /* 0x0003e20000100800 */
[----:B------:R-:W-:Y:S05]  /*8c40*/  @!P2 BRA `(.L_x_261) ;  /* 0x000000000004a947 */ /* 0x000fea0003800000 */
[----:B------:R-:W-:Y:S01]  /*8c50*/  BPT.TRAP 0x1 ;  /* 0x000000040000795c */ /* 0x000fe20000300000 */
.L_x_261:
[----:B0-----:R-:W-:Y:S01]  /*8c60*/  SHF.R.S32.HI R6, RZ, 0x1f, R0 ;  /* 0x0000001fff067819 */ /* 0x001fe20000011400 */
[----:B------:R-:W-:Y:S01]  /*8c70*/  ULDC.64 UR4, c[0x0][0x328] ;  /* 0x0000ca0000047ab9 */ /* 0x000fe20000000a00 */
[----:B-----5:R-:W-:Y:S01]  /*8c80*/  SHF.R.S32.HI R7, RZ, 0x1f, R2 ;  /* 0x0000001fff077819 */ /* 0x020fe20000011402 */
[----:B------:R-:W-:Y:S01]  /*8c90*/  IMAD.WIDE.U32 R4, R0, UR4, RZ ;  /* 0x0000000400047c25 */ /* 0x000fe2000f8e00ff */
[----:B------:R-:W-:Y:S03]  /*8ca0*/  BSSY B0, `(.L_x_262) ;  /* 0x0000015000007945 */ /* 0x000fe60003800000 */
        /* <DEDUP_REMOVED lines=15> */
[----:B------:R-:W-:Y:S01]  /*8da0*/  LEA.HI.X R24, R4, UR5, R3, 0x1, P0 ;  /* 0x0000000504187c11 */ /* 0x000fe200080f0c03 */
[----:B------:R-:W-:Y:S01]  /*8db0*/  IMAD R3, R25, 0x8, R22 ;  /* 0x0000000819037824 */ /* 0x000fe200078e0216 */
[----:B------:R-:W-:-:S04]  /*8dc0*/  SHF.L.U32 R4, R27, 0x1f, RZ ;  /* 0x0000001f1b047819 */ /* 0x000fc800000006ff */
[----:B------:R-:W0:Y:S02]  /*8dd0*/  SYNCS.PHASECHK.TRANS64.TRYWAIT P0, [R3+URZ+0x16840], R4 ;  /* 0x01684004030075a7 */ /* 0x000e24000800017f */
[----:B0-----:R-:W-:Y:S05]  /*8de0*/  @!P0 BRA `(.L_x_263) ;  /* 0x00000040000c8947 */ /* 0x001fea0003800000 */
.L_x_327:
[----:B------:R-:W-:Y:S05]  /*8df0*/  BSYNC B0 ;  /* 0x0000000000007941 */ /* 0x000fea0003800000 */
.L_x_262:
[----:B------:R-:W2:Y:S01]  /*8e00*/  LDL R12, [R1] ;  /* 0x00000000010c7983 */ /* 0x000ea20000100800 */
[----:B------:R-:W-:-:S03]  /*8e10*/  ULDC.64 UR4, c[0x0][0x300] ;  /* 0x0000c00000047ab9 */ /* 0x000fc60000000a00 */
[----:B------:R-:W3:Y:S04]  /*8e20*/  LDL R11, [R1+0x10] ;  /* 0x00001000010b7983 */ /* 0x000ee80000100800 */
[----:B-1----:R-:W4:Y:S01]  /*8e30*/  LDL.LU R9, [R1+0x8] ;  /* 0x0000080001097983 */ /* 0x002f220000300800 */
[----:B------:R-:W-:Y:S02]  /*8e40*/  IMAD R6, R6, UR4, RZ ;  /* 0x0000000406067c24 */ /* 0x000fe4000f8e02ff */
[C---:B0-----:R-:W-:Y:S01]  /*8e50*/  IMAD.WIDE.U32 R4, R0.reuse, UR4, RZ ;  /* 0x0000000400047c25 */ /* 0x041fe2000f8e00ff */
[----:B------:R-:W0:Y:S03]  /*8e60*/  S2R R10, SR_TID.X ;  /* 0x00000000000a7919 */ /* 0x000e260000002100 */
[----:B------:R-:W-:Y:S01]  /*8e70*/  IMAD R6, R0, UR5, R6 ;  /* 0x0000000500067c24 */ /* 0x000fe2000f8e0206 */
[----:B------:R-:W-:-:S02]  /*8e80*/  ULDC.64 UR4, c[0x0][0x310] ;  /* 0x0000c40000047ab9 */ /* 0x000fc40000000a00 */
[----:B------:R-:W-:Y:S02]  /*8e90*/  IMAD R7, R7, UR4, RZ ;  /* 0x0000000407077c24 */ /* 0x000fe4000f8e02ff */
[----:B------:R-:W-:Y:S02]  /*8ea0*/  IMAD.IADD R5, R5, 0x1, R6 ;  /* 0x0000000105057824 */ /* 0x000fe400078e0206 */
[C---:B------:R-:W-:Y:S02]  /*8eb0*/  IMAD R7, R2.reuse, UR5, R7 ;  /* 0x0000000502077c24 */ /* 0x040fe4000f8e0207 */
[----:B------:R-:W-:Y:S01]  /*8ec0*/  IMAD.WIDE.U32 R4, R2, UR4, R4 ;  /* 0x0000000402047c25 */ /* 0x000fe2000f8e0004 */
[----:B------:R-:W-:-:S03]  /*8ed0*/  ULDC.64 UR4, c[0x0][0x308] ;  /* 0x0000c20000047ab9 */ /* 0x000fc60000000a00 */
[----:B------:R-:W-:Y:S02]  /*8ee0*/  IMAD.IADD R5, R5, 0x1, R7 ;  /* 0x0000000105057824 */ /* 0x000fe400078e0207 */
[----:B------:R-:W-:Y:S01]  /*8ef0*/  IMAD.WIDE.U32 R4, R18, UR4, R4 ;  /* 0x0000000412047c25 */ /* 0x000fe2000f8e0004 */
[----:B0-----:R-:W-:-:S04]  /*8f00*/  LOP3.LUT R10, R10, 0x7f, RZ, 0xc0, !PT ;  /* 0x0000007f0a0a7812 */ /* 0x001fc800078ec0ff */
[----:B------:R-:W-:Y:S01]  /*8f10*/  SHF.R.U32.HI R10, RZ, 0x3, R10 ;  /* 0x00000003ff0a7819 */ /* 0x000fe2000001160a */
[----:B--2---:R-:W-:Y:S02]  /*8f20*/  IMAD R0, R12, UR4, RZ ;  /* 0x000000040c007c24 */ /* 0x004fe4000f8e02ff */
[----:B------:R-:W0:Y:S02]  /*8f30*/  S2R R12, SR_TID.X ;  /* 0x00000000000c7919 */ /* 0x000e240000002100 */
[----:B------:R-:W-:Y:S01]  /*8f40*/  IMAD R0, R18, UR5, R0 ;  /* 0x0000000512007c24 */ /* 0x000fe2000f8e0200 */
[----:B------:R-:W-:-:S03]  /*8f50*/  ULDC.64 UR4, c[0x0][0x2e8] ;  /* 0x0000ba0000047ab9 */ /* 0x000fc60000000a00 */
[----:B------:R-:W-:Y:S01]  /*8f60*/  IMAD.IADD R2, R5, 0x1, R0 ;  /* 0x0000000105027824 */ /* 0x000fe200078e0200 */
[----:B------:R-:W-:Y:S01]  /*8f70*/  LEA R0, P0, R4, UR4, 0x1 ;  /* 0x0000000404007c11 */ /* 0x000fe2000f8008ff */
[----:B------:R-:W-:Y:S01]  /*8f80*/  ULDC UR4, c[0x0][0x2f4] ;  /* 0x0000bd0000047ab9 */ /* 0x000fe20000000800 */
[----:B----4-:R-:W-:Y:S02]  /*8f90*/  LOP3.LUT R9, R9, 0xfffffffe, RZ, 0xc0, !PT ;  /* 0xfffffffe09097812 */ /* 0x010fe400078ec0ff */
[----:B------:R-:W-:Y:S01]  /*8fa0*/  ISETP.GE.AND P2, PT, R28, UR4, PT ;  /* 0x000000041c007c0c */ /* 0x000fe2000bf46270 */
[----:B------:R-:W-:Y:S01]  /*8fb0*/  UMOV UR4, 0xffffffff ;  /* 0xffffffff00047882 */ /* 0x000fe20000000000 */
[----:B------:R-:W-:Y:S02]  /*8fc0*/  LEA.HI.X R2, R4, UR5, R2, 0x1, P0 ;  /* 0x0000000504027c11 */ /* 0x000fe400080f0c02 */
[----:B---3--:R-:W-:-:S04]  /*8fd0*/  IADD3 R4, -R10, R11, -R8 ;  /* 0x0000000b0a047210 */ /* 0x008fc80007ffe908 */
[----:B------:R-:W-:-:S05]  /*8fe0*/  ISETP.GE.AND P0, PT, R4, 0x1, PT ;  /* 0x000000010400780c */ /* 0x000fca0003f06270 */
[----:B------:R-:W-:-:S05]  /*8ff0*/  @P2 LOP3.LUT R9, R9, 0x1, RZ, 0xfc, !PT ;  /* 0x0000000109092812 */ /* 0x000fca00078efcff */
[----:B------:R1:W-:Y:S01]  /*9000*/  STL [R1+0x8], R9 ;  /* 0x0000080901007387 */ /* 0x0003e20000100800 */
[C---:B0-----:R-:W-:Y:S01]  /*9010*/  IMAD.SHL.U32 R10, R12.reuse, 0x8, RZ ;  /* 0x000000080c0a7824 */ /* 0x041fe200078e00ff */
[----:B------:R-:W-:-:S04]  /*9020*/  SHF.L.U32 R11, R12, 0x3, RZ ;  /* 0x000000030c0b7819 */ /* 0x000fc800000006ff */
[----:B------:R-:W-:-:S04]  /*9030*/  LOP3.LUT R10, R10, 0x1f8, RZ, 0xc0, !PT ;  /* 0x000001f80a0a7812 */ /* 0x000fc800078ec0ff */
[----:B------:R-:W-:-:S04]  /*9040*/  LOP3.LUT R10, R10, 0x38, R12, 0x78, !PT ;  /* 0x000000380a0a7812 */ /* 0x000fc800078e780c */
[----:B------:R-:W-:-:S05]  /*9050*/  LOP3.LUT R10, R10, 0x200, R11, 0xf8, !PT ;  /* 0x000002000a0a7812 */ /* 0x000fca00078ef80b */
[----:B------:R-:W-:Y:S01]  /*9060*/  IMAD R5, R25, 0x2000, R10 ;  /* 0x0000200019057824 */ /* 0x000fe200078e020a */
[----:B-1----:R-:W-:Y:S06]  /*9070*/  BRA.DIV UR4, `(.L_x_264) ;  /* 0x0000003e047c7947 */ /* 0x002fec000b800000 */
[----:B------:R-:W0:Y:S01]  /*9080*/  SHFL.IDX PT, R7, R0, RZ, 0x181f ;  /* 0x00181fff00077589 */ /* 0x000e2200000e0000 */
[----:B------:R-:W-:-:S03]  /*9090*/  @P0 IMAD R8, R5, 0x2, R22 ;  /* 0x0000000205080824 */ /* 0x000fc600078e0216 */
[----:B------:R-:W1:Y:S01]  /*90a0*/  SHFL.IDX PT, R6, R2, RZ, 0x181f ;  /* 0x00181fff02067589 */ /* 0x000e6200000e0000 */
[----:B0-----:R-:W-:-:S05]  /*90b0*/  @P0 LEA R7, P1, R28, R7, 0x1 ;  /* 0x000000071c070211 */ /* 0x001fca00078208ff */
[----:B-1----:R-:W-:Y:S01]  /*90c0*/  @P0 IMAD.X R6, RZ, RZ, R6, P1 ;  /* 0x000000ffff060224 */ /* 0x002fe200008e0606 */
[----:B------:R-:W-:-:S04]  /*90d0*/  ISETP.GE.AND P1, PT, R4, 0x11, PT ;  /* 0x000000110400780c */ /* 0x000fc80003f26270 */
[----:B------:R-:W-:-:S04]  /*90e0*/  @P0 LOP3.LUT R7, R7, R6, RZ, 0x3c, !PT ;  /* 0x0000000607070212 */ /* 0x000fc800078e3cff */
[----:B------:R-:W-:-:S04]  /*90f0*/  @P0 LOP3.LUT R6, R7, R6, RZ, 0x3c, !PT ;  /* 0x0000000607060212 */ /* 0x000fc800078e3cff */
[----:B------:R-:W-:-:S05]  /*9100*/  @P0 LOP3.LUT R7, R7, R6, RZ, 0x3c, !PT ;  /* 0x0000000607070212 */ /* 0x000fca00078e3cff */
[----:B------:R-:W-:Y:S01]  /*9110*/  @!PT LDS RZ, [RZ] ;  /* 0x00000000fffff984 */ /* 0x000fe20000000800 */
[----:B------:R0:W-:Y:S04]  /*9120*/  @P0 LDGSTS.E.BYPASS.LTC128B.128 [R8+0xe400], desc[UR50][R6.64], !P2 ;  /* 0x0e40000006080fae */ /* 0x0001e8000d101d72 */
[----:B0-----:R-:W0:Y:S01]  /*9130*/  SHFL.IDX PT, R7, R0, 0x1, 0x181f ;  /* 0x00381f0000077f89 */ /* 0x001e2200000e0000 */
[----:B------:R-:W-:-:S03]  /*9140*/  @P1 IMAD R8, R5, 0x2, R22 ;  /* 0x0000000205081824 */ /* 0x000fc600078e0216 */
        /* <DEDUP_REMOVED lines=9> */
[----:B------:R-:W-:Y:S01]  /*91e0*/  @P1 LEA R8, R5, R22, 0x1 ;  /* 0x0000001605081211 */ /* 0x000fe200078e08ff */
        /* <DEDUP_REMOVED lines=9> */
[----:B------:R-:W-:Y:S01]  /*9280*/  @P1 IMAD R8, R5, 0x2, R22 ;  /* 0x0000000205081824 */ /* 0x000fe200078e0216 */
        /* <DEDUP_REMOVED lines=30> */
[----:B------:R-:W1:Y:S04]  /*9470*/  SHFL.IDX PT, R6, R2, 0x6, 0x181f ;  /* 0x00d81f0002067f89 */ /* 0x000e6800000e0000 */
[----:B------:R-:W2:Y:S04]  /*9480*/  SHFL.IDX PT, R2, R2, 0x7, 0x181f ;  /* 0x00f81f0002027f89 */ /* 0x000ea800000e0000 */
[----:B------:R-:W3:Y:S01]  /*9490*/  SHFL.IDX PT, R0, R0, 0x7, 0x181f ;  /* 0x00f81f0000007f89 */ /* 0x000ee200000e0000 */
[----:B0-----:R-:W-:-:S05]  /*94a0*/  @P1 LEA R7, P0, R28, R7, 0x1 ;  /* 0x000000071c071211 */ /* 0x001fca00078008ff */
[----:B-1----:R-:W-:-:S05]  /*94b0*/  @P1 IMAD.X R6, RZ, RZ, R6, P0 ;  /* 0x000000ffff061224 */ /* 0x002fca00000e0606 */
[----:B------:R-:W-:-:S04]  /*94c0*/  @P1 LOP3.LUT R7, R7, R6, RZ, 0x3c, !PT ;  /* 0x0000000607071212 */ /* 0x000fc800078e3cff */
[----:B------:R-:W-:-:S04]  /*94d0*/  @P1 LOP3.LUT R6, R7, R6, RZ, 0x3c, !PT ;  /* 0x0000000607061212 */ /* 0x000fc800078e3cff */
[----:B------:R-:W-:-:S05]  /*94e0*/  @P1 LOP3.LUT R7, R7, R6, RZ, 0x3c, !PT ;  /* 0x0000000607071212 */ /* 0x000fca00078e3cff */
[----:B--23--:R1:W-:Y:S02]  /*94f0*/  @P1 LDGSTS.E.BYPASS.LTC128B.128 [R8+0x11400], desc[UR50][R6.64], !P2 ;  /* 0x1140000006081fae */ /* 0x00c3e4000d101d72 */
.L_x_345:
[----:B------:R-:W-:-:S13]  /*9500*/  ISETP.GE.AND P0, PT, R4, 0x71, PT ;  /* 0x000000710400780c */ /* 0x000fda0003f06270 */
[----:B01----:R-:W-:Y:S01]  /*9510*/  @P0 LEA R6, P1, R28, R0, 0x1 ;  /* 0x000000001c060211 */ /* 0x003fe200078208ff */
[----:B------:R-:W-:-:S04]  /*9520*/  @P0 IMAD R5, R5, 0x2, R22 ;  /* 0x0000000205050824 */ /* 0x000fc800078e0216 */
[----:B------:R-:W-:-:S05]  /*9530*/  @P0 IMAD.X R7, RZ, RZ, R2, P1 ;  /* 0x000000ffff070224 */ /* 0x000fca00008e0602 */
[----:B------:R-:W-:Y:S01]  /*9540*/  @!PT LDS RZ, [RZ] ;  /* 0x00000000fffff984 */ /* 0x000fe20000000800 */
[----:B------:R-:W-:Y:S01]  /*9550*/  @!PT LDS RZ, [RZ] ;  /* 0x00000000fffff984 */ /* 0x000fe20000000800 */
[----:B------:R-:W-:Y:S01]  /*9560*/  @!PT LDS RZ, [RZ] ;  /* 0x00000000fffff984 */ /* 0x000fe20000000800 */
[----:B------:R0:W-:Y:S01]  /*9570*/  @P0 LDGSTS.E.BYPASS.LTC128B.128 [R5+0x11c00], desc[UR50][R6.64], !P2 ;  /* 0x11c0000006050fae */ /* 0x0001e2000d101d72 */
[----:B------:R-:W-:Y:S01]  /*9580*/  PLOP3.LUT P0, PT, PT, PT, PT, 0x80, 0x0 ;  /* 0x000000000000781c */ /* 0x000fe20003f0f070 */
[----:B------:R-:W-:-:S12]  /*9590*/  NOP ;  /* 0x0000000000007918 */ /* 0x000fd80000000000 */
.L_x_265:
        /* <DEDUP_REMOVED lines=11> */
.L_x_266:
[----:B------:R1:W5:Y:S01]  /*9650*/  LDL R0, [R1+0x8] ;  /* 0x0000080001007983 */ /* 0x0003620000100800 */
[----:B------:R1:W-:Y:S03]  /*9660*/  SYNCS.ARRIVE.TRANS64.A1T0 RZ, [R3+URZ+0x16830], RZ ;  /* 0x016830ff03ff79a7 */ /* 0x0003e6000810003f */
[----:B0-----:R1:W5:Y:S04]  /*9670*/  LDL.LU R5, [R1+0x20] ;  /* 0x0000200001057983 */ /* 0x0013680000300800 */
[----:B------:R1:W5:Y:S02]  /*9680*/  LDL.LU R4, [R1+0x28] ;  /* 0x0000280001047983 */ /* 0x0003640000300800 */
[----:B------:R-:W-:Y:S05]  /*9690*/  WARPSYNC.ALL ;  /* 0x0000000000007948 */ /* 0x000fea0003800000 */
[----:B------:R-:W-:Y:S01]  /*96a0*/  ULDC.64 UR4, c[0x0][0x298] ;  /* 0x0000a60000047ab9 */ /* 0x000fe20000000a00 */
[----:B------:R-:W-:Y:S01]  /*96b0*/  VIADD R2, R22, 0x8400 ;  /* 0x0000840016027836 */ /* 0x000fe20000000000 */
[----:B------:R-:W-:Y:S01]  /*96c0*/  BSSY B6, `(.L_x_267) ;  /* 0x000001f000067945 */ /* 0x000fe20003800000 */
[----:B------:R-:W-:Y:S03]  /*96d0*/  BAR.SYNC.DEFER_BLOCKING 0x8, 0x200 ;  /* 0x0208000000007b1d */ /* 0x000fe60000010000 */
[----:B------:R-:W-:-:S02]  /*96e0*/  LOP3.LUT P0, RZ, R2, 0x3ff, RZ, 0xc0, !PT ;  /* 0x000003ff02ff7812 */ /* 0x000fc4000780c0ff */
[----:B-----5:R-:W-:Y:S02]  /*96f0*/  LOP3.LUT P1, RZ, R0, 0x8, RZ, 0xc0, !PT ;  /* 0x0000000800ff7812 */ /* 0x020fe4000782c0ff */
[----:B------:R-:W-:Y:S01]  /*9700*/  SHF.R.S32.HI R0, RZ, 0x1f, R5 ;  /* 0x0000001fff007819 */ /* 0x000fe20000011405 */
[----:B-1----:R-:W-:Y:S01]  /*9710*/  IMAD.WIDE.U32 R2, R5, UR4, RZ ;  /* 0x0000000405027c25 */ /* 0x002fe2000f8e00ff */
[----:B------:R-:W-:Y:S02]  /*9720*/  SEL R29, R29, RZ, !P1 ;  /* 0x000000ff1d1d7207 */ /* 0x000fe40004800000 */
[----:B------:R-:W-:Y:S01]  /*9730*/  SEL R4, R4, RZ, !P1 ;  /* 0x000000ff04047207 */ /* 0x000fe20004800000 */
[----:B------:R-:W-:Y:S01]  /*9740*/  IMAD R0, R0, UR4, RZ ;  /* 0x0000000400007c24 */ /* 0x000fe2000f8e02ff */
[----:B------:R0:W-:Y:S03]  /*9750*/  STL.64 [R1+0x20], R2 ;  /* 0x0000200201007387 */ /* 0x0001e60000100a00 */
[----:B------:R-:W-:Y:S01]  /*9760*/  IMAD R0, R5, UR5, R0 ;  /* 0x0000000505007c24 */ /* 0x000fe2000f8e0200 */
[----:B------:R0:W-:Y:S03]  /*9770*/  STL [R1+0x30], R4 ;  /* 0x0000300401007387 */ /* 0x0001e60000100800 */
[----:B------:R-:W-:-:S05]  /*9780*/  IMAD.IADD R0, R3, 0x1, R0 ;  /* 0x0000000103007824 */ /* 0x000fca00078e0200 */
[----:B------:R0:W-:Y:S01]  /*9790*/  STL [R1+0x28], R0 ;  /* 0x0000280001007387 */ /* 0x0001e20000100800 */
[----:B------:R-:W-:Y:S05]  /*97a0*/  @!P0 BRA `(.L_x_268) ;  /* 0x0000000000408947 */ /* 0x000fea0003800000 */
[----:B0-----:R-:W-:Y:S01]  /*97b0*/  MOV R2, 0x0 ;  /* 0x0000000000027802 */ /* 0x001fe20000000f00 */
        /* <DEDUP_REMOVED lines=15> */
.L_x_268:
[----:B------:R-:W-:Y:S05]  /*98b0*/  BSYNC B6 ;  /* 0x0000000000067941 */ /* 0x000fea0003800000 */
.L_x_267:
[----:B0-----:R-:W2:Y:S01]  /*98c0*/  LDL.LU R0, [R1+0x30] ;  /* 0x0000300001007983 */ /* 0x001ea20000300800 */
[----:B------:R-:W-:Y:S01]  /*98d0*/  ULDC.64 UR4, c[0x0][0x2d8] ;  /* 0x0000b60000047ab9 */ /* 0x000fe20000000a00 */
[----:B------:R-:W0:Y:S01]  /*98e0*/  LDC R9, c[0x0][0x448] ;  /* 0x00011200ff097b82 */ /* 0x000e220000000800 */
[----:B------:R-:W-:Y:S01]  /*98f0*/  ULDC.64 UR6, c[0x0][0x2c8] ;  /* 0x0000b20000067ab9 */ /* 0x000fe20000000a00 */
[----:B------:R-:W3:Y:S01]  /*9900*/  LDL.LU R21, [R1+0x28] ;  /* 0x0000280001157983 */ /* 0x000ee20000300800 */
[----:B------:R-:W-:-:S03]  /*9910*/  ULDC.64 UR8, c[0x0][0x280] ;  /* 0x0000a00000087ab9 */ /* 0x000fc60000000a00 */
[----:B------:R-:W3:Y:S04]  /*9920*/  LDL.LU.64 R2, [R1+0x20] ;  /* 0x0000200001027983 */ /* 0x000ee80000300a00 */
[----:B------:R-:W4:Y:S04]  /*9930*/  LDL R20, [R1] ;  /* 0x0000000001147983 */ /* 0x000f280000100800 */
[----:B------:R1:W5:Y:S01]  /*9940*/  LDL R10, [R1+0x1c] ;  /* 0x00001c00010a7983 */ /* 0x0003620000100800 */
[----:B0-----:R-:W-:-:S13]  /*9950*/  ISETP.NE.AND P0, PT, R9, 0x1, PT ;  /* 0x000000010900780c */ /* 0x001fda0003f05270 */
[----:B------:R-:W0:Y:S08]  /*9960*/  @P0 LDC R5, c[0x0][0x450] ;  /* 0x00011400ff050b82 */ /* 0x000e300000000800 */
[----:B------:R-:W1:Y:S01]  /*9970*/  @P0 LDC R8, c[0x0][0x450] ;  /* 0x00011400ff080b82 */ /* 0x000e620000000800 */
[----:B--2---:R-:W-:Y:S01]  /*9980*/  IMAD.MOV.U32 R4, RZ, RZ, R0 ;  /* 0x000000ffff047224 */ /* 0x004fe200078e0000 */
[----:B---3--:R-:W-:-:S02]  /*9990*/  MOV R3, R21 ;  /* 0x0000001500037202 */ /* 0x008fc40000000f00 */
[----:B------:R-:W2:Y:S01]  /*99a0*/  S2R R21, SR_TID.X ;  /* 0x0000000000157919 */ /* 0x000ea20000002100 */
[----:B----4-:R-:W-:Y:S02]  /*99b0*/  IMAD R0, R20, UR4, RZ ;  /* 0x0000000414007c24 */ /* 0x010fe4000f8e02ff */
[----:B------:R-:W3:Y:S01]  /*99c0*/  S2R R20, SR_TID.X ;  /* 0x0000000000147919 */ /* 0x000ee20000002100 */
[----:B------:R-:W-:-:S04]  /*99d0*/  IMAD.WIDE.U32 R2, R18, UR4, R2 ;  /* 0x0000000412027c25 */ /* 0x000fc8000f8e0002 */
[----:B------:R-:W-:Y:S01]  /*99e0*/  IMAD R0, R18, UR5, R0 ;  /* 0x0000000512007c24 */ /* 0x000fe2000f8e0200 */
[----:B------:R-:W-:-:S03]  /*99f0*/  ULDC.64 UR4, c[0x0][0x2e0] ;  /* 0x0000b80000047ab9 */ /* 0x000fc60000000a00 */
[----:B------:R-:W-:Y:S02]  /*9a00*/  IMAD.IADD R3, R3, 0x1, R0 ;  /* 0x0000000103037824 */ /* 0x000fe400078e0200 */
[----:B------:R-:W-:Y:S02]  /*9a10*/  IMAD R0, R4, UR4, RZ ;  /* 0x0000000404007c24 */ /* 0x000fe4000f8e02ff */
[----:B------:R-:W4:Y:S01]  /*9a20*/  @P0 LDC R4, c[0x0][0x44c] ;  /* 0x00011300ff040b82 */ /* 0x000f220000000800 */
[----:B------:R-:W-:-:S04]  /*9a30*/  IMAD.WIDE.U32 R2, R29, UR4, R2 ;  /* 0x000000041d027c25 */ /* 0x000fc8000f8e0002 */
[----:B------:R-:W-:Y:S01]  /*9a40*/  IMAD R0, R29, UR5, R0 ;  /* 0x000000051d007c24 */ /* 0x000fe2000f8e0200 */
[----:B------:R-:W-:-:S03]  /*9a50*/  ULDC.64 UR4, c[0x0][0x2d0] ;  /* 0x0000b40000047ab9 */ /* 0x000fc60000000a00 */
[----:B------:R-:W-:Y:S02]  /*9a60*/  IMAD.IADD R3, R3, 0x1, R0 ;  /* 0x0000000103037824 */ /* 0x000fe400078e0200 */
[----:B--2---:R-:W-:Y:S01]  /*9a70*/  IMAD.SHL.U32 R21, R21, 0x10, RZ ;  /* 0x0000001015157824 */ /* 0x004fe200078e00ff */
[----:B---3--:R-:W-:-:S04]  /*9a80*/  LOP3.LUT R20, R20, 0x7f, RZ, 0xc0, !PT ;  /* 0x0000007f14147812 */ /* 0x008fc800078ec0ff */
[----:B------:R-:W-:Y:S02]  /*9a90*/  LOP3.LUT R21, R21, 0x70, RZ, 0xc0, !PT ;  /* 0x0000007015157812 */ /* 0x000fe400078ec0ff */
[----:B------:R-:W-:-:S04]  /*9aa0*/  SHF.R.U32.HI R20, RZ, 0x3, R20 ;  /* 0x00000003ff147819 */ /* 0x000fc80000011614 */
[----:B------:R-:W-:Y:S02]  /*9ab0*/  LOP3.LUT R20, R20, R21, RZ, 0xfc, !PT ;  /* 0x0000001514147212 */ /* 0x000fe400078efcff */
[----:B------:R2:W5:Y:S03]  /*9ac0*/  LDL R21, [R1+0x2c] ;  /* 0x00002c0001157983 */ /* 0x0005660000100800 */
[----:B------:R-:W-:-:S04]  /*9ad0*/  IMAD R6, R17, 0xc0, R20 ;  /* 0x000000c011067824 */ /* 0x000fc800078e0214 */
[----:B----4-:R-:W-:-:S04]  /*9ae0*/  @P0 IMAD.HI.U32 R0, R6, R4, RZ ;  /* 0x0000000406000227 */ /* 0x010fc800078e00ff */
[----:B------:R-:W-:Y:S01]  /*9af0*/  IMAD.MOV.U32 R4, RZ, RZ, R6 ;  /* 0x000000ffff047224 */ /* 0x000fe200078e0006 */
[----:B0-----:R-:W-:-:S04]  /*9b00*/  @P0 SHF.R.U32.HI R4, RZ, R5, R0 ;  /* 0x00000005ff040219 */ /* 0x001fc80000011600 */
[----:B------:R-:W-:-:S05]  /*9b10*/  SHF.R.S32.HI R0, RZ, 0x1f, R4 ;  /* 0x0000001fff007819 */ /* 0x000fca0000011404 */
[----:B------:R-:W-:-:S04]  /*9b20*/  IMAD R0, R0, UR4, RZ ;  /* 0x0000000400007c24 */ /* 0x000fc8000f8e02ff */
[C---:B------:R-:W-:Y:S02]  /*9b30*/  IMAD R7, R4.reuse, UR5, R0 ;  /* 0x0000000504077c24 */ /* 0x040fe4000f8e0200 */
[----:B------:R-:W-:Y:S02]  /*9b40*/  IMAD.MOV R0, RZ, RZ, -R4 ;  /* 0x000000ffff007224 */ /* 0x000fe400078e0a04 */
[----:B------:R-:W-:-:S04]  /*9b50*/  IMAD.WIDE.U32 R4, R4, UR4, R2 ;  /* 0x0000000404047c25 */ /* 0x000fc8000f8e0002 */
[----:B------:R-:W-:Y:S02]  /*9b60*/  IMAD R0, R9, R0, R6 ;  /* 0x0000000009007224 */ /* 0x000fe400078e0206 */
[----:B------:R-:W-:-:S03]  /*9b70*/  IMAD.IADD R5, R5, 0x1, R7 ;  /* 0x0000000105057824 */ /* 0x000fc600078e0207 */
[----:B------:R-:W-:-:S05]  /*9b80*/  SHF.R.S32.HI R7, RZ, 0x1f, R0 ;  /* 0x0000001fff077819 */ /* 0x000fca0000011400 */
[----:B------:R-:W-:Y:S02]  /*9b90*/  IMAD R7, R7, UR6, RZ ;  /* 0x0000000607077c24 */ /* 0x000fe4000f8e02ff */
[----:B------:R-:W-:-:S04]  /*9ba0*/  IMAD.WIDE.U32 R4, R0, UR6, R4 ;  /* 0x0000000600047c25 */ /* 0x000fc8000f8e0004 */
[----:B------:R-:W-:-:S04]  /*9bb0*/  IMAD R7, R0, UR7, R7 ;  /* 0x0000000700077c24 */ /* 0x000fc8000f8e0207 */
[----:B------:R-:W-:Y:S02]  /*9bc0*/  IMAD.IADD R5, R5, 0x1, R7 ;  /* 0x0000000105057824 */ /* 0x000fe400078e0207 */
[----:B------:R-:W0:Y:S01]  /*9bd0*/  @P0 LDC R7, c[0x0][0x44c] ;  /* 0x00011300ff070b82 */ /* 0x000e220000000800 */
[----:B------:R-:W-:-:S04]  /*9be0*/  LEA R0, P1, R4, UR8, 0x1 ;  /* 0x0000000804007c11 */ /* 0x000fc8000f8208ff */
[----:B------:R-:W-:Y:S02]  /*9bf0*/  LEA.HI.X R4, R4, UR9, R5, 0x1, P1 ;  /* 0x0000000904047c11 */ /* 0x000fe400088f0c05 */
[----:B------:R-:W-:-:S05]  /*9c00*/  IADD3 R5, R6, 0x80, RZ ;  /* 0x0000008006057810 */ /* 0x000fca0007ffe0ff */
[----:B------:R-:W-:Y:S01]  /*9c10*/  IMAD.MOV.U32 R6, RZ, RZ, R5 ;  /* 0x000000ffff067224 */ /* 0x000fe200078e0005 */
[----:B------:R-:W3:Y:S01]  /*9c20*/  S2R R20, SR_TID.X ;  /* 0x0000000000147919 */ /* 0x000ee20000002100 */
[----:B0-----:R-:W-:-:S05]  /*9c30*/  @P0 IMAD.HI.U32 R7, R5, R7, RZ ;  /* 0x0000000705070227 */ /* 0x001fca00078e00ff */
[----:B-1----:R-:W-:-:S05]  /*9c40*/  @P0 SHF.R.U32.HI R6, RZ, R8, R7 ;  /* 0x00000008ff060219 */ /* 0x002fca0000011607 */
[----:B------:R-:W-:-:S04]  /*9c50*/  IMAD.MOV R7, RZ, RZ, -R6 ;  /* 0x000000ffff077224 */ /* 0x000fc800078e0a06 */
[----:B------:R-:W-:Y:S01]  /*9c60*/  IMAD R5, R9, R7, R5 ;  /* 0x0000000709057224 */ /* 0x000fe200078e0205 */
[----:B------:R-:W-:Y:S01]  /*9c70*/  SHF.R.S32.HI R7, RZ, 0x1f, R6 ;  /* 0x0000001fff077819 */ /* 0x000fe20000011406 */
[----:B------:R-:W-:-:S04]  /*9c80*/  IMAD.WIDE.U32 R2, R6, UR4, R2 ;  /* 0x0000000406027c25 */ /* 0x000fc8000f8e0002 */
[----:B------:R-:W-:Y:S01]  /*9c90*/  IMAD R7, R7, UR4, RZ ;  /* 0x0000000407077c24 */ /* 0x000fe2000f8e02ff */
[----:B------:R-:W-:-:S03]  /*9ca0*/  ULDC UR4, c[0x0][0x2b8] ;  /* 0x0000ae0000047ab9 */ /* 0x000fc60000000800 */
[----:B------:R-:W-:Y:S01]  /*9cb0*/  IMAD R7, R6, UR5, R7 ;  /* 0x0000000506077c24 */ /* 0x000fe2000f8e0207 */
[----:B------:R-:W-:-:S03]  /*9cc0*/  SHF.R.S32.HI R6, RZ, 0x1f, R5 ;  /* 0x0000001fff067819 */ /* 0x000fc60000011405 */
[----:B------:R-:W-:Y:S02]  /*9cd0*/  IMAD.IADD R3, R3, 0x1, R7 ;  /* 0x0000000103037824 */ /* 0x000fe400078e0207 */
[----:B------:R-:W-:Y:S02]  /*9ce0*/  IMAD R6, R6, UR6, RZ ;  /* 0x0000000606067c24 */ /* 0x000fe4000f8e02ff */
[----:B------:R-:W-:-:S04]  /*9cf0*/  IMAD.WIDE.U32 R2, R5, UR6, R2 ;  /* 0x0000000605027c25 */ /* 0x000fc8000f8e0002 */
[----:B------:R-:W-:Y:S01]  /*9d00*/  IMAD R6, R5, UR7, R6 ;  /* 0x0000000705067c24 */ /* 0x000fe2000f8e0206 */
[----:B------:R-:W-:-:S03]  /*9d10*/  LEA R5, P1, R2, UR8, 0x1 ;  /* 0x0000000802057c11 */ /* 0x000fc6000f8208ff */
[----:B------:R-:W-:Y:S01]  /*9d20*/  IMAD.IADD R6, R3, 0x1, R6 ;  /* 0x0000000103067824 */ /* 0x000fe200078e0206 */
[----:B------:R-:W-:Y:S01]  /*9d30*/  ISETP.GE.AND P0, PT, R28, UR4, PT ;  /* 0x000000041c007c0c */ /* 0x000fe2000bf06270 */
[----:B------:R-:W-:Y:S01]  /*9d40*/  UMOV UR4, 0xffffffff ;  /* 0xffffffff00047882 */ /* 0x000fe20000000000 */
[----:B---3--:R-:W-:Y:S02]  /*9d50*/  LOP3.LUT R20, R20, 0x7f, RZ, 0xc0, !PT ;  /* 0x0000007f14147812 */ /* 0x008fe400078ec0ff */
[----:B------:R-:W-:Y:S02]  /*9d60*/  LEA.HI.X R2, R2, UR9, R6, 0x1, P1 ;  /* 0x0000000902027c11 */ /* 0x000fe400088f0c06 */
[----:B------:R-:W-:Y:S01]  /*9d70*/  SHF.R.U32.HI R20, RZ, 0x3, R20 ;  /* 0x00000003ff147819 */ /* 0x000fe20000011614 */
[----:B--2---:R-:W-:Y:S06]  /*9d80*/  BRA.DIV UR4, `(.L_x_269) ;  /* 0x0000003a04e87947 */ /* 0x004fec000b800000 */
[----:B------:R-:W0:Y:S01]  /*9d90*/  SHFL.IDX PT, R7, R0, RZ, 0x181f ;  /* 0x00181fff00077589 */ /* 0x000e2200000e0000 */
[----:B-----5:R-:W-:Y:S02]  /*9da0*/  IMAD R3, R21, R9, RZ ;  /* 0x0000000915037224 */ /* 0x020fe400078e02ff */
[----:B------:R-:W-:Y:S01]  /*9db0*/  IMAD R17, R17, 0xc0, R20 ;  /* 0x000000c011117824 */ /* 0x000fe200078e0214 */
[----:B------:R-:W1:Y:S04]  /*9dc0*/  SHFL.IDX PT, R6, R4, RZ, 0x181f ;  /* 0x00181fff04067589 */ /* 0x000e6800000e0000 */
[----:B------:R-:W-:-:S13]  /*9dd0*/  ISETP.GE.AND P2, PT, R17, R3, PT ;  /* 0x000000031100720c */ /* 0x000fda0003f46270 */
[----:B0-----:R-:W-:-:S05]  /*9de0*/  @!P2 LEA R7, P1, R28, R7, 0x1 ;  /* 0x000000071c07a211 */ /* 0x001fca00078208ff */
[----:B-1----:R-:W-:-:S05]  /*9df0*/  @!P2 IMAD.X R6, RZ, RZ, R6, P1 ;  /* 0x000000ffff06a224 */ /* 0x002fca00008e0606 */
[----:B------:R-:W-:-:S04]  /*9e00*/  @!P2 LOP3.LUT R7, R7, R6, RZ, 0x3c, !PT ;  /* 0x000000060707a212 */ /* 0x000fc800078e3cff */
[----:B------:R-:W-:-:S04]  /*9e10*/  @!P2 LOP3.LUT R6, R7, R6, RZ, 0x3c, !PT ;  /* 0x000000060706a212 */ /* 0x000fc800078e3cff */
[----:B------:R-:W-:-:S05]  /*9e20*/  @!P2 LOP3.LUT R7, R7, R6, RZ, 0x3c, !PT ;  /* 0x000000060707a212 */ /* 0x000fca00078e3cff */
[----:B------:R-:W-:Y:S01]  /*9e30*/  @!PT LDS RZ, [RZ] ;  /* 0x00000000fffff984 */ /* 0x000fe20000000800 */
[----:B------:R0:W-:Y:S02]  /*9e40*/  @!P2 LDGSTS.E.BYPASS.LTC128B.128 [R10+0x8400], desc[UR50][R6.64], !P0 ;  /* 0x08400000060aafae */ /* 0x0001e4000c101d72 */
[----:B0-----:R-:W-:Y:S02]  /*9e50*/  VIADD R6, R17, 0x10 ;  /* 0x0000001011067836 */ /* 0x001fe40000000000 */
[----:B------:R-:W0:Y:S03]  /*9e60*/  SHFL.IDX PT, R7, R0, 0x1, 0x181f ;  /* 0x00381f0000077f89 */ /* 0x000e2600000e0000 */
[----:B------:R-:W-:Y:S02]  /*9e70*/  ISETP.GE.AND P1, PT, R6, R3, PT ;  /* 0x000000030600720c */ /* 0x000fe40003f26270 */
[----:B------:R-:W1:Y:S11]  /*9e80*/  SHFL.IDX PT, R6, R4, 0x1, 0x181f ;  /* 0x00381f0004067f89 */ /* 0x000e7600000e0000 */
[----:B0-----:R-:W-:-:S05]  /*9e90*/  @!P1 LEA R7, P2, R28, R7, 0x1 ;  /* 0x000000071c079211 */ /* 0x001fca00078408ff */
[----:B-1----:R-:W-:-:S05]  /*9ea0*/  @!P1 IMAD.X R6, RZ, RZ, R6, P2 ;  /* 0x000000ffff069224 */ /* 0x002fca00010e0606 */
[----:B------:R-:W-:-:S04]  /*9eb0*/  @!P1 LOP3.LUT R7, R7, R6, RZ, 0x3c, !PT ;  /* 0x0000000607079212 */ /* 0x000fc800078e3cff */
[----:B------:R-:W-:-:S04]  /*9ec0*/  @!P1 LOP3.LUT R6, R7, R6, RZ, 0x3c, !PT ;  /* 0x0000000607069212 */ /* 0x000fc800078e3cff */
[----:B------:R-:W-:-:S05]  /*9ed0*/  @!P1 LOP3.LUT R7, R7, R6, RZ, 0x3c, !PT ;  /* 0x0000000607079212 */ /* 0x000fca00078e3cff */
[----:B------:R0:W-:Y:S02]  /*9ee0*/  @!P1 LDGSTS.E.BYPASS.LTC128B.128 [R10+0x8c00], desc[UR50][R6.64], !P0 ;  /* 0x08c00000060a9fae */ /* 0x0001e4000c101d72 */
[----:B0-----:R-:W-:Y:S02]  /*9ef0*/  IADD3 R6, R17, 0x20, RZ ;  /* 0x0000002011067810 */ /* 0x001fe40007ffe0ff */
[----:B------:R-:W0:Y:S02]  /*9f00*/  SHFL.IDX PT, R7, R0, 0x2, 0x181f ;  /* 0x00581f0000077f89 */ /* 0x000e2400000e0000 */
        /* <DEDUP_REMOVED lines=41> */
[----:B------:R-:W1:Y:S04]  /*a1a0*/  SHFL.IDX PT, R6, R4, 0x6, 0x181f ;  /* 0x00d81f0004067f89 */ /* 0x000e6800000e0000 */
[----:B------:R-:W-:Y:S07]  /*a1b0*/  SHFL.IDX PT, R4, R4, 0x7, 0x181f ;  /* 0x00f81f0004047f89 */ /* 0x000fee00000e0000 */
[----:B0-----:R-:W-:-:S05]  /*a1c0*/  @!P1 LEA R7, P2, R28, R7, 0x1 ;  /* 0x000000071c079211 */ /* 0x001fca00078408ff */
[----:B-1----:R-:W-:-:S05]  /*a1d0*/  @!P1 IMAD.X R6, RZ, RZ, R6, P2 ;  /* 0x000000ffff069224 */ /* 0x002fca00010e0606 */
[----:B------:R-:W-:-:S04]  /*a1e0*/  @!P1 LOP3.LUT R7, R7, R6, RZ, 0x3c, !PT ;  /* 0x0000000607079212 */ /* 0x000fc800078e3cff */
[----:B------:R-:W-:-:S04]  /*a1f0*/  @!P1 LOP3.LUT R6, R7, R6, RZ, 0x3c, !PT ;  /* 0x0000000607069212 */ /* 0x000fc800078e3cff */
[----:B------:R-:W-:-:S05]  /*a200*/  @!P1 LOP3.LUT R7, R7, R6, RZ, 0x3c, !PT ;  /* 0x0000000607079212 */ /* 0x000fca00078e3cff */
[----:B------:R0:W-:Y:S04]  /*a210*/  @!P1 LDGSTS.E.BYPASS.LTC128B.128 [R10+0xb400], desc[UR50][R6.64], !P0 ;  /* 0x0b400000060a9fae */ /* 0x0001e8000c101d72 */
[----:B0-----:R0:W1:Y:S02]  /*a220*/  SHFL.IDX PT, R6, R0, 0x7, 0x181f ;  /* 0x00f81f0000067f89 */ /* 0x00106400000e0000 */
[----:B0-----:R-:W-:-:S05]  /*a230*/  VIADD R0, R17, 0x80 ;  /* 0x0000008011007836 */ /* 0x001fca0000000000 */
[----:B------:R-:W-:Y:S01]  /*a240*/  ISETP.GE.AND P1, PT, R0, R3, PT ;  /* 0x000000030000720c */ /* 0x000fe20003f26270 */
[----:B------:R-:W-:-:S05]  /*a250*/  VIADD R0, R17, 0x70 ;  /* 0x0000007011007836 */ /* 0x000fca0000000000 */
[----:B------:R-:W-:Y:S02]  /*a260*/  ISETP.GE.AND P2, PT, R0, R3, PT ;  /* 0x000000030000720c */ /* 0x000fe40003f46270 */
[----:B------:R-:W-:Y:S11]  /*a270*/  SHFL.IDX PT, R0, R2, RZ, 0x181f ;  /* 0x00181fff02007589 */ /* 0x000ff600000e0000 */
[----:B-1----:R-:W-:-:S05]  /*a280*/  @!P2 LEA R6, P3, R28, R6, 0x1 ;  /* 0x000000061c06a211 */ /* 0x002fca00078608ff */
[----:B------:R-:W-:Y:S02]  /*a290*/  @!P2 IMAD.X R7, RZ, RZ, R4, P3 ;  /* 0x000000ffff07a224 */ /* 0x000fe400018e0604 */
[----:B------:R-:W0:Y:S04]  /*a2a0*/  SHFL.IDX PT, R4, R5, RZ, 0x181f ;  /* 0x00181fff05047589 */ /* 0x000e2800000e0000 */
[----:B------:R1:W-:Y:S01]  /*a2b0*/  @!P2 LDGSTS.E.BYPASS.LTC128B.128 [R10+0xbc00], desc[UR50][R6.64], !P0 ;  /* 0x0bc00000060aafae */ /* 0x0003e2000c101d72 */
[----:B0-----:R-:W-:-:S05]  /*a2c0*/  @!P1 LEA R4, P3, R28, R4, 0x1 ;  /* 0x000000041c049211 */ /* 0x001fca00078608ff */
[----:B------:R-:W-:Y:S02]  /*a2d0*/  @!P1 IMAD.X R0, RZ, RZ, R0, P3 ;  /* 0x000000ffff009224 */ /* 0x000fe400018e0600 */
[----:B-1----:R-:W-:Y:S02]  /*a2e0*/  @!P1 IMAD.MOV.U32 R6, RZ, RZ, R4 ;  /* 0x000000ffff069224 */ /* 0x002fe400078e0004 */
[----:B------:R-:W-:Y:S01]  /*a2f0*/  @!P1 IMAD.MOV.U32 R7, RZ, RZ, R0 ;  /* 0x000000ffff079224 */ /* 0x000fe200078e0000 */
[----:B------:R-:W-:-:S04]  /*a300*/  IADD3 R0, R17, 0x90, RZ ;  /* 0x0000009011007810 */ /* 0x000fc80007ffe0ff */
[----:B------:R0:W-:Y:S01]  /*a310*/  @!P1 LDGSTS.E.BYPASS.LTC128B.128 [R10+0xc400], desc[UR50][R6.64], !P0 ;  /* 0x0c400000060a9fae */ /* 0x0001e2000c101d72 */
[----:B------:R-:W-:-:S03]  /*a320*/  ISETP.GE.AND P1, PT, R0, R3, PT ;  /* 0x000000030000720c */ /* 0x000fc60003f26270 */
[----:B------:R-:W-:Y:S04]  /*a330*/  SHFL.IDX PT, R0, R2, 0x1, 0x181f ;  /* 0x00381f0002007f89 */ /* 0x000fe800000e0000 */
[----:B0-----:R-:W0:Y:S06]  /*a340*/  SHFL.IDX PT, R6, R5, 0x1, 0x181f ;  /* 0x00381f0005067f89 */ /* 0x001e2c00000e0000 */
[----:B0-----:R-:W-:-:S05]  /*a350*/  @!P1 LEA R6, P2, R28, R6, 0x1 ;  /* 0x000000061c069211 */ /* 0x001fca00078408ff */
[----:B------:R-:W-:-:S04]  /*a360*/  @!P1 IMAD.X R0, RZ, RZ, R0, P2 ;  /* 0x000000ffff009224 */ /* 0x000fc800010e0600 */
[----:B------:R-:W-:Y:S02]  /*a370*/  @!P1 IMAD.MOV.U32 R7, RZ, RZ, R0 ;  /* 0x000000ffff079224 */ /* 0x000fe400078e0000 */
[----:B------:R-:W-:-:S03]  /*a380*/  VIADD R0, R17, 0xa0 ;  /* 0x000000a011007836 */ /* 0x000fc60000000000 */
[----:B------:R0:W-:Y:S02]  /*a390*/  @!P1 LDGSTS.E.BYPASS.LTC128B.128 [R10+0xcc00], desc[UR50][R6.64], !P0 ;  /* 0x0cc00000060a9fae */ /* 0x0001e4000c101d72 */
[----:B------:R-:W-:Y:S02]  /*a3a0*/  ISETP.GE.AND P2, PT, R0, R3, PT ;  /* 0x000000030000720c */ /* 0x000fe40003f46270 */
[----:B------:R-:W-:Y:S04]  /*a3b0*/  SHFL.IDX PT, R0, R2, 0x2, 0x181f ;  /* 0x00581f0002007f89 */ /* 0x000fe800000e0000 */
[----:B0-----:R-:W0:Y:S07]  /*a3c0*/  SHFL.IDX PT, R6, R5, 0x2, 0x181f ;  /* 0x00581f0005067f89 */ /* 0x001e2e00000e0000 */
[----:B0-----:R-:W-:-:S05]  /*a3d0*/  @!P2 LEA R6, P1, R28, R6, 0x1 ;  /* 0x000000061c06a211 */ /* 0x001fca00078208ff */
[----:B------:R-:W-:-:S04]  /*a3e0*/  @!P2 IMAD.X R0, RZ, RZ, R0, P1 ;  /* 0x000000ffff00a224 */ /* 0x000fc800008e0600 */
[----:B------:R-:W-:Y:S02]  /*a3f0*/  @!P2 IMAD.MOV.U32 R7, RZ, RZ, R0 ;  /* 0x000000ffff07a224 */ /* 0x000fe400078e0000 */
[----:B------:R0:W1:Y:S04]  /*a400*/  SHFL.IDX PT, R0, R2, 0x3, 0x181f ;  /* 0x00781f0002007f89 */ /* 0x00006800000e0000 */
[----:B------:R0:W-:Y:S04]  /*a410*/  @!P2 LDGSTS.E.BYPASS.LTC128B.128 [R10+0xd400], desc[UR50][R6.64], !P0 ;  /* 0x0d400000060aafae */ /* 0x0001e8000c101d72 */
[----:B------:R0:W2:Y:S02]  /*a420*/  SHFL.IDX PT, R2, R5, 0x3, 0x181f ;  /* 0x00781f0005027f89 */ /* 0x0000a400000e0000 */
.L_x_370:
[----:B------:R-:W-:-:S05]  /*a430*/  VIADD R17, R17, 0xb0 ;  /* 0x000000b011117836 */ /* 0x000fca0000000000 */
[----:B------:R-:W-:-:S13]  /*a440*/  ISETP.GE.AND P1, PT, R17, R3, PT ;  /* 0x000000031100720c */ /* 0x000fda0003f26270 */
[----:B0-2---:R-:W-:-:S05]  /*a450*/  @!P1 LEA R2, P2, R28, R2, 0x1 ;  /* 0x000000021c029211 */ /* 0x005fca00078408ff */
[----:B-1----:R-:W-:-:S05]  /*a460*/  @!P1 IMAD.X R3, RZ, RZ, R0, P2 ;  /* 0x000000ffff039224 */ /* 0x002fca00010e0600 */
[----:B------:R-:W-:Y:S01]  /*a470*/  @!PT LDS RZ, [RZ] ;  /* 0x00000000fffff984 */ /* 0x000fe20000000800 */
[----:B------:R-:W-:Y:S01]  /*a480*/  @!PT LDS RZ, [RZ] ;  /* 0x00000000fffff984 */ /* 0x000fe20000000800 */
[----:B------:R-:W-:Y:S01]  /*a490*/  @!PT LDS RZ, [RZ] ;  /* 0x00000000fffff984 */ /* 0x000fe20000000800 */
[----:B------:R0:W-:Y:S01]  /*a4a0*/  @!P1 LDGSTS.E.BYPASS.LTC128B.128 [R10+0xdc00], desc[UR50][R2.64], !P0 ;  /* 0x0dc00000020a9fae */ /* 0x0001e2000c101d72 */
[----:B------:R-:W-:Y:S01]  /*a4b0*/  PLOP3.LUT P0, PT, PT, PT, PT, 0x80, 0x0 ;  /* 0x000000000000781c */ /* 0x000fe20003f0f070 */
[----:B------:R-:W-:-:S12]  /*a4c0*/  NOP ;  /* 0x0000000000007918 */ /* 0x000fd80000000000 */
.L_x_270:
[----:B------:R-:W-:Y:S02]  /*a4d0*/  PLOP3.LUT P1, PT, P1, P0, PT, 0xa2, 0x0 ;  /* 0x000000000000781c */ /* 0x000fe40000f21472 */
[----:B------:R-:W-:-:S08]  /*a4e0*/  @P0 R2UR P1, UR4, R22 ;  /* 0x00000000160402ca */ /* 0x000fd00000020000 */
[----:B------:R-:W-:-:S05]  /*a4f0*/  @P0 PLOP3.LUT P0, PT, P1, PT, PT, 0x80, 0x0 ;  /* 0x000000000000081c */ /* 0x000fca0000f0f070 */
[----:B------:R-:W-:Y:S01]  /*a500*/  @!P1 SYNCS.ARRIVE.TRANS64.RED.A0T1 RZ, [UR4+0x16800], RZ ;  /* 0x016800ffffff99a7 */ /* 0x000fe20008200404 */
[----:B------:R-:W-:Y:S07]  /*a510*/  @!P1 ARRIVES.LDGSTSBAR.64.TRANSCNT [UR4+0x16800] ;  /* 0x01680000ff0099b0 */ /* 0x000fee0008000a84 */
[----:B------:R-:W-:Y:S05]  /*a520*/  @P0 BRA.U.ANY `(.L_x_270) ;  /* 0xfffffffd00e80947 */ /* 0x000fea000393ffff */
[----:B0-----:R-:W2:Y:S02]  /*a530*/  LDL.LU R2, [R1+0x38] ;  /* 0x0000380001027983 */ /* 0x001ea40000300800 */
[----:B--2---:R-:W-:-:S04]  /*a540*/  IADD3 R2, R2, 0x1, RZ ;  /* 0x0000000102027810 */ /* 0x004fc80007ffe0ff */
[----:B------:R-:W-:Y:S01]  /*a550*/  LEA.HI R0, R2, R2, RZ, 0x1 ;  /* 0x0000000202007211 */ /* 0x000fe200078f08ff */
[----:B------:R0:W-:Y:S03]  /*a560*/  STL [R1+0x38], R2 ;  /* 0x0000380201007387 */ /* 0x0001e60000100800 */
[----:B------:R-:W-:-:S05]  /*a570*/  LOP3.LUT R0, R0, 0xfffffffe, RZ, 0xc0, !PT ;  /* 0xfffffffe00007812 */ /* 0x000fca00078ec0ff */
[----:B------:R-:W-:-:S05]  /*a580*/  IMAD.IADD R0, R2, 0x1, -R0 ;  /* 0x0000000102007824 */ /* 0x000fca00078e0a00 */
[----:B------:R-:W-:Y:S01]  /*a590*/  SHF.L.U32 R3, R0, 0x1f, RZ ;  /* 0x0000001f00037819 */ /* 0x000fe200000006ff */
[----:B------:R-:W-:Y:S01]  /*a5a0*/  NOP ;  /* 0x0000000000007918 */ /* 0x000fe20000000000 */
[----:B0-----:R-:W2:Y:S01]  /*a5b0*/  LDL R2, [R1+0x10] ;  /* 0x0000100001027983 */ /* 0x001ea20000100800 */
[----:B------:R0:W-:Y:S01]  /*a5c0*/  SYNCS.ARRIVE.TRANS64.A1T0 RZ, [R22+URZ+0x16800], RZ ;  /* 0x016800ff16ff79a7 */ /* 0x0001e2000810003f */
[----:B------:R-:W-:Y:S01]  /*a5d0*/  BSSY B0, `(.L_x_271) ;  /* 0x0000004000007945 */ /* 0x000fe20003800000 */
[----:B------:R-:W1:Y:S01]  /*a5e0*/  SYNCS.PHASECHK.TRANS64.TRYWAIT P0, [R22+URZ+0x16820], R3 ;  /* 0x01682003160075a7 */ /* 0x000e62000800017f */
[----:B--2---:R-:W-:Y:S02]  /*a5f0*/  ISETP.GE.AND P1, PT, R2, 0x81, PT ;  /* 0x000000810200780c */ /* 0x004fe40003f26270 */
[----:B01----:R-:W-:Y:S11]  /*a600*/  @!P0 BRA `(.L_x_272) ;  /* 0x0000004000ac8947 */ /* 0x003ff60003800000 */
.L_x_371:
[----:B------:R-:W-:Y:S05]  /*a610*/  BSYNC B0 ;  /* 0x0000000000007941 */ /* 0x000fea0003800000 */
.L_x_271:
[----:B------:R-:W-:Y:S04]  /*a620*/  BSSY B0, `(.L_x_273) ;  /* 0x0000106000007945 */ /* 0x000fe80003800000 */
[----:B------:R-:W-:Y:S05]  /*a630*/  @!P1 BRA `(.L_x_274) ;  /* 0x0000001000109947 */ /* 0x000fea0003800000 */
[----:B------:R-:W2:Y:S01]  /*a640*/  LDL.LU R0, [R1+0x34] ;  /* 0x0000340001007983 */ /* 0x000ea20000300800 */
[----:B------:R-:W-:Y:S01]  /*a650*/  ULDC UR4, c[0x0][0x2f4] ;  /* 0x0000bd0000047ab9 */ /* 0x000fe20000000800 */
[----:B------:R-:W-:Y:S01]  /*a660*/  IMAD.MOV.U32 R17, RZ, RZ, R27 ;  /* 0x000000ffff117224 */ /* 0x000fe200078e001b */
[----:B------:R-:W-:Y:S01]  /*a670*/  ISETP.GE.AND P1, PT, R28, UR4, PT ;  /* 0x000000041c007c0c */ /* 0x000fe2000bf26270 */
[----:B------:R-:W-:Y:S02]  /*a680*/  IMAD.MOV.U32 R6, RZ, RZ, R25 ;  /* 0x000000ffff067224 */ /* 0x000fe400078e0019 */
[----:B------:R-:W-:Y:S01]  /*a690*/  IMAD.MOV.U32 R29, RZ, RZ, R26 ;  /* 0x000000ffff1d7224 */ /* 0x000fe200078e001a */
[----:B--2---:R-:W-:-:S09]  /*a6a0*/  LEA.HI.SX32 R7, R0, 0xfffffffe, 0x19 ;  /* 0xfffffffe00077811 */ /* 0x004fd200078fcaff */
.L_x_287:
[----:B------:R-:W2:Y:S01]  /*a6b0*/  LDL R9, [R1+0x14] ;  /* 0x0000140001097983 */ /* 0x000ea20000100800 */
[----:B0-----:R-:W0:Y:S03]  /*a6c0*/  LDC R3, c[0x0][0x430] ;  /* 0x00010c00ff037b82 */ /* 0x001e260000000800 */
[----:B------:R-:W3:Y:S04]  /*a6d0*/  LDL R8, [R1+0x18] ;  /* 0x0000180001087983 */ /* 0x000ee80000100800 */
[----:B------:R-:W4:Y:S01]  /*a6e0*/  LDL R5, [R1+0x4] ;  /* 0x0000040001057983 */ /* 0x000f220000100800 */
[----:B------:R-:W1:Y:S01]  /*a6f0*/  S2R R2, SR_TID.X ;  /* 0x0000000000027919 */ /* 0x000e620000002100 */
[----:B0-----:R-:W-:-:S13]  /*a700*/  ISETP.NE.AND P0, PT, R3, 0x1, PT ;  /* 0x000000010300780c */ /* 0x001fda0003f05270 */
[----:B------:R-:W0:Y:S01]  /*a710*/  @P0 LDC R4, c[0x0][0x434] ;  /* 0x00010d00ff040b82 */ /* 0x000e220000000800 */
[----:B-1----:R-:W-:-:S04]  /*a720*/  LOP3.LUT R0, R2, 0x7f, RZ, 0xc0, !PT ;  /* 0x0000007f02007812 */ /* 0x002fc800078ec0ff */
[----:B------:R-:W-:-:S03]  /*a730*/  SHF.R.U32.HI R3, RZ, 0x3, R0 ;  /* 0x00000003ff037819 */ /* 0x000fc60000011600 */
[----:B------:R-:W1:Y:S01]  /*a740*/  @P0 LDC R0, c[0x0][0x438] ;  /* 0x00010e00ff000b82 */ /* 0x000e620000000800 */
[----:B------:R-:W-:Y:S02]  /*a750*/  IMAD.SHL.U32 R2, R2, 0x10, RZ ;  /* 0x0000001002027824 */ /* 0x000fe400078e00ff */
[----:B------:R-:W-:-:S03]  /*a760*/  IMAD R3, R7, 0x80, R3 ;  /* 0x0000008007037824 */ /* 0x000fc600078e0203 */
[----:B------:R-:W-:Y:S01]  /*a770*/  LOP3.LUT R2, R2, 0x70, RZ, 0xc0, !PT ;  /* 0x0000007002027812 */ /* 0x000fe200078ec0ff */
[----:B------:R-:W-:Y:S05]  /*a780*/  YIELD ;  /* 0x0000000000007946 */ /* 0x000fea0003800000 */
[----:B------:R-:W-:Y:S01]  /*a790*/  ULDC UR4, c[0x0][0x430] ;  /* 0x00010c0000047ab9 */ /* 0x000fe20000000800 */
[----:B--2---:R-:W-:-:S05]  /*a7a0*/  IADD3 R3, R2, R3, R9 ;  /* 0x0000000302037210 */ /* 0x004fca0007ffe009 */
[----:B0-----:R-:W-:-:S04]  /*a7b0*/  @P0 IMAD.HI.U32 R4, R3, R4, RZ ;  /* 0x0000000403040227 */ /* 0x001fc800078e00ff */
[----:B------:R-:W-:Y:S01]  /*a7c0*/  IMAD.MOV.U32 R2, RZ, RZ, R3 ;  /* 0x000000ffff027224 */ /* 0x000fe200078e0003 */
[----:B-1----:R-:W-:-:S04]  /*a7d0*/  @P0 SHF.R.U32.HI R2, RZ, R0, R4 ;  /* 0x00000000ff020219 */ /* 0x002fc80000011604 */
[----:B------:R-:W-:-:S05]  /*a7e0*/  IADD3 R0, -R2, RZ, RZ ;  /* 0x000000ff02007210 */ /* 0x000fca0007ffe1ff */
[----:B------:R-:W-:Y:S01]  /*a7f0*/  IMAD R0, R0, UR4, R3 ;  /* 0x0000000400007c24 */ /* 0x000fe2000f8e0203 */
[----:B------:R-:W-:Y:S01]  /*a800*/  ULDC.64 UR4, c[0x0][0x428] ;  /* 0x00010a0000047ab9 */ /* 0x000fe20000000a00 */
[----:B------:R-:W-:Y:S01]  /*a810*/  SHF.R.S32.HI R3, RZ, 0x1f, R2 ;  /* 0x0000001fff037819 */ /* 0x000fe20000011402 */
[----:B---3--:R-:W-:-:S04]  /*a820*/  IMAD R4, R8, UR4, RZ ;  /* 0x0000000408047c24 */ /* 0x008fc8000f8e02ff */
[C---:B----4-:R-:W-:Y:S02]  /*a830*/  IMAD R4, R5.reuse, UR5, R4 ;  /* 0x0000000505047c24 */ /* 0x050fe4000f8e0204 */
        /* <DEDUP_REMOVED lines=17> */
.L_x_275:
[----:B------:R-:W-:Y:S01]  /*a950*/  IMAD R5, R25, 0x8, R22 ;  /* 0x0000000819057824 */ /* 0x000fe200078e0216 */
[----:B------:R-:W-:Y:S01]  /*a960*/  SHF.L.U32 R2, R27, 0x1f, RZ ;  /* 0x0000001f1b027819 */ /* 0x000fe200000006ff */
[----:B------:R-:W-:Y:S03]  /*a970*/  BSSY B1, `(.L_x_276) ;  /* 0x0000003000017945 */ /* 0x000fe60003800000 */
[----:B------:R-:W0:Y:S02]  /*a980*/  SYNCS.PHASECHK.TRANS64.TRYWAIT P0, [R5+URZ+0x16840], R2 ;  /* 0x01684002050075a7 */ /* 0x000e24000800017f */
[----:B0-----:R-:W-:Y:S05]  /*a990*/  @!P0 BRA `(.L_x_277) ;  /* 0x0000003c00dc8947 */ /* 0x001fea0003800000 */
.L_x_372:
[----:B------:R-:W-:Y:S05]  /*a9a0*/  BSYNC B1 ;  /* 0x0000000000017941 */ /* 0x000fea0003800000 */
.L_x_276:
[----:B------:R-:W2:Y:S04]  /*a9b0*/  LDL R3, [R1+0x8] ;  /* 0x0000080001037983 */ /* 0x000ea80000100800 */
[----:B------:R-:W3:Y:S01]  /*a9c0*/  LDL R8, [R1] ;  /* 0x0000000001087983 */ /* 0x000ee20000100800 */
[----:B------:R-:W-:Y:S01]  /*a9d0*/  SHF.R.S32.HI R20, RZ, 0x1f, R0 ;  /* 0x0000001fff147819 */ /* 0x000fe20000011400 */
[----:B------:R-:W-:Y:S01]  /*a9e0*/  ULDC.64 UR4, c[0x0][0x300] ;  /* 0x0000c00000047ab9 */ /* 0x000fe20000000a00 */
[----:B------:R-:W1:Y:S03]  /*a9f0*/  S2R R9, SR_TID.X ;  /* 0x0000000000097919 */ /* 0x000e660000002100 */
[----:B------:R-:W-:-:S04]  /*aa00*/  IMAD R7, R20, UR4, RZ ;  /* 0x0000000414077c24 */ /* 0x000fc8000f8e02ff */
[C---:B------:R-:W-:Y:S01]  /*aa10*/  IMAD R7, R0.reuse, UR5, R7 ;  /* 0x0000000500077c24 */ /* 0x040fe2000f8e0207 */
[----:B-1----:R-:W-:Y:S02]  /*aa20*/  SHF.L.U32 R11, R9, 0x3, RZ ;  /* 0x00000003090b7819 */ /* 0x002fe400000006ff */
[----:B--2---:R-:W-:Y:S01]  /*aa30*/  LOP3.LUT P2, RZ, R3, 0x1, RZ, 0xc0, !PT ;  /* 0x0000000103ff7812 */ /* 0x004fe2000784c0ff */
[----:B0-----:R-:W-:Y:S01]  /*aa40*/  IMAD.WIDE.U32 R2, R0, UR4, RZ ;  /* 0x0000000400027c25 */ /* 0x001fe2000f8e00ff */
[----:B------:R-:W-:-:S03]  /*aa50*/  ULDC.64 UR4, c[0x0][0x310] ;  /* 0x0000c40000047ab9 */ /* 0x000fc60000000a00 */
[----:B------:R-:W-:Y:S02]  /*aa60*/  IMAD.IADD R3, R3, 0x1, R7 ;  /* 0x0000000103037824 */ /* 0x000fe400078e0207 */
[----:B------:R-:W-:Y:S02]  /*aa70*/  IMAD R7, R21, UR4, RZ ;  /* 0x0000000415077c24 */ /* 0x000fe4000f8e02ff */
[----:B------:R-:W-:-:S04]  /*aa80*/  IMAD.WIDE.U32 R2, R4, UR4, R2 ;  /* 0x0000000404027c25 */ /* 0x000fc8000f8e0002 */
[----:B------:R-:W-:Y:S01]  /*aa90*/  IMAD R7, R4, UR5, R7 ;  /* 0x0000000504077c24 */ /* 0x000fe2000f8e0207 */
[----:B------:R-:W-:-:S03]  /*aaa0*/  ULDC.64 UR4, c[0x0][0x308] ;  /* 0x0000c20000047ab9 */ /* 0x000fc60000000a00 */
[----:B------:R-:W-:Y:S02]  /*aab0*/  IMAD.IADD R3, R3, 0x1, R7 ;  /* 0x0000000103037824 */ /* 0x000fe400078e0207 */
[----:B---3--:R-:W-:Y:S02]  /*aac0*/  IMAD R7, R8, UR4, RZ ;  /* 0x0000000408077c24 */ /* 0x008fe4000f8e02ff */
[----:B------:R-:W-:Y:S02]  /*aad0*/  IMAD.SHL.U32 R8, R9, 0x8, RZ ;  /* 0x0000000809087824 */ /* 0x000fe400078e00ff */
[C---:B------:R-:W-:Y:S02]  /*aae0*/  IMAD R7, R18.reuse, UR5, R7 ;  /* 0x0000000512077c24 */ /* 0x040fe4000f8e0207 */
[----:B------:R-:W-:Y:S01]  /*aaf0*/  IMAD.WIDE.U32 R2, R18, UR4, R2 ;  /* 0x0000000412027c25 */ /* 0x000fe2000f8e0002 */
[----:B------:R-:W-:Y:S01]  /*ab00*/  LOP3.LUT R8, R8, 0x1f8, RZ, 0xc0, !PT ;  /* 0x000001f808087812 */ /* 0x000fe200078ec0ff */
[----:B------:R-:W-:-:S02]  /*ab10*/  ULDC.64 UR4, c[0x0][0x2e8] ;  /* 0x0000ba0000047ab9 */ /* 0x000fc40000000a00 */
[----:B------:R-:W-:Y:S01]  /*ab20*/  IMAD.IADD R7, R7, 0x1, R3 ;  /* 0x0000000107077824 */ /* 0x000fe200078e0203 */
[----:B------:R-:W-:Y:S02]  /*ab30*/  LOP3.LUT R8, R8, 0x38, R9, 0x78, !PT ;  /* 0x0000003808087812 */ /* 0x000fe400078e7809 */
[----:B------:R-:W-:Y:S01]  /*ab40*/  LEA R9, P0, R2, UR4, 0x1 ;  /* 0x0000000402097c11 */ /* 0x000fe2000f8008ff */
[----:B------:R-:W-:Y:S01]  /*ab50*/  UMOV UR4, 0xffffffff ;  /* 0xffffffff00047882 */ /* 0x000fe20000000000 */
[----:B------:R-:W-:Y:S02]  /*ab60*/  LOP3.LUT R8, R8, 0x200, R11, 0xf8, !PT ;  /* 0x0000020008087812 */ /* 0x000fe400078ef80b */
[----:B------:R-:W-:-:S03]  /*ab70*/  LEA.HI.X R10, R2, UR5, R7, 0x1, P0 ;  /* 0x00000005020a7c11 */ /* 0x000fc600080f0c07 */
[----:B------:R-:W-:Y:S01]  /*ab80*/  IMAD R8, R25, 0x2000, R8 ;  /* 0x0000200019087824 */ /* 0x000fe200078e0208 */
[----:B------:R-:W-:Y:S06]  /*ab90*/  BRA.DIV UR4, `(.L_x_278) ;  /* 0x0000003e04707947 */ /* 0x000fec000b800000 */
[----:B------:R-:W0:Y:S01]  /*aba0*/  SHFL.IDX PT, R2, R9, RZ, 0x181f ;  /* 0x00181fff09027589 */ /* 0x000e2200000e0000 */
[----:B------:R-:W-:Y:S02]  /*abb0*/  IMAD.SHL.U32 R7, R28, 0x2, RZ ;  /* 0x000000021c077824 */ /* 0x000fe400078e00ff */
[----:B------:R-:W-:Y:S01]  /*abc0*/  IMAD R8, R8, 0x2, R22 ;  /* 0x0000000208087824 */ /* 0x000fe200078e0216 */
[----:B------:R-:W1:Y:S02]  /*abd0*/  SHFL.IDX PT, R3, R10, RZ, 0x181f ;  /* 0x00181fff0a037589 */ /* 0x000e6400000e0000 */
[----:B0-----:R-:W-:-:S05]  /*abe0*/  IADD3 R2, P0, R2, R7, RZ ;  /* 0x0000000702027210 */ /* 0x001fca0007f1e0ff */
[----:B-1----:R-:W-:-:S05]  /*abf0*/  IMAD.X R3, RZ, RZ, R3, P0 ;  /* 0x000000ffff037224 */ /* 0x002fca00000e0603 */
        /* <DEDUP_REMOVED lines=34> */
.L_x_390:
        /* <DEDUP_REMOVED lines=8> */
.L_x_279:
        /* <DEDUP_REMOVED lines=11> */
.L_x_280:
[----:B------:R1:W-:Y:S01]  /*af50*/  SYNCS.ARRIVE.TRANS64.A1T0 RZ, [R5+URZ+0x16830], RZ ;  /* 0x016830ff05ff79a7 */ /* 0x0003e2000810003f */
[----:B------:R-:W-:Y:S05]  /*af60*/  @!P3 BRA `(.L_x_281) ;  /* 0x000000000004b947 */ /* 0x000fea0003800000 */
[----:B------:R-:W-:Y:S01]  /*af70*/  BPT.TRAP 0x1 ;  /* 0x000000040000795c */ /* 0x000fe20000300000 */
.L_x_281:
[----:B------:R-:W-:Y:S01]  /*af80*/  SHF.L.U32 R2, R17, 0x1f, RZ ;  /* 0x0000001f11027819 */ /* 0x000fe200000006ff */
[----:B-1----:R-:W-:Y:S01]  /*af90*/  IMAD R5, R6, 0x8, R22 ;  /* 0x0000000806057824 */ /* 0x002fe200078e0216 */
[----:B------:R-:W-:Y:S03]  /*afa0*/  BSSY B1, `(.L_x_282) ;  /* 0x0000003000017945 */ /* 0x000fe60003800000 */
[----:B------:R-:W1:Y:S02]  /*afb0*/  SYNCS.PHASECHK.TRANS64.TRYWAIT P0, [R5+URZ+0x16860], R2 ;  /* 0x01686002050075a7 */ /* 0x000e64000800017f */
[----:B-1----:R-:W-:Y:S05]  /*afc0*/  @!P0 BRA `(.L_x_283) ;  /* 0x0000004000948947 */ /* 0x002fea0003800000 */
.L_x_391:
[----:B------:R-:W-:Y:S05]  /*afd0*/  BSYNC B1 ;  /* 0x0000000000017941 */ /* 0x000fea0003800000 */
.L_x_282:
[----:B------:R-:W2:Y:S01]  /*afe0*/  LDL R8, [R1+0x10] ;  /* 0x0000100001087983 */ /* 0x000ea20000100800 */
[----:B------:R-:W0:Y:S01]  /*aff0*/  S2R R11, SR_TID.X ;  /* 0x00000000000b7919 */ /* 0x000e220000002100 */
[----:B------:R-:W-:Y:S01]  /*b000*/  UMOV UR4, 0xffffffff ;  /* 0xffffffff00047882 */ /* 0x000fe20000000000 */
[C---:B0-----:R-:W-:Y:S01]  /*b010*/  IMAD.SHL.U32 R9, R11.reuse, 0x8, RZ ;  /* 0x000000080b097824 */ /* 0x041fe200078e00ff */
[----:B------:R-:W-:-:S04]  /*b020*/  SHF.L.U32 R10, R11, 0x3, RZ ;  /* 0x000000030b0a7819 */ /* 0x000fc800000006ff */
[----:B------:R-:W-:Y:S02]  /*b030*/  LOP3.LUT R9, R9, 0x1f8, RZ, 0xc0, !PT ;  /* 0x000001f809097812 */ /* 0x000fe400078ec0ff */
[----:B------:R-:W-:Y:S02]  /*b040*/  LOP3.LUT R3, R11, 0x7f, RZ, 0xc0, !PT ;  /* 0x0000007f0b037812 */ /* 0x000fe400078ec0ff */
[----:B------:R-:W-:Y:S02]  /*b050*/  LOP3.LUT R9, R9, 0x38, R11, 0x78, !PT ;  /* 0x0000003809097812 */ /* 0x000fe400078e780b */
[----:B------:R-:W-:Y:S02]  /*b060*/  SHF.R.U32.HI R3, RZ, 0x3, R3 ;  /* 0x00000003ff037819 */ /* 0x000fe40000011603 */
[----:B------:R-:W-:-:S05]  /*b070*/  LOP3.LUT R9, R9, 0x200, R10, 0xf8, !PT ;  /* 0x0000020009097812 */ /* 0x000fca00078ef80a */
[----:B------:R-:W-:Y:S02]  /*b080*/  IMAD R6, R6, 0x2000, R9 ;  /* 0x0000200006067824 */ /* 0x000fe400078e0209 */
[----:B--2---:R-:W-:-:S04]  /*b090*/  IMAD R8, R29, -0x80, R8 ;  /* 0xffffff801d087824 */ /* 0x004fc800078e0208 */
[----:B------:R-:W-:Y:S01]  /*b0a0*/  IMAD.IADD R8, R8, 0x1, -R3 ;  /* 0x0000000108087824 */ /* 0x000fe200078e0a03 */
[----:B------:R-:W-:Y:S06]  /*b0b0*/  BRA.DIV UR4, `(.L_x_284) ;  /* 0x00000042046c7947 */ /* 0x000fec000b800000 */
[----:B-1----:R-:W0:Y:S01]  /*b0c0*/  SHFL.IDX PT, R2, R23, RZ, 0x181f ;  /* 0x00181fff17027589 */ /* 0x002e2200000e0000 */
[----:B------:R-:W-:Y:S01]  /*b0d0*/  ISETP.LT.OR P0, PT, R8, 0x1, P1 ;  /* 0x000000010800780c */ /* 0x000fe20000f01670 */
[----:B------:R-:W-:Y:S02]  /*b0e0*/  IMAD R6, R6, 0x2, R22 ;  /* 0x0000000206067824 */ /* 0x000fe400078e0216 */
[----:B------:R-:W1:Y:S01]  /*b0f0*/  SHFL.IDX PT, R3, R24, RZ, 0x181f ;  /* 0x00181fff18037589 */ /* 0x000e6200000e0000 */
[----:B0-----:R-:W-:-:S05]  /*b100*/  IADD3 R2, P2, R2, R7, RZ ;  /* 0x0000000702027210 */ /* 0x001fca0007f5e0ff */
[----:B-1----:R-:W-:-:S05]  /*b110*/  IMAD.X R3, RZ, RZ, R3, P2 ;  /* 0x000000ffff037224 */ /* 0x002fca00010e0603 */
[----:B------:R-:W-:Y:S01]  /*b120*/  @!PT LDS RZ, [RZ] ;  /* 0x00000000fffff984 */ /* 0x000fe20000000800 */
[----:B------:R0:W-:Y:S01]  /*b130*/  LDGSTS.E.BYPASS.LTC128B.128 [R6+0x400], desc[UR50][R2.64], !P0 ;  /* 0x0040000002067fae */ /* 0x0001e2000c101d72 */
[----:B------:R-:W-:-:S03]  /*b140*/  ISETP.LT.OR P0, PT, R8, 0x11, P1 ;  /* 0x000000110800780c */ /* 0x000fc60000f01670 */
[----:B0-----:R-:W0:Y:S04]  /*b150*/  SHFL.IDX PT, R2, R23, 0x1, 0x181f ;  /* 0x00381f0017027f89 */ /* 0x001e2800000e0000 */
[----:B------:R-:W1:Y:S01]  /*b160*/  SHFL.IDX PT, R3, R24, 0x1, 0x181f ;  /* 0x00381f0018037f89 */ /* 0x000e6200000e0000 */
[----:B0-----:R-:W-:-:S05]  /*b170*/  IADD3 R2, P2, R2, R7, RZ ;  /* 0x0000000702027210 */ /* 0x001fca0007f5e0ff */
[----:B-1----:R-:W-:-:S05]  /*b180*/  IMAD.X R3, RZ, RZ, R3, P2 ;  /* 0x000000ffff037224 */ /* 0x002fca00010e0603 */
        /* <DEDUP_REMOVED lines=10> */
[----:B0-----:R-:W-:-:S04]  /*b230*/  IADD3 R2, P2, R2, R7, RZ ;  /* 0x0000000702027210 */ /* 0x001fc80007f5e0ff */
[----:B-1----:R-:W-:-:S05]  /*b240*/  IADD3.X R3, RZ, R3, RZ, P2, !PT ;  /* 0x00000003ff037210 */ /* 0x002fca00017fe4ff */
        /* <DEDUP_REMOVED lines=15> */
[----:B------:R-:W1:Y:S04]  /*b340*/  SHFL.IDX PT, R3, R24, 0x6, 0x181f ;  /* 0x00d81f0018037f89 */ /* 0x000e6800000e0000 */
[----:B------:R-:W2:Y:S01]  /*b350*/  SHFL.IDX PT, R24, R24, 0x7, 0x181f ;  /* 0x00f81f0018187f89 */ /* 0x000ea200000e0000 */
[----:B0-----:R-:W-:-:S05]  /*b360*/  IADD3 R2, P2, R2, R7, RZ ;  /* 0x0000000702027210 */ /* 0x001fca0007f5e0ff */
[----:B-1----:R-:W-:-:S05]  /*b370*/  IMAD.X R3, RZ, RZ, R3, P2 ;  /* 0x000000ffff037224 */ /* 0x002fca00010e0603 */
[----:B------:R0:W-:Y:S04]  /*b380*/  LDGSTS.E.BYPASS.LTC128B.128 [R6+0x3400], desc[UR50][R2.64], !P0 ;  /* 0x0340000002067fae */ /* 0x0001e8000c101d72 */
[----:B0-2---:R0:W1:Y:S02]  /*b390*/  SHFL.IDX PT, R2, R23, 0x7, 0x181f ;  /* 0x00f81f0017027f89 */ /* 0x00506400000e0000 */
.L_x_409:
[----:B------:R-:W2:Y:S01]  /*b3a0*/  LDL R9, [R1] ;  /* 0x0000000001097983 */ /* 0x000ea20000100800 */
[----:B------:R-:W-:Y:S01]  /*b3b0*/  ISETP.LT.OR P0, PT, R8, 0x71, P1 ;  /* 0x000000710800780c */ /* 0x000fe20000f01670 */
[----:B------:R-:W-:Y:S01]  /*b3c0*/  ULDC.64 UR4, c[0x0][0x328] ;  /* 0x0000ca0000047ab9 */ /* 0x000fe20000000a00 */
[----:B-1----:R-:W-:-:S05]  /*b3d0*/  IADD3 R2, P2, R2, R7, RZ ;  /* 0x0000000702027210 */ /* 0x002fca0007f5e0ff */
[----:B------:R-:W-:-:S06]  /*b3e0*/  IMAD.X R3, RZ, RZ, R24, P2 ;  /* 0x000000ffff037224 */ /* 0x000fcc00010e0618 */
[----:B------:R-:W-:Y:S01]  /*b3f0*/  @!PT LDS RZ, [RZ] ;  /* 0x00000000fffff984 */ /* 0x000fe20000000800 */
[----:B------:R-:W-:Y:S01]  /*b400*/  @!PT LDS RZ, [RZ] ;  /* 0x00000000fffff984 */ /* 0x000fe20000000800 */
[----:B------:R-:W-:Y:S01]  /*b410*/  @!PT LDS RZ, [RZ] ;  /* 0x00000000fffff984 */ /* 0x000fe20000000800 */
[----:B------:R1:W-:Y:S01]  /*b420*/  LDGSTS.E.BYPASS.LTC128B.128 [R6+0x3c00], desc[UR50][R2.64], !P0 ;  /* 0x03c0000002067fae */ /* 0x0003e2000c101d72 */
[----:B------:R-:W-:Y:S01]  /*b430*/  PLOP3.LUT P0, PT, PT, PT, PT, 0x80, 0x0 ;  /* 0x000000000000781c */ /* 0x000fe20003f0f070 */
[----:B-1----:R-:W-:Y:S02]  /*b440*/  IMAD R6, R20, UR4, RZ ;  /* 0x0000000414067c24 */ /* 0x002fe4000f8e02ff */
[----:B------:R-:W-:-:S04]  /*b450*/  IMAD.WIDE.U32 R2, R0, UR4, RZ ;  /* 0x0000000400027c25 */ /* 0x000fc8000f8e00ff */
[----:B------:R-:W-:Y:S01]  /*b460*/  IMAD R6, R0, UR5, R6 ;  /* 0x0000000500067c24 */ /* 0x000fe2000f8e0206 */
[----:B------:R-:W-:Y:S01]  /*b470*/  ULDC.64 UR4, c[0x0][0x338] ;  /* 0x0000ce0000047ab9 */ /* 0x000fe20000000a00 */
[----:B------:R-:W-:Y:S02]  /*b480*/  NOP ;  /* 0x0000000000007918 */ /* 0x000fe40000000000 */
[----:B------:R-:W-:Y:S02]  /*b490*/  IMAD.IADD R3, R3, 0x1, R6 ;  /* 0x0000000103037824 */ /* 0x000fe400078e0206 */
[----:B------:R-:W-:-:S04]  /*b4a0*/  IMAD.WIDE.U32 R2, R4, UR4, R2 ;  /* 0x0000000404027c25 */ /* 0x000fc8000f8e0002 */
[----:B------:R-:W-:-:S04]  /*b4b0*/  IMAD R0, R21, UR4, RZ ;  /* 0x0000000415007c24 */ /* 0x000fc8000f8e02ff */
[----:B------:R-:W-:Y:S01]  /*b4c0*/  IMAD R0, R4, UR5, R0 ;  /* 0x0000000504007c24 */ /* 0x000fe2000f8e0200 */
[----:B------:R-:W-:-:S03]  /*b4d0*/  ULDC.64 UR4, c[0x0][0x330] ;  /* 0x0000cc0000047ab9 */ /* 0x000fc60000000a00 */
[----:B------:R-:W-:Y:S02]  /*b4e0*/  IMAD.IADD R3, R3, 0x1, R0 ;  /* 0x0000000103037824 */ /* 0x000fe400078e0200 */
[----:B------:R-:W-:-:S04]  /*b4f0*/  IMAD.WIDE.U32 R2, R18, UR4, R2 ;  /* 0x0000000412027c25 */ /* 0x000fc8000f8e0002 */
[----:B--2---:R-:W-:-:S04]  /*b500*/  IMAD R0, R9, UR4, RZ ;  /* 0x0000000409007c24 */ /* 0x004fc8000f8e02ff */
[----:B------:R-:W-:Y:S01]  /*b510*/  IMAD R0, R18, UR5, R0 ;  /* 0x0000000512007c24 */ /* 0x000fe2000f8e0200 */
[----:B------:R-:W-:Y:S02]  /*b520*/  ULDC.64 UR4, c[0x0][0x318] ;  /* 0x0000c60000047ab9 */ /* 0x000fe40000000a00 */
[----:B0-----:R-:W-:Y:S01]  /*b530*/  LEA R23, P2, R2, UR4, 0x1 ;  /* 0x0000000402177c11 */ /* 0x001fe2000f8408ff */
[----:B------:R-:W-:-:S05]  /*b540*/  IMAD.IADD R0, R0, 0x1, R3 ;  /* 0x0000000100007824 */ /* 0x000fca00078e0203 */
[----:B------:R-:W-:-:S07]  /*b550*/  LEA.HI.X R24, R2, UR5, R0, 0x1, P2 ;  /* 0x0000000502187c11 */ /* 0x000fce00090f0c00 */
.L_x_285:
[----:B------:R-:W-:Y:S02]  /*b560*/  PLOP3.LUT P2, PT, P2, P0, PT, 0xa2, 0x0 ;  /* 0x000000000000781c */ /* 0x000fe40001741472 */
[----:B------:R-:W-:-:S08]  /*b570*/  @P0 R2UR P2, UR4, R5 ;  /* 0x00000000050402ca */ /* 0x000fd00000040000 */
[----:B------:R-:W-:-:S05]  /*b580*/  @P0 PLOP3.LUT P0, PT, P2, PT, PT, 0x80, 0x0 ;  /* 0x000000000000081c */ /* 0x000fca000170f070 */
[----:B------:R-:W-:Y:S01]  /*b590*/  @!P2 SYNCS.ARRIVE.TRANS64.RED.A0T1 RZ, [UR4+0x16850], RZ ;  /* 0x016850ffffffa9a7 */ /* 0x000fe20008200404 */
[----:B------:R-:W-:Y:S07]  /*b5a0*/  @!P2 ARRIVES.LDGSTSBAR.64.TRANSCNT [UR4+0x16850] ;  /* 0x01685000ff00a9b0 */ /* 0x000fee0008000a84 */
[----:B------:R-:W-:Y:S05]  /*b5b0*/  @P0 BRA.U.ANY `(.L_x_285) ;  /* 0xfffffffd00e80947 */ /* 0x000fea000393ffff */
[----:B------:R-:W-:Y:S01]  /*b5c0*/  NOP ;  /* 0x0000000000007918 */ /* 0x000fe20000000000 */
[----:B------:R-:W-:-:S04]  /*b5d0*/  MOV R0, UR36 ;  /* 0x0000002400007c02 */ /* 0x000fc80008000f00 */
[----:B------:R-:W-:-:S13]  /*b5e0*/  ISETP.NE.AND P3, PT, R0, 0x3, PT ;  /* 0x000000030000780c */ /* 0x000fda0003f65270 */
[----:B------:R-:W-:Y:S05]  /*b5f0*/  @!P3 BRA `(.L_x_286) ;  /* 0x000000000004b947 */ /* 0x000fea0003800000 */
[----:B------:R-:W-:Y:S01]  /*b600*/  BPT.TRAP 0x1 ;  /* 0x000000040000795c */ /* 0x000fe20000300000 */
.L_x_286:
[C---:B------:R-:W-:Y:S01]  /*b610*/  ISETP.GT.AND P0, PT, R26.reuse, RZ, PT ;  /* 0x000000ff1a00720c */ /* 0x040fe20003f04270 */
[----:B------:R1:W-:Y:S01]  /*b620*/  SYNCS.ARRIVE.TRANS64.A1T0 RZ, [R5+URZ+0x16850], RZ ;  /* 0x016850ff05ff79a7 */ /* 0x0003e2000810003f */
[----:B------:R-:W-:Y:S02]  /*b630*/  VIADD R7, R26, 0xffffffff ;  /* 0xffffffff1a077836 */ /* 0x000fe40000000000 */
[----:B------:R-:W-:Y:S02]  /*b640*/  IMAD.MOV.U32 R17, RZ, RZ, R27 ;  /* 0x000000ffff117224 */ /* 0x000fe400078e001b */
[----:B------:R-:W-:Y:S02]  /*b650*/  IMAD.MOV.U32 R6, RZ, RZ, R25 ;  /* 0x000000ffff067224 */ /* 0x000fe400078e0019 */
[----:B------:R-:W-:-:S05]  /*b660*/  IMAD.MOV.U32 R29, RZ, RZ, R26 ;  /* 0x000000ffff1d7224 */ /* 0x000fca00078e001a */
[----:B-1----:R-:W-:Y:S05]  /*b670*/  @P0 BRA `(.L_x_287) ;  /* 0xfffffff0000c0947 */ /* 0x002fea000383ffff */
.L_x_274:
[----:B------:R-:W-:Y:S05]  /*b680*/  BSYNC B0 ;  /* 0x0000000000007941 */ /* 0x000fea0003800000 */
.L_x_273:
[----:B------:R-:W1:Y:S01]  /*b690*/  S2R R0, SR_TID.X ;  /* 0x0000000000007919 */ /* 0x000e620000002100 */
[----:B------:R-:W-:Y:S01]  /*b6a0*/  BSSY B0, `(.L_x_288) ;  /* 0x0000010000007945 */ /* 0x000fe20003800000 */
[----:B-1----:R-:W-:-:S04]  /*b6b0*/  LOP3.LUT R0, R0, 0x7f, RZ, 0xc0, !PT ;  /* 0x0000007f00007812 */ /* 0x002fc800078ec0ff */
[----:B------:R-:W-:-:S13]  /*b6c0*/  ISETP.NE.AND P0, PT, R0, RZ, PT ;  /* 0x000000ff0000720c */ /* 0x000fda0003f05270 */
[----:B------:R-:W-:Y:S05]  /*b6d0*/  @P0 BRA `(.L_x_289) ;  /* 0x0000000000300947 */ /* 0x000fea0003800000 */
[----:B------:R-:W1:Y:S01]  /*b6e0*/  S2R R5, SR_LANEID ;  /* 0x0000000000057919 */ /* 0x000e620000000000 */
[----:B------:R-:W-:Y:S01]  /*b6f0*/  VOTEU.ANY UR4, UPT, PT ;  /* 0x0000000000047886 */ /* 0x000fe200038e0100 */
[----:B0-----:R-:W0:Y:S01]  /*b700*/  LDC.64 R2, c[0x0][0xc60] ;  /* 0x00031800ff027b82 */ /* 0x001e220000000a00 */
[----:B------:R-:W1:Y:S02]  /*b710*/  FLO.U32 R0, UR4 ;  /* 0x0000000400007d00 */ /* 0x000e6400080e0000 */
[----:B-1----:R-:W-:-:S06]  /*b720*/  ISETP.EQ.U32.AND P0, PT, R0, R5, PT ;  /* 0x000000050000720c */ /* 0x002fcc0003f02070 */
[----:B------:R-:W0:Y:S07]  /*b730*/  POPC R5, UR4 ;  /* 0x0000000400057d09 */ /* 0x000e2e0008000000 */
[----:B0-----:R-:W2:Y:S01]  /*b740*/  @P0 ATOMG.E.ADD.STRONG.GPU PT, R3, desc[UR50][R2.64], R5 ;  /* 0x00000005020309a8 */ /* 0x001ea200081ee1f2 */
[----:B------:R-:W0:Y:S02]  /*b750*/  S2R R4, SR_LTMASK ;  /* 0x0000000000047919 */ /* 0x000e240000003900 */
[----:B0-----:R-:W-:-:S04]  /*b760*/  LOP3.LUT R4, R4, UR4, RZ, 0xc0, !PT ;  /* 0x0000000404047c12 */ /* 0x001fc8000f8ec0ff */
[----:B------:R-:W0:Y:S01]  /*b770*/  POPC R7, R4 ;  /* 0x0000000400077309 */ /* 0x000e220000000000 */
[----:B--2---:R-:W0:Y:S02]  /*b780*/  SHFL.IDX PT, R0, R3, R0, 0x1f ;  /* 0x00001f0003007589 */ /* 0x004e2400000e0000 */
[----:B0-----:R-:W-:-:S07]  /*b790*/  IADD3 R16, R0, UR38, R7 ;  /* 0x0000002600107c10 */ /* 0x001fce000fffe007 */
.L_x_289:
[----:B------:R-:W-:Y:S05]  /*b7a0*/  BSYNC B0 ;  /* 0x0000000000007941 */ /* 0x000fea0003800000 */
.L_x_288:
[----:B------:R-:W-:-:S05]  /*b7b0*/  IMAD.U32 R0, RZ, RZ, UR36 ;  /* 0x00000024ff007e24 */ /* 0x000fca000f8e00ff */
[----:B------:R-:W-:-:S13]  /*b7c0*/  ISETP.NE.AND P0, PT, R0, 0x3, PT ;  /* 0x000000030000780c */ /* 0x000fda0003f05270 */
[----:B------:R-:W-:Y:S05]  /*b7d0*/  @!P0 BRA `(.L_x_290) ;  /* 0x0000000000048947 */ /* 0x000fea0003800000 */
[----:B------:R-:W-:Y:S01]  /*b7e0*/  BPT.TRAP 0x1 ;  /* 0x000000040000795c */ /* 0x000fe20000300000 */
.L_x_290:
[----:B------:R-:W2:Y:S01]  /*b7f0*/  LDL.LU R2, [R1+0x10] ;  /* 0x0000100001027983 */ /* 0x000ea20000300800 */
[----:B------:R-:W-:Y:S01]  /*b800*/  IMAD R0, R25, 0x8, R22 ;  /* 0x0000000819007824 */ /* 0x000fe200078e0216 */
[----:B0-----:R-:W-:Y:S01]  /*b810*/  SHF.L.U32 R3, R27, 0x1f, RZ ;  /* 0x0000001f1b037819 */ /* 0x001fe200000006ff */
[----:B------:R-:W-:Y:S03]  /*b820*/  BSSY B0, `(.L_x_291) ;  /* 0x0000004000007945 */ /* 0x000fe60003800000 */
[----:B------:R-:W0:Y:S01]  /*b830*/  SYNCS.PHASECHK.TRANS64.TRYWAIT P0, [R0+URZ+0x16860], R3 ;  /* 0x01686003000075a7 */ /* 0x000e22000800017f */
[----:B--2---:R-:W-:Y:S01]  /*b840*/  IMAD R6, R26, -0x80, R2 ;  /* 0xffffff801a067824 */ /* 0x004fe200078e0202 */
[----:B0-----:R-:W-:Y:S06]  /*b850*/  @!P0 BRA `(.L_x_292) ;  /* 0x0000004000cc8947 */ /* 0x001fec0003800000 */
.L_x_410:
[----:B------:R-:W-:Y:S05]  /*b860*/  BSYNC B0 ;  /* 0x0000000000007941 */ /* 0x000fea0003800000 */
.L_x_291:
[----:B------:R-:W1:Y:S01]  /*b870*/  S2R R7, SR_TID.X ;  /* 0x0000000000077919 */ /* 0x000e620000002100 */
[----:B------:R-:W-:Y:S02]  /*b880*/  ULDC UR4, c[0x0][0x2f4] ;  /* 0x0000bd0000047ab9 */ /* 0x000fe40000000800 */
[----:B------:R-:W-:Y:S01]  /*b890*/  ISETP.GE.AND P0, PT, R28, UR4, PT ;  /* 0x000000041c007c0c */ /* 0x000fe2000bf06270 */
[----:B------:R-:W-:Y:S01]  /*b8a0*/  UMOV UR4, 0xffffffff ;  /* 0xffffffff00047882 */ /* 0x000fe20000000000 */
[C---:B-1----:R-:W-:Y:S01]  /*b8b0*/  SHF.L.U32 R2, R7.reuse, 0x3, RZ ;  /* 0x0000000307027819 */ /* 0x042fe200000006ff */
[C---:B------:R-:W-:Y:S01]  /*b8c0*/  IMAD.SHL.U32 R4, R7.reuse, 0x8, RZ ;  /* 0x0000000807047824 */ /* 0x040fe200078e00ff */
[----:B------:R-:W-:Y:S02]  /*b8d0*/  LOP3.LUT R5, R7, 0x7f, RZ, 0xc0, !PT ;  /* 0x0000007f07057812 */ /* 0x000fe400078ec0ff */
[----:B------:R-:W-:Y:S02]  /*b8e0*/  LOP3.LUT R2, R2, 0x1f8, RZ, 0xc0, !PT ;  /* 0x000001f802027812 */ /* 0x000fe400078ec0ff */
[----:B------:R-:W-:-:S02]  /*b8f0*/  SHF.R.U32.HI R5, RZ, 0x3, R5 ;  /* 0x00000003ff057819 */ /* 0x000fc40000011605 */
[----:B------:R-:W-:-:S03]  /*b900*/  LOP3.LUT R2, R2, 0x38, R7, 0x78, !PT ;  /* 0x0000003802027812 */ /* 0x000fc600078e7807 */
[----:B------:R-:W-:Y:S01]  /*b910*/  IMAD.IADD R6, R6, 0x1, -R5 ;  /* 0x0000000106067824 */ /* 0x000fe200078e0a05 */
[----:B------:R-:W-:-:S05]  /*b920*/  LOP3.LUT R2, R2, 0x200, R4, 0xf8, !PT ;  /* 0x0000020002027812 */ /* 0x000fca00078ef804 */
[----:B------:R-:W-:Y:S01]  /*b930*/  IMAD R4, R25, 0x2000, R2 ;  /* 0x0000200019047824 */ /* 0x000fe200078e0202 */
[----:B------:R-:W-:Y:S06]  /*b940*/  BRA.DIV UR4, `(.L_x_293) ;  /* 0x0000004204a47947 */ /* 0x000fec000b800000 */
[----:B------:R-:W1:Y:S01]  /*b950*/  SHFL.IDX PT, R14, R23, RZ, 0x181f ;  /* 0x00181fff170e7589 */ /* 0x000e6200000e0000 */
[----:B------:R-:W-:Y:S01]  /*b960*/  IMAD.SHL.U32 R5, R28, 0x2, RZ ;  /* 0x000000021c057824 */ /* 0x000fe200078e00ff */
[----:B------:R-:W-:Y:S01]  /*b970*/  ISETP.LT.OR P1, PT, R6, 0x1, P0 ;  /* 0x000000010600780c */ /* 0x000fe20000721670 */
[----:B------:R-:W-:Y:S01]  /*b980*/  IMAD R4, R4, 0x2, R22 ;  /* 0x0000000204047824 */ /* 0x000fe200078e0216 */
[----:B0-----:R-:W0:Y:S04]  /*b990*/  SHFL.IDX PT, R3, R24, RZ, 0x181f ;  /* 0x00181fff18037589 */ /* 0x001e2800000e0000 */
[----:B------:R-:W2:Y:S04]  /*b9a0*/  SHFL.IDX PT, R9, R23, 0x1, 0x181f ;  /* 0x00381f0017097f89 */ /* 0x000ea800000e0000 */
[----:B------:R-:W3:Y:S04]  /*b9b0*/  SHFL.IDX PT, R7, R24, 0x1, 0x181f ;  /* 0x00381f0018077f89 */ /* 0x000ee800000e0000 */
[----:B------:R-:W4:Y:S04]  /*b9c0*/  SHFL.IDX PT, R10, R23, 0x2, 0x181f ;  /* 0x00581f00170a7f89 */ /* 0x000f2800000e0000 */
[----:B------:R-:W5:Y:S01]  /*b9d0*/  SHFL.IDX PT, R8, R24, 0x2, 0x181f ;  /* 0x00581f0018087f89 */ /* 0x000f6200000e0000 */
[----:B-1----:R-:W-:-:S03]  /*b9e0*/  IADD3 R2, P2, R14, R5, RZ ;  /* 0x000000050e027210 */ /* 0x002fc60007f5e0ff */
[----:B------:R-:W-:Y:S02]  /*b9f0*/  SHFL.IDX PT, R14, R23, 0x6, 0x181f ;  /* 0x00d81f00170e7f89 */ /* 0x000fe400000e0000 */
[----:B0-----:R-:W-:-:S05]  /*ba00*/  IMAD.X R3, RZ, RZ, R3, P2 ;  /* 0x000000ffff037224 */ /* 0x001fca00010e0603 */
[----:B------:R2:W-:Y:S01]  /*ba10*/  LDGSTS.E.BYPASS.LTC128B.128 [R4+0x400], desc[UR50][R2.64], !P1 ;  /* 0x0040000002047fae */ /* 0x0005e2000c901d72 */
[C---:B------:R-:W-:Y:S02]  /*ba20*/  ISETP.LT.OR P1, PT, R6.reuse, 0x11, P0 ;  /* 0x000000110600780c */ /* 0x040fe40000721670 */
[----:B--2---:R-:W-:Y:S02]  /*ba30*/  IADD3 R2, P2, R9, R5, RZ ;  /* 0x0000000509027210 */ /* 0x004fe40007f5e0ff */
[----:B------:R-:W0:Y:S03]  /*ba40*/  SHFL.IDX PT, R9, R23, 0x3, 0x181f ;  /* 0x00781f0017097f89 */ /* 0x000e2600000e0000 */
[----:B---3--:R-:W-:Y:S02]  /*ba50*/  IMAD.X R3, RZ, RZ, R7, P2 ;  /* 0x000000ffff037224 */ /* 0x008fe400010e0607 */
[----:B------:R-:W1:Y:S04]  /*ba60*/  SHFL.IDX PT, R7, R24, 0x3, 0x181f ;  /* 0x00781f0018077f89 */ /* 0x000e6800000e0000 */
[----:B------:R4:W-:Y:S01]  /*ba70*/  LDGSTS.E.BYPASS.LTC128B.128 [R4+0xc00], desc[UR50][R2.64], !P1 ;  /* 0x00c0000002047fae */ /* 0x0009e2000c901d72 */
[----:B------:R-:W-:-:S02]  /*ba80*/  ISETP.LT.OR P1, PT, R6, 0x21, P0 ;  /* 0x000000210600780c */ /* 0x000fc40000721670 */
[----:B----4-:R-:W-:Y:S02]  /*ba90*/  IADD3 R2, P2, R10, R5, RZ ;  /* 0x000000050a027210 */ /* 0x010fe40007f5e0ff */
[----:B------:R-:W2:Y:S02]  /*baa0*/  SHFL.IDX PT, R10, R23, 0x4, 0x181f ;  /* 0x00981f00170a7f89 */ /* 0x000ea400000e0000 */
[----:B-----5:R-:W-:Y:S02]  /*bab0*/  IADD3.X R3, RZ, R8, RZ, P2, !PT ;  /* 0x00000008ff037210 */ /* 0x020fe400017fe4ff */
[----:B------:R-:W3:Y:S05]  /*bac0*/  SHFL.IDX PT, R8, R24, 0x4, 0x181f ;  /* 0x00981f0018087f89 */ /* 0x000eea00000e0000 */
[----:B------:R0:W-:Y:S01]  /*bad0*/  LDGSTS.E.BYPASS.LTC128B.128 [R4+0x1400], desc[UR50][R2.64], !P1 ;  /* 0x0140000002047fae */ /* 0x0001e2000c901d72 */
[----:B------:R-:W-:-:S02]  /*bae0*/  ISETP.LT.OR P1, PT, R6, 0x31, P0 ;  /* 0x000000310600780c */ /* 0x000fc40000721670 */
[----:B0-----:R-:W-:Y:S02]  /*baf0*/  IADD3 R2, P2, R9, R5, RZ ;  /* 0x0000000509027210 */ /* 0x001fe40007f5e0ff */
[----:B------:R-:W0:Y:S03]  /*bb00*/  SHFL.IDX PT, R9, R23, 0x5, 0x181f ;  /* 0x00b81f0017097f89 */ /* 0x000e2600000e0000 */
[----:B-1----:R-:W-:Y:S02]  /*bb10*/  IMAD.X R3, RZ, RZ, R7, P2 ;  /* 0x000000ffff037224 */ /* 0x002fe400010e0607 */
[----:B------:R-:W1:Y:S04]  /*bb20*/  SHFL.IDX PT, R7, R24, 0x5, 0x181f ;  /* 0x00b81f0018077f89 */ /* 0x000e6800000e0000 */
[----:B------:R2:W-:Y:S01]  /*bb30*/  LDGSTS.E.BYPASS.LTC128B.128 [R4+0x1c00], desc[UR50][R2.64], !P1 ;  /* 0x01c0000002047fae */ /* 0x0005e2000c901d72 */
[----:B------:R-:W-:-:S02]  /*bb40*/  ISETP.LT.OR P1, PT, R6, 0x41, P0 ;  /* 0x000000410600780c */ /* 0x000fc40000721670 */
[----:B--2---:R-:W-:-:S05]  /*bb50*/  IADD3 R2, P2, R10, R5, RZ ;  /* 0x000000050a027210 */ /* 0x004fca0007f5e0ff */
[----:B---3--:R-:W-:Y:S02]  /*bb60*/  IMAD.X R3, RZ, RZ, R8, P2 ;  /* 0x000000ffff037224 */ /* 0x008fe400010e0608 */
[----:B------:R-:W2:Y:S04]  /*bb70*/  SHFL.IDX PT, R8, R24, 0x6, 0x181f ;  /* 0x00d81f0018087f89 */ /* 0x000ea800000e0000 */
[----:B------:R0:W-:Y:S01]  /*bb80*/  LDGSTS.E.BYPASS.LTC128B.128 [R4+0x2400], desc[UR50][R2.64], !P1 ;  /* 0x0240000002047fae */ /* 0x0001e2000c901d72 */
[----:B------:R-:W-:-:S03]  /*bb90*/  ISETP.LT.OR P1, PT, R6, 0x51, P0 ;  /* 0x000000510600780c */ /* 0x000fc60000721670 */
[----:B------:R-:W3:Y:S01]  /*bba0*/  SHFL.IDX PT, R24, R24, 0x7, 0x181f ;  /* 0x00f81f0018187f89 */ /* 0x000ee200000e0000 */
[----:B0-----:R-:W-:-:S05]  /*bbb0*/  IADD3 R2, P2, R9, R5, RZ ;  /* 0x0000000509027210 */ /* 0x001fca0007f5e0ff */
[----:B-1----:R-:W-:-:S05]  /*bbc0*/  IMAD.X R3, RZ, RZ, R7, P2 ;  /* 0x000000ffff037224 */ /* 0x002fca00010e0607 */
[----:B------:R0:W-:Y:S01]  /*bbd0*/  LDGSTS.E.BYPASS.LTC128B.128 [R4+0x2c00], desc[UR50][R2.64], !P1 ;  /* 0x02c0000002047fae */ /* 0x0001e2000c901d72 */
[----:B------:R-:W-:Y:S02]  /*bbe0*/  ISETP.LT.OR P1, PT, R6, 0x61, P0 ;  /* 0x000000610600780c */ /* 0x000fe40000721670 */
[----:B0-----:R-:W-:Y:S02]  /*bbf0*/  IADD3 R2, P2, R14, R5, RZ ;  /* 0x000000050e027210 */ /* 0x001fe40007f5e0ff */
[----:B------:R0:W1:Y:S03]  /*bc00*/  SHFL.IDX PT, R14, R23, 0x7, 0x181f ;  /* 0x00f81f00170e7f89 */ /* 0x00006600000e0000 */
[----:B--2---:R-:W-:-:S06]  /*bc10*/  IMAD.X R3, RZ, RZ, R8, P2 ;  /* 0x000000ffff037224 */ /* 0x004fcc00010e0608 */
[----:B---3--:R0:W-:Y:S02]  /*bc20*/  LDGSTS.E.BYPASS.LTC128B.128 [R4+0x3400], desc[UR50][R2.64], !P1 ;  /* 0x0340000002047fae */ /* 0x0081e4000c901d72 */
.L_x_428:
[----:B------:R-:W-:Y:S02]  /*bc30*/  ISETP.LT.OR P0, PT, R6, 0x71, P0 ;  /* 0x000000710600780c */ /* 0x000fe40000701670 */
[----:B01----:R-:W-:-:S05]  /*bc40*/  IADD3 R2, P1, R14, R5, RZ ;  /* 0x000000050e027210 */ /* 0x003fca0007f3e0ff */
[----:B------:R-:W-:-:S06]  /*bc50*/  IMAD.X R3, RZ, RZ, R24, P1 ;  /* 0x000000ffff037224 */ /* 0x000fcc00008e0618 */
[----:B------:R-:W-:Y:S01]  /*bc60*/  @!PT LDS RZ, [RZ] ;  /* 0x00000000fffff984 */ /* 0x000fe20000000800 */
[----:B------:R-:W-:Y:S01]  /*bc70*/  @!PT LDS RZ, [RZ] ;  /* 0x00000000fffff984 */ /* 0x000fe20000000800 */
[----:B------:R-:W-:Y:S01]  /*bc80*/  @!PT LDS RZ, [RZ] ;  /* 0x00000000fffff984 */ /* 0x000fe20000000800 */
[----:B------:R0:W-:Y:S01]  /*bc90*/  LDGSTS.E.BYPASS.LTC128B.128 [R4+0x3c00], desc[UR50][R2.64], !P0 ;  /* 0x03c0000002047fae */ /* 0x0001e2000c101d72 */
[----:B------:R-:W-:Y:S01]  /*bca0*/  PLOP3.LUT P0, PT, PT, PT, PT, 0x80, 0x0 ;  /* 0x000000000000781c */ /* 0x000fe20003f0f070 */
[----:B------:R-:W-:-:S12]  /*bcb0*/  NOP ;  /* 0x0000000000007918 */ /* 0x000fd80000000000 */
.L_x_294:
        /* <DEDUP_REMOVED lines=11> */
.L_x_295:
[----:B------:R-:W-:Y:S01]  /*bd70*/  IADD3 R25, R25, 0x1, RZ ;  /* 0x0000000119197810 */ /* 0x000fe20007ffe0ff */
[----:B------:R0:W-:Y:S03]  /*bd80*/  SYNCS.ARRIVE.TRANS64.A1T0 RZ, [R0+URZ+0x16850], RZ ;  /* 0x016850ff00ff79a7 */ /* 0x0001e6000810003f */
[----:B------:R-:W-:-:S04]  /*bd90*/  ISETP.NE.AND P0, PT, R25, 0x2, PT ;  /* 0x000000021900780c */ /* 0x000fc80003f05270 */
[----:B------:R-:W-:Y:S02]  /*bda0*/  SEL R25, R25, RZ, P0 ;  /* 0x000000ff19197207 */ /* 0x000fe40000000000 */
[----:B0-----:R-:W-:-:S04]  /*bdb0*/  SEL R0, RZ, 0x1, P0 ;  /* 0x00000001ff007807 */ /* 0x001fc80000000000 */
[----:B------:R-:W-:-:S07]  /*bdc0*/  LOP3.LUT R27, R27, R0, RZ, 0x3c, !PT ;  /* 0x000000001b1b7212 */ /* 0x000fce00078e3cff */
.L_x_254:
[----:B------:R-:W-:Y:S05]  /*bdd0*/  BSYNC B7 ;  /* 0x0000000000077941 */ /* 0x000fea0003800000 */
.L_x_252:
[----:B------:R-:W2:Y:S02]  /*bde0*/  LDL R0, [R1+0x8] ;  /* 0x0000080001007983 */ /* 0x000ea40000100800 */
[----:B--2---:R-:W-:-:S13]  /*bdf0*/  LOP3.LUT P0, RZ, R0, 0x10, RZ, 0xc0, !PT ;  /* 0x0000001000ff7812 */ /* 0x004fda000780c0ff */
[----:B------:R-:W-:Y:S05]  /*be00*/  @!P0 BRA `(.L_x_296) ;  /* 0x0000000000248947 */ /* 0x000fea0003800000 */
[----:B------:R-:W-:Y:S05]  /*be10*/  WARPSYNC.ALL ;  /* 0x0000000000007948 */ /* 0x000fea0003800000 */
[----:B------:R-:W0:Y:S08]  /*be20*/  S2UR UR5, SR_CgaCtaId ;  /* 0x00000000000579c3 */ /* 0x000e300000008800 */
[----:B------:R-:W-:Y:S06]  /*be30*/  BAR.SYNC.DEFER_BLOCKING 0x5, 0x200 ;  /* 0x0148000000007b1d */ /* 0x000fec0000010000 */
[----:B------:R-:W-:-:S02]  /*be40*/  UMOV UR4, 0x400 ;  /* 0x0000040000047882 */ /* 0x000fc40000000000 */
[----:B0-----:R-:W-:-:S06]  /*be50*/  ULEA UR4, UR5, UR4, 0x18 ;  /* 0x0000000405047291 */ /* 0x001fcc000f8ec03f */
[----:B------:R-:W-:-:S05]  /*be60*/  IMAD.U32 R22, RZ, RZ, UR4 ;  /* 0x00000004ff167e24 */ /* 0x000fca000f8e00ff */
[----:B------:R2:W3:Y:S01]  /*be70*/  LDS.128 R16, [R22+0x168d0] ;  /* 0x0168d00016107984 */ /* 0x0004e20000000c00 */
[----:B------:R-:W-:Y:S06]  /*be80*/  BAR.ARV 0x4, 0x200 ;  /* 0x0108000000007b1d */ /* 0x000fec0000002000 */
[----:B------:R-:W-:Y:S05]  /*be90*/  BRA `(.L_x_297) ;  /* 0x0000000800407947 */ /* 0x000fea0003800000 */
.L_x_296:
[----:B------:R-:W0:Y:S01]  /*bea0*/  S2R R0, SR_TID.X ;  /* 0x0000000000007919 */ /* 0x000e220000002100 */
[----:B------:R-:W-:Y:S01]  /*beb0*/  UMOV UR4, 0xffffffff ;  /* 0xffffffff00047882 */ /* 0x000fe20000000000 */
[----:B0-----:R-:W-:-:S04]  /*bec0*/  LOP3.LUT R8, R0, 0x1f, RZ, 0xc0, !PT ;  /* 0x0000001f00087812 */ /* 0x001fc800078ec0ff */
[----:B------:R-:W-:Y:S01]  /*bed0*/  ISETP.NE.AND P0, PT, R8, 0x1f, PT ;  /* 0x0000001f0800780c */ /* 0x000fe20003f05270 */
[----:B------:R-:W-:-:S12]  /*bee0*/  BRA.DIV UR4, `(.L_x_298) ;  /* 0x00000046047c7947 */ /* 0x000fd8000b800000 */
[----:B------:R-:W-:Y:S01]  /*bef0*/  IMAD.IADD R5, R19, 0x1, R8 ;  /* 0x0000000113057824 */ /* 0x000fe200078e0208 */
[----:B------:R-:W-:-:S04]  /*bf00*/  ULDC UR4, c[0x0][0xc3c] ;  /* 0x00030f0000047ab9 */ /* 0x000fc80000000800 */
[----:B------:R-:W-:-:S13]  /*bf10*/  ISETP.GE.OR P1, PT, R5, UR4, !P0 ;  /* 0x0000000405007c0c */ /* 0x000fda000c726670 */
[----:B------:R-:W0:Y:S02]  /*bf20*/  @!P1 LDC.64 R2, c[0x0][0xc80] ;  /* 0x00032000ff029b82 */ /* 0x000e240000000a00 */
[----:B0-----:R-:W-:-:S06]  /*bf30*/  @!P1 IMAD.WIDE R2, R5, 0x4, R2 ;  /* 0x0000000405029825 */ /* 0x001fcc00078e0202 */
[----:B------:R-:W2:Y:S01]  /*bf40*/  @!P1 LDG.E R2, desc[UR50][R2.64] ;  /* 0x0000003202029981 */ /* 0x000ea2000c1e1900 */
[----:B------:R-:W-:Y:S01]  /*bf50*/  IMAD.MOV.U32 R5, RZ, RZ, RZ ;  /* 0x000000ffff057224 */ /* 0x000fe200078e00ff */
[C---:B------:R-:W-:Y:S02]  /*bf60*/  ISETP.GE.U32.AND P2, PT, R8.reuse, 0x2, PT ;  /* 0x000000020800780c */ /* 0x040fe40003f46070 */
[C---:B------:R-:W-:Y:S01]  /*bf70*/  ISETP.GE.U32.AND P3, PT, R8.reuse, 0x4, PT ;  /* 0x000000040800780c */ /* 0x040fe20003f66070 */
[----:B------:R-:W-:Y:S01]  /*bf80*/  SHFL.IDX PT, R0, R16, RZ, 0x1f ;  /* 0x00001fff10007589 */ /* 0x000fe200000e0000 */
[C---:B------:R-:W-:Y:S02]  /*bf90*/  ISETP.GE.U32.AND P4, PT, R8.reuse, 0x8, PT ;  /* 0x000000080800780c */ /* 0x040fe40003f86070 */
[C---:B------:R-:W-:Y:S01]  /*bfa0*/  ISETP.GE.U32.AND P5, PT, R8.reuse, 0x10, PT ;  /* 0x000000100800780c */ /* 0x040fe20003fa6070 */
[----:B------:R-:W-:Y:S01]  /*bfb0*/  SHFL.IDX PT, R4, R16, 0x1, 0x1f ;  /* 0x00201f0010047f89 */ /* 0x000fe200000e0000 */
[----:B--2---:R-:W-:Y:S01]  /*bfc0*/  @!P1 IMAD.MOV.U32 R5, RZ, RZ, R2 ;  /* 0x000000ffff059224 */ /* 0x004fe200078e0002 */
[----:B------:R-:W-:-:S04]  /*bfd0*/  ISETP.NE.AND P1, PT, R8, RZ, PT ;  /* 0x000000ff0800720c */ /* 0x000fc80003f25270 */
[----:B------:R-:W0:Y:S02]  /*bfe0*/  SHFL.UP PT, R14, R5, 0x1, RZ ;  /* 0x04200000050e7989 */ /* 0x000e2400000e00ff */
        /* <DEDUP_REMOVED lines=14> */
[----:B------:R0:W1:Y:S02]  /*c0d0*/  SHFL.IDX PT, R14, R2, 0x1f, 0x1f ;  /* 0x03e01f00020e7f89 */ /* 0x00006400000e0000 */
.L_x_438:
[----:B------:R-:W-:Y:S02]  /*c0e0*/  ULDC UR4, c[0x0][0xc38] ;  /* 0x00030e0000047ab9 */ /* 0x000fe40000000800 */
[----:B------:R-:W-:-:S04]  /*c0f0*/  IMAD.U32 R7, RZ, RZ, UR4 ;  /* 0x00000004ff077e24 */ /* 0x000fc8000f8e00ff */
[----:B-1----:R-:W-:-:S04]  /*c100*/  IMAD R14, R14, R7, RZ ;  /* 0x000000070e0e7224 */ /* 0x002fc800078e02ff */
[----:B------:R-:W-:-:S05]  /*c110*/  IMAD.IADD R9, R4, 0x1, R14 ;  /* 0x0000000104097824 */ /* 0x000fca00078e020e */
[----:B------:R-:W-:-:S13]  /*c120*/  ISETP.GT.AND P6, PT, R9, R0, PT ;  /* 0x000000000900720c */ /* 0x000fda0003fc4270 */
[----:B------:R-:W-:Y:S05]  /*c130*/  @P6 BRA `(.L_x_299) ;  /* 0x00000000009c6947 */ /* 0x000fea0003800000 */
.L_x_304:
[----:B0-----:R-:W0:Y:S01]  /*c140*/  LDC R2, c[0x0][0xc3c] ;  /* 0x00030f00ff027b82 */ /* 0x001e220000000800 */
[----:B------:R-:W-:-:S05]  /*c150*/  VIADD R19, R19, 0x1f ;  /* 0x0000001f13137836 */ /* 0x000fca0000000000 */
[----:B0-----:R-:W-:-:S13]  /*c160*/  ISETP.GE.AND P6, PT, R19, R2, PT ;  /* 0x000000021300720c */ /* 0x001fda0003fc6270 */
[----:B------:R-:W-:Y:S05]  /*c170*/  @P6 BRA `(.L_x_300) ;  /* 0x0000000400446947 */ /* 0x000fea0003800000 */
[----:B------:R-:W0:Y:S01]  /*c180*/  S2R R3, SR_TID.X ;  /* 0x0000000000037919 */ /* 0x000e220000002100 */
[----:B------:R-:W-:Y:S01]  /*c190*/  BSSY B0, `(.L_x_301) ;  /* 0x0000009000007945 */ /* 0x000fe20003800000 */
[----:B------:R-:W-:Y:S02]  /*c1a0*/  MOV R5, RZ ;  /* 0x000000ff00057202 */ /* 0x000fe40000000f00 */
[----:B0-----:R-:W-:-:S05]  /*c1b0*/  LOP3.LUT R3, R3, 0x1f, RZ, 0xc0, !PT ;  /* 0x0000001f03037812 */ /* 0x001fca00078ec0ff */
[----:B------:R-:W-:-:S05]  /*c1c0*/  IMAD.IADD R7, R19, 0x1, R3 ;  /* 0x0000000113077824 */ /* 0x000fca00078e0203 */
[----:B------:R-:W-:-:S13]  /*c1d0*/  ISETP.GE.OR P6, PT, R7, R2, !P0 ;  /* 0x000000020700720c */ /* 0x000fda00047c6670 */
[----:B------:R-:W-:Y:S05]  /*c1e0*/  @P6 BRA `(.L_x_302) ;  /* 0x00000000000c6947 */ /* 0x000fea0003800000 */
[----:B------:R-:W0:Y:S02]  /*c1f0*/  LDC.64 R2, c[0x0][0xc80] ;  /* 0x00032000ff027b82 */ /* 0x000e240000000a00 */
[----:B0-----:R-:W-:-:S05]  /*c200*/  IMAD.WIDE R2, R7, 0x4, R2 ;  /* 0x0000000407027825 */ /* 0x001fca00078e0202 */
[----:B------:R0:W5:Y:S02]  /*c210*/  LDG.E R5, desc[UR50][R2.64] ;  /* 0x0000003202057981 */ /* 0x000164000c1e1900 */
.L_x_302:
[----:B------:R-:W-:Y:S05]  /*c220*/  BSYNC B0 ;  /* 0x0000000000007941 */ /* 0x000fea0003800000 */
.L_x_301:
[----:B------:R-:W-:-:S03]  /*c230*/  UMOV UR4, 0xffffffff ;  /* 0xffffffff00047882 */ /* 0x000fc60000000000 */
[----:B------:R-:W-:Y:S05]  /*c240*/  BRA.DIV UR4, `(.L_x_303) ;  /* 0x0000004604c87947 */ /* 0x000fea000b800000 */
[----:B-----5:R-:W1:Y:S02]  /*c250*/  SHFL.UP PT, R14, R5, 0x1, RZ ;  /* 0x04200000050e7989 */ /* 0x020e6400000e00ff */
[----:B-1----:R-:W-:-:S05]  /*c260*/  SEL R14, R14, RZ, P1 ;  /* 0x000000ff0e0e7207 */ /* 0x002fca0000800000 */
        /* <DEDUP_REMOVED lines=13> */
[----:B------:R0:W1:Y:S02]  /*c340*/  SHFL.IDX PT, R14, R2, 0x1f, 0x1f ;  /* 0x03e01f00020e7f89 */ /* 0x00006400000e0000 */
.L_x_446:
[----:B------:R-:W-:Y:S02]  /*c350*/  ULDC UR4, c[0x0][0xc38] ;  /* 0x00030e0000047ab9 */ /* 0x000fe40000000800 */
[----:B------:R-:W-:-:S04]  /*c360*/  IMAD.U32 R7, RZ, RZ, UR4 ;  /* 0x00000004ff077e24 */ /* 0x000fc8000f8e00ff */
[----:B-1----:R-:W-:-:S05]  /*c370*/  IMAD R14, R14, R7, RZ ;  /* 0x000000070e0e7224 */ /* 0x002fca00078e02ff */
[----:B------:R-:W-:-:S04]  /*c380*/  IADD3 R9, R14, R9, RZ ;  /* 0x000000090e097210 */ /* 0x000fc80007ffe0ff */
[----:B------:R-:W-:-:S13]  /*c390*/  ISETP.GT.AND P6, PT, R9, R0, PT ;  /* 0x000000000900720c */ /* 0x000fda0003fc4270 */
[----:B------:R-:W-:Y:S05]  /*c3a0*/  @!P6 BRA `(.L_x_304) ;  /* 0xfffffffc0064e947 */ /* 0x000fea000383ffff */
.L_x_299:
[----:B------:R-:W-:Y:S01]  /*c3b0*/  IMAD.IADD R16, R9, 0x1, -R14 ;  /* 0x0000000109107824 */ /* 0x000fe200078e0a0e */
[----:B------:R-:W-:-:S03]  /*c3c0*/  UMOV UR4, 0xffffffff ;  /* 0xffffffff00047882 */ /* 0x000fc60000000000 */
[----:B------:R-:W-:-:S05]  /*c3d0*/  IMAD R3, R2, R7, R16 ;  /* 0x0000000702037224 */ /* 0x000fca00078e0210 */
[----:B------:R-:W-:Y:S01]  /*c3e0*/  ISETP.GT.AND P6, PT, R3, R0, PT ;  /* 0x000000000300720c */ /* 0x000fe20003fc4270 */
[----:B------:R-:W-:-:S12]  /*c3f0*/  BRA.DIV UR4, `(.L_x_305) ;  /* 0x0000004a04187947 */ /* 0x000fd8000b800000 */
[----:B------:R-:W-:-:S04]  /*c400*/  VOTE.ANY R3, PT, !P6 ;  /* 0x0000000000037806 */ /* 0x000fc800070e0100 */
[----:B------:R-:W1:Y:S02]  /*c410*/  POPC R4, R3 ;  /* 0x0000000300047309 */ /* 0x000e640000000000 */
[----:B-1----:R1:W2:Y:S02]  /*c420*/  SHFL.IDX PT, R5, R5, R4, 0x1f ;  /* 0x00001f0405057589 */ /* 0x0022a400000e0000 */
.L_x_450:
[----:B------:R-:W-:Y:S01]  /*c430*/  ISETP.NE.AND P0, PT, R3, RZ, PT ;  /* 0x000000ff0300720c */ /* 0x000fe20003f05270 */
[----:B------:R-:W-:-:S12]  /*c440*/  IMAD.MOV.U32 R14, RZ, RZ, RZ ;  /* 0x000000ffff0e7224 */ /* 0x000fd800078e00ff */
[----:B------:R-:W-:Y:S05]  /*c450*/  @!P0 BRA `(.L_x_306) ;  /* 0x0000000000108947 */ /* 0x000fea0003800000 */
[----:B------:R-:W-:Y:S01]  /*c460*/  UMOV UR4, 0xffffffff ;  /* 0xffffffff00047882 */ /* 0x000fe20000000000 */
[----:B------:R-:W-:Y:S02]  /*c470*/  VIADD R12, R4, 0xffffffff ;  /* 0xffffffff040c7836 */ /* 0x000fe40000000000 */
[----:B------:R-:W-:Y:S05]  /*c480*/  BRA.DIV UR4, `(.L_x_307) ;  /* 0x0000004a043c7947 */ /* 0x000fea000b800000 */
[----:B------:R3:W4:Y:S02]  /*c490*/  SHFL.IDX PT, R14, R2, R12, 0x1f ;  /* 0x00001f0c020e7589 */ /* 0x00072400000e0000 */
.L_x_306:
[----:B--2---:R-:W-:Y:S01]  /*c4a0*/  IABS R6, R5 ;  /* 0x0000000500067213 */ /* 0x004fe20000000000 */
[----:B----4-:R-:W-:Y:S01]  /*c4b0*/  IMAD R16, R14, R7, R16 ;  /* 0x000000070e107224 */ /* 0x010fe200078e0210 */
[----:B------:R-:W-:Y:S02]  /*c4c0*/  IADD3 R19, R4, R19, RZ ;  /* 0x0000001304137210 */ /* 0x000fe40007ffe0ff */
[----:B------:R-:W2:Y:S02]  /*c4d0*/  I2F.RP R8, R6 ;  /* 0x0000000600087306 */ /* 0x000ea40000209400 */
[----:B------:R-:W-:-:S06]  /*c4e0*/  IADD3 R0, R0, -R16, RZ ;  /* 0x8000001000007210 */ /* 0x000fcc0007ffe0ff */
[----:B--2---:R-:W0:Y:S02]  /*c4f0*/  MUFU.RCP R8, R8 ;  /* 0x0000000800087308 */ /* 0x004e240000001000 */
[----:B0--3--:R-:W-:-:S06]  /*c500*/  VIADD R2, R8, 0xffffffe ;  /* 0x0ffffffe08027836 */ /* 0x009fcc0000000000 */
[----:B------:R0:W2:Y:S02]  /*c510*/  F2I.FTZ.U32.TRUNC.NTZ R3, R2 ;  /* 0x0000000200037305 */ /* 0x0000a4000021f000 */
[----:B0-----:R-:W-:Y:S02]  /*c520*/  IMAD.MOV.U32 R2, RZ, RZ, RZ ;  /* 0x000000ffff027224 */ /* 0x001fe400078e00ff */
[----:B--2---:R-:W-:-:S04]  /*c530*/  IMAD.MOV R7, RZ, RZ, -R3 ;  /* 0x000000ffff077224 */ /* 0x004fc800078e0a03 */
[----:B------:R-:W-:-:S04]  /*c540*/  IMAD R7, R7, R6, RZ ;  /* 0x0000000607077224 */ /* 0x000fc800078e02ff */
[----:B------:R-:W-:Y:S01]  /*c550*/  IMAD.HI.U32 R3, R3, R7, R2 ;  /* 0x0000000703037227 */ /* 0x000fe200078e0002 */
[----:B------:R-:W-:Y:S02]  /*c560*/  IABS R7, R5 ;  /* 0x0000000500077213 */ /* 0x000fe40000000000 */
[----:B------:R-:W-:-:S03]  /*c570*/  IABS R2, R0 ;  /* 0x0000000000027213 */ /* 0x000fc60000000000 */
[----:B------:R-:W-:Y:S02]  /*c580*/  IMAD.MOV R7, RZ, RZ, -R7 ;  /* 0x000000ffff077224 */ /* 0x000fe400078e0a07 */
[----:B------:R-:W-:-:S04]  /*c590*/  IMAD.HI.U32 R3, R3, R2, RZ ;  /* 0x0000000203037227 */ /* 0x000fc800078e00ff */
[----:B------:R-:W-:Y:S01]  /*c5a0*/  IMAD R7, R3, R7, R2 ;  /* 0x0000000703077224 */ /* 0x000fe200078e0202 */
[----:B------:R-:W-:-:S04]  /*c5b0*/  LOP3.LUT R2, R0, R5, RZ, 0x3c, !PT ;  /* 0x0000000500027212 */ /* 0x000fc800078e3cff */
[----:B------:R-:W-:Y:S02]  /*c5c0*/  ISETP.GT.U32.AND P1, PT, R6, R7, PT ;  /* 0x000000070600720c */ /* 0x000fe40003f24070 */
[----:B------:R-:W-:-:S11]  /*c5d0*/  ISETP.GE.AND P2, PT, R2, RZ, PT ;  /* 0x000000ff0200720c */ /* 0x000fd60003f46270 */
[----:B------:R-:W-:Y:S02]  /*c5e0*/  @!P1 IMAD.IADD R7, R7, 0x1, -R6 ;  /* 0x0000000107079824 */ /* 0x000fe400078e0a06 */
[----:B------:R-:W-:Y:S01]  /*c5f0*/  @!P1 VIADD R3, R3, 0x1 ;  /* 0x0000000103039836 */ /* 0x000fe20000000000 */
[----:B------:R-:W-:Y:S02]  /*c600*/  ISETP.NE.AND P1, PT, R5, RZ, PT ;  /* 0x000000ff0500720c */ /* 0x000fe40003f25270 */
[----:B------:R-:W-:-:S13]  /*c610*/  ISETP.GE.U32.AND P0, PT, R7, R6, PT ;  /* 0x000000060700720c */ /* 0x000fda0003f06070 */
[----:B------:R-:W-:-:S04]  /*c620*/  @P0 VIADD R3, R3, 0x1 ;  /* 0x0000000103030836 */ /* 0x000fc80000000000 */
[----:B------:R-:W-:Y:S01]  /*c630*/  @!P2 IMAD.MOV R3, RZ, RZ, -R3 ;  /* 0x000000ffff03a224 */ /* 0x000fe200078e0a03 */
[----:B------:R-:W-:-:S05]  /*c640*/  @!P1 LOP3.LUT R3, RZ, R5, RZ, 0x33, !PT ;  /* 0x00000005ff039212 */ /* 0x000fca00078e33ff */
[--C-:B------:R-:W-:Y:S02]  /*c650*/  IMAD.MOV R17, RZ, RZ, -R3.reuse ;  /* 0x000000ffff117224 */ /* 0x100fe400078e0a03 */
[----:B------:R-:W-:Y:S02]  /*c660*/  IMAD.MOV.U32 R18, RZ, RZ, R3 ;  /* 0x000000ffff127224 */ /* 0x000fe400078e0003 */
[----:B------:R-:W-:Y:S01]  /*c670*/  IMAD R17, R5, R17, R0 ;  /* 0x0000001105117224 */ /* 0x000fe200078e0200 */
[----:B------:R-:W-:Y:S06]  /*c680*/  BRA `(.L_x_308) ;  /* 0x00000000001c7947 */ /* 0x000fec0003800000 */
.L_x_300:
[----:B------:R-:W-:Y:S01]  /*c690*/  UMOV UR4, URZ ;  /* 0x0000003f00047c82 */ /* 0x000fe20008000000 */
[----:B------:R-:W-:Y:S01]  /*c6a0*/  UMOV UR5, URZ ;  /* 0x0000003f00057c82 */ /* 0x000fe20008000000 */
[----:B------:R-:W-:Y:S01]  /*c6b0*/  ULDC UR6, c[0x0][0xc3c] ;  /* 0x00030f0000067ab9 */ /* 0x000fe20000000800 */
[----:B------:R-:W-:Y:S02]  /*c6c0*/  IMAD.MOV.U32 R16, RZ, RZ, R0 ;  /* 0x000000ffff107224 */ /* 0x000fe400078e0000 */
[----:B------:R-:W-:Y:S02]  /*c6d0*/  IMAD.U32 R17, RZ, RZ, UR4 ;  /* 0x00000004ff117e24 */ /* 0x000fe4000f8e00ff */
[----:B------:R-:W-:Y:S02]  /*c6e0*/  IMAD.U32 R18, RZ, RZ, UR5 ;  /* 0x00000005ff127e24 */ /* 0x000fe4000f8e00ff */
[----:B------:R-:W-:-:S07]  /*c6f0*/  IMAD.U32 R19, RZ, RZ, UR6 ;  /* 0x00000006ff137e24 */ /* 0x000fce000f8e00ff */
.L_x_308:
[----:B------:R-:W0:Y:S01]  /*c700*/  S2R R0, SR_TID.X ;  /* 0x0000000000007919 */ /* 0x000e220000002100 */
[----:B------:R-:W-:Y:S05]  /*c710*/  WARPSYNC.ALL ;  /* 0x0000000000007948 */ /* 0x000fea0003800000 */
[----:B------:R-:W-:Y:S01]  /*c720*/  BAR.SYNC.DEFER_BLOCKING 0x4, 0x200 ;  /* 0x0108000000007b1d */ /* 0x000fe20000010000 */
[----:B0-----:R-:W-:-:S04]  /*c730*/  LOP3.LUT R0, R0, 0x1f, RZ, 0xc0, !PT ;  /* 0x0000001f00007812 */ /* 0x001fc800078ec0ff */
[----:B------:R-:W-:-:S13]  /*c740*/  ISETP.NE.AND P0, PT, R0, RZ, PT ;  /* 0x000000ff0000720c */ /* 0x000fda0003f05270 */
[----:B------:R-:W0:Y:S01]  /*c750*/  @!P0 S2R R3, SR_CgaCtaId ;  /* 0x0000000000038919 */ /* 0x000e220000008800 */
[----:B------:R-:W-:-:S04]  /*c760*/  @!P0 MOV R0, 0x400 ;  /* 0x0000040000008802 */ /* 0x000fc80000000f00 */
[----:B0-----:R-:W-:-:S05]  /*c770*/  @!P0 LEA R22, R3, R0, 0x18 ;  /* 0x0000000003168211 */ /* 0x001fca00078ec0ff */
[----:B------:R0:W-:Y:S01]  /*c780*/  @!P0 STS.128 [R22+0x168d0], R16 ;  /* 0x0168d01016008388 */ /* 0x0001e20000000c00 */
[----:B------:R-:W-:Y:S06]  /*c790*/  BAR.ARV 0x5, 0x200 ;  /* 0x0148000000007b1d */ /* 0x000fec0000002000 */
.L_x_297:
[----:B------:R-:W-:Y:S02]  /*c7a0*/  ULDC UR4, c[0x0][0xc3c] ;  /* 0x00030f0000047ab9 */ /* 0x000fe40000000800 */
[----:B---3--:R-:W-:-:S13]  /*c7b0*/  ISETP.GE.AND P0, PT, R19, UR4, PT ;  /* 0x0000000413007c0c */ /* 0x008fda000bf06270 */
[----:B------:R-:W-:Y:S05]  /*c7c0*/  @!P0 BRA `(.L_x_309) ;  /* 0xffffffb400d48947 */ /* 0x000fea000383ffff */
[----:B------:R-:W-:Y:S05]  /*c7d0*/  BSYNC B8 ;  /* 0x0000000000087941 */ /* 0x000fea0003800000 */
.L_x_248:
[----:B0-----:R-:W3:Y:S01]  /*c7e0*/  LDL.LU R0, [R1+0x38] ;  /* 0x0000380001007983 */ /* 0x001ee20000300800 */
[----:B------:R-:W-:Y:S01]  /*c7f0*/  BSSY B0, `(.L_x_310) ;  /* 0x000000b000007945 */ /* 0x000fe20003800000 */
[----:B------:R-:W0:Y:S01]  /*c800*/  S2R R5, SR_CgaCtaId ;  /* 0x0000000000057919 */ /* 0x000e220000008800 */
[----:B---3--:R-:W-:-:S05]  /*c810*/  VIADD R0, R0, 0x1 ;  /* 0x0000000100007836 */ /* 0x008fca0000000000 */
[----:B------:R-:W-:-:S04]  /*c820*/  LEA.HI R2, R0, R0, RZ, 0x1 ;  /* 0x0000000000027211 */ /* 0x000fc800078f08ff */
[----:B------:R-:W-:Y:S02]  /*c830*/  LOP3.LUT R3, R2, 0xfffffffe, RZ, 0xc0, !PT ;  /* 0xfffffffe02037812 */ /* 0x000fe400078ec0ff */
[----:B------:R-:W-:Y:S02]  /*c840*/  MOV R2, 0x400 ;  /* 0x0000040000027802 */ /* 0x000fe40000000f00 */
[----:B------:R-:W-:Y:S02]  /*c850*/  IADD3 R0, R0, -R3, RZ ;  /* 0x8000000300007210 */ /* 0x000fe40007ffe0ff */
[----:B0-----:R-:W-:Y:S02]  /*c860*/  LEA R5, R5, R2, 0x18 ;  /* 0x0000000205057211 */ /* 0x001fe400078ec0ff */
[----:B------:R-:W-:-:S04]  /*c870*/  SHF.L.U32 R0, R0, 0x1f, RZ ;  /* 0x0000001f00007819 */ /* 0x000fc800000006ff */
[----:B------:R-:W0:Y:S02]  /*c880*/  SYNCS.PHASECHK.TRANS64.TRYWAIT P0, [R5+URZ+0x16820], R0 ;  /* 0x01682000050075a7 */ /* 0x000e24000800017f */
[----:B0-----:R-:W-:Y:S05]  /*c890*/  @!P0 BRA `(.L_x_311) ;  /* 0x00000044005c8947 */ /* 0x001fea0003800000 */
.L_x_453:
[----:B------:R-:W-:Y:S05]  /*c8a0*/  BSYNC B0 ;  /* 0x0000000000007941 */ /* 0x000fea0003800000 */
.L_x_310:
[----:B------:R-:W-:-:S03]  /*c8b0*/  UMOV UR4, 0xffffffff ;  /* 0xffffffff00047882 */ /* 0x000fc60000000000 */
[----:B------:R-:W-:Y:S05]  /*c8c0*/  BRA.DIV UR4, `(.L_x_312) ;  /* 0x0000004604647947 */ /* 0x000fea000b800000 */
[----:B0-----:R-:W0:Y:S02]  /*c8d0*/  S2R R0, SR_TID.X ;  /* 0x0000000000007919 */ /* 0x001e240000002100 */
[----:B0-----:R-:W-:-:S04]  /*c8e0*/  SHF.R.U32.HI R0, RZ, 0x5, R0 ;  /* 0x00000005ff007819 */ /* 0x001fc80000011600 */
[----:B------:R-:W-:-:S05]  /*c8f0*/  LOP3.LUT R0, R0, 0x3, RZ, 0xc0, !PT ;  /* 0x0000000300007812 */ /* 0x000fca00078ec0ff */
[----:B------:R0:W3:Y:S02]  /*c900*/  SHFL.IDX PT, R14, R0, RZ, 0x1f ;  /* 0x00001fff000e7589 */ /* 0x0000e400000e0000 */
.L_x_456:
[----:B---3--:R-:W-:Y:S01]  /*c910*/  ISETP.NE.AND P0, PT, R14, RZ, PT ;  /* 0x000000ff0e00720c */ /* 0x008fe20003f05270 */
[----:B------:R-:W-:-:S12]  /*c920*/  BSSY B0, `(.L_x_313) ;  /* 0x0000024000007945 */ /* 0x000fd80003800000 */
[----:B------:R-:W-:Y:S05]  /*c930*/  @P0 BRA `(.L_x_314) ;  /* 0x0000000000880947 */ /* 0x000fea0003800000 */
[----:B------:R-:W-:-:S03]  /*c940*/  UMOV UR4, 0xffffffff ;  /* 0xffffffff00047882 */ /* 0x000fc60000000000 */
[----:B------:R-:W-:Y:S05]  /*c950*/  BRA.DIV UR4, `(.L_x_315) ;  /* 0x0000004604747947 */ /* 0x000fea000b800000 */
[----:B------:R-:W-:-:S13]  /*c960*/  ELECT P6, URZ, PT ;  /* 0x00000000003f782f */ /* 0x000fda00038c0000 */
.L_x_459:
[----:B------:R-:W-:Y:S05]  /*c970*/  @!P6 BRA `(.L_x_314) ;  /* 0x000000000078e947 */ /* 0x000fea0003800000 */
[----:B------:R-:W-:-:S06]  /*c980*/  ULOP3.LUT UR4, UR37, 0x2, URZ, 0xfc, !UPT ;  /* 0x0000000225047892 */ /* 0x000fcc000f8efc3f */
[----:B0-----:R-:W-:-:S05]  /*c990*/  IMAD.U32 R0, RZ, RZ, UR4 ;  /* 0x00000004ff007e24 */ /* 0x001fca000f8e00ff */
[----:B------:R-:W-:-:S13]  /*c9a0*/  ISETP.NE.AND P0, PT, R0, 0x3, PT ;  /* 0x000000030000780c */ /* 0x000fda0003f05270 */
[----:B------:R-:W-:Y:S05]  /*c9b0*/  @!P0 BRA `(.L_x_316) ;  /* 0x0000000000048947 */ /* 0x000fea0003800000 */
[----:B------:R-:W-:Y:S01]  /*c9c0*/  BPT.TRAP 0x1 ;  /* 0x000000040000795c */ /* 0x000fe20000300000 */
.L_x_316:
[----:B------:R-:W-:Y:S01]  /*c9d0*/  IMAD R3, R25, 0x8, R5 ;  /* 0x0000000819037824 */ /* 0x000fe200078e0205 */
[----:B------:R-:W-:Y:S01]  /*c9e0*/  SHF.L.U32 R2, R27, 0x1f, RZ ;  /* 0x0000001f1b027819 */ /* 0x000fe200000006ff */
[----:B------:R-:W-:-:S03]  /*c9f0*/  VIADD R25, R25, 0x1 ;  /* 0x0000000119197836 */ /* 0x000fc60000000000 */
[----:B------:R-:W0:Y:S02]  /*ca00*/  SYNCS.PHASECHK.TRANS64.TRYWAIT P1, [R3+URZ+0x16840], R2 ;  /* 0x01684002030075a7 */ /* 0x000e24000802017f */
[----:B------:R-:W-:-:S04]  /*ca10*/  ISETP.NE.AND P2, PT, R25, 0x2, PT ;  /* 0x000000021900780c */ /* 0x000fc80003f45270 */
[----:B------:R-:W-:Y:S01]  /*ca20*/  SEL R0, RZ, 0x1, P2 ;  /* 0x00000001ff007807 */ /* 0x000fe20001000000 */
[----:B0-----:R-:W-:Y:S08]  /*ca30*/  @!P1 BRA `(.L_x_317) ;  /* 0x00000044005c9947 */ /* 0x001ff00003800000 */
.L_x_460:
[----:B------:R-:W-:Y:S02]  /*ca40*/  SEL R25, R25, RZ, P2 ;  /* 0x000000ff19197207 */ /* 0x000fe40001000000 */
[----:B------:R-:W-:Y:S01]  /*ca50*/  LOP3.LUT R0, R27, R0, RZ, 0x3c, !PT ;  /* 0x000000001b007212 */ /* 0x000fe200078e3cff */
[----:B------:R-:W-:Y:S06]  /*ca60*/  @!P0 BRA `(.L_x_318) ;  /* 0x0000000000048947 */ /* 0x000fec0003800000 */
[----:B------:R-:W-:Y:S01]  /*ca70*/  BPT.TRAP 0x1 ;  /* 0x000000040000795c */ /* 0x000fe20000300000 */
.L_x_318:
[----:B------:R-:W-:Y:S01]  /*ca80*/  IMAD R25, R25, 0x8, R5 ;  /* 0x0000000819197824 */ /* 0x000fe200078e0205 */
[----:B------:R-:W-:-:S04]  /*ca90*/  SHF.L.U32 R0, R0, 0x1f, RZ ;  /* 0x0000001f00007819 */ /* 0x000fc800000006ff */
[----:B------:R-:W3:Y:S02]  /*caa0*/  SYNCS.PHASECHK.TRANS64.TRYWAIT P1, [R25+URZ+0x16840], R0 ;  /* 0x01684000190075a7 */ /* 0x000ee4000802017f */
[----:B---3--:R-:W-:Y:S05]  /*cab0*/  @!P1 BRA `(.L_x_319) ;  /* 0x0000004400509947 */ /* 0x008fea0003800000 */
.L_x_461:
[----:B------:R-:W-:Y:S05]  /*cac0*/  @!P0 BRA `(.L_x_320) ;  /* 0x0000000000048947 */ /* 0x000fea0003800000 */
[----:B------:R-:W-:Y:S01]  /*cad0*/  BPT.TRAP 0x1 ;  /* 0x000000040000795c */ /* 0x000fe20000300000 */
.L_x_320:
[----:B------:R-:W4:Y:S02]  /*cae0*/  SYNCS.PHASECHK.TRANS64.TRYWAIT P1, [R3+URZ+0x16860], R2 ;  /* 0x01686002030075a7 */ /* 0x000f24000802017f */
[----:B----4-:R-:W-:Y:S05]  /*caf0*/  @!P1 BRA `(.L_x_321) ;  /* 0x0000004400549947 */ /* 0x010fea0003800000 */
.L_x_462:
[----:B------:R-:W-:Y:S05]  /*cb00*/  @!P0 BRA `(.L_x_322) ;  /* 0x0000000000048947 */ /* 0x000fea0003800000 */
[----:B------:R-:W-:Y:S01]  /*cb10*/  BPT.TRAP 0x1 ;  /* 0x000000040000795c */ /* 0x000fe20000300000 */
.L_x_322:
[----:B------:R0:W0:Y:S02]  /*cb20*/  SYNCS.PHASECHK.TRANS64.TRYWAIT P0, [R25+URZ+0x16860], R0 ;  /* 0x01686000190075a7 */ /* 0x000024000800017f */
[----:B0-----:R-:W-:Y:S05]  /*cb30*/  @!P0 NANOSLEEP.SYNCS 0x989680 ;  /* 0x009896800000895d */ /* 0x001fea0003900000 */
[----:B------:R-:W0:Y:S02]  /*cb40*/  @!P0 SYNCS.PHASECHK.TRANS64 P0, [R25+URZ+0x16860], R0 ;  /* 0x01686000190085a7 */ /* 0x000e24000800007f */
[----:B0-----:R-:W-:Y:S05]  /*cb50*/  @!P0 BRA `(.L_x_322) ;  /* 0xfffffffc00f08947 */ /* 0x001fea000383ffff */
.L_x_314:
[----:B------:R-:W-:Y:S05]  /*cb60*/  BSYNC B0 ;  /* 0x0000000000007941 */ /* 0x000fea0003800000 */
.L_x_313:
[----:B------:R-:W-:Y:S05]  /*cb70*/  EXIT ;  /* 0x000000000000794d */ /* 0x000fea0003800000 */
.L_x_208:
[----:B0-----:R-:W-:-:S04]  /*cb80*/  IMAD.U32 R3, RZ, RZ, UR49 ;  /* 0x00000031ff037e24 */ /* 0x001fc8000f8e00ff */
[----:B------:R0:W1:Y:S03]  /*cb90*/  SYNCS.PHASECHK.TRANS64.TRYWAIT P1, [R3+URZ+0x16800], R0 ;  /* 0x01680000030075a7 */ /* 0x000066000802017f */
[----:B-1----:R-:W-:Y:S05]  /*cba0*/  @!P1 NANOSLEEP.SYNCS 0x989680 ;  /* 0x009896800000995d */ /* 0x002fea0003900000 */
[----:B------:R-:W1:Y:S02]  /*cbb0*/  @!P1 SYNCS.PHASECHK.TRANS64 P1, [R3+URZ+0x16800], R0 ;  /* 0x01680000030095a7 */ /* 0x000e64000802007f */
[----:B-1----:R-:W-:Y:S05]  /*cbc0*/  @!P1 BRA `(.L_x_208) ;  /* 0xfffffffc00ec9947 */ /* 0x002fea000383ffff */
[----:B------:R-:W-:Y:S05]  /*cbd0*/  BRA `(.L_x_323) ;  /* 0xffffff48002c7947 */ /* 0x000fea000383ffff */
.L_x_212:
[----:B-1----:R1:W2:Y:S02]  /*cbe0*/  SYNCS.PHASECHK.TRANS64.TRYWAIT P1, [R4+URZ+0x16830], R3 ;  /* 0x01683003040075a7 */ /* 0x0022a4000802017f */
[----:B--2---:R-:W-:Y:S05]  /*cbf0*/  @!P1 NANOSLEEP.SYNCS 0x989680 ;  /* 0x009896800000995d */ /* 0x004fea0003900000 */
[----:B------:R-:W2:Y:S02]  /*cc00*/  @!P1 SYNCS.PHASECHK.TRANS64 P1, [R4+URZ+0x16830], R3 ;  /* 0x01683003040095a7 */ /* 0x000ea4000802007f */
[----:B--2---:R-:W-:Y:S05]  /*cc10*/  @!P1 BRA `(.L_x_212) ;  /* 0xfffffffc00f09947 */ /* 0x004fea000383ffff */
[----:B------:R-:W-:Y:S05]  /*cc20*/  BRA `(.L_x_211) ;  /* 0xffffff48004c7947 */ /* 0x000fea000383ffff */
.L_x_218:
[----:B-1----:R-:W-:-:S04]  /*cc30*/  IMAD.U32 R3, RZ, RZ, UR6 ;  /* 0x00000006ff037e24 */ /* 0x002fc8000f8e00ff */
[----:B------:R1:W2:Y:S03]  /*cc40*/  SYNCS.PHASECHK.TRANS64.TRYWAIT P1, [R3+URZ+0x16830], R0 ;  /* 0x01683000030075a7 */ /* 0x0002a6000802017f */
[----:B--2---:R-:W-:Y:S05]  /*cc50*/  @!P1 NANOSLEEP.SYNCS 0x989680 ;  /* 0x009896800000995d */ /* 0x004fea0003900000 */
[----:B------:R-:W2:Y:S02]  /*cc60*/  @!P1 SYNCS.PHASECHK.TRANS64 P1, [R3+URZ+0x16830], R0 ;  /* 0x01683000030095a7 */ /* 0x000ea4000802007f */
[----:B--2---:R-:W-:Y:S05]  /*cc70*/  @!P1 BRA `(.L_x_218) ;  /* 0xfffffffc00ec9947 */ /* 0x004fea000383ffff */
[----:B------:R-:W-:Y:S05]  /*cc80*/  BRA `(.L_x_215) ;  /* 0xffffff6800747947 */ /* 0x000fea000383ffff */
.L_x_222:
[----:B-1----:R-:W-:-:S04]  /*cc90*/  MOV R3, UR6 ;  /* 0x0000000600037c02 */ /* 0x002fc80008000f00 */
[----:B------:R1:W2:Y:S03]  /*cca0*/  SYNCS.PHASECHK.TRANS64.TRYWAIT P1, [R3+URZ+0x16850], R0 ;  /* 0x01685000030075a7 */ /* 0x0002a6000802017f */
[----:B--2---:R-:W-:Y:S05]  /*ccb0*/  @!P1 NANOSLEEP.SYNCS 0x989680 ;  /* 0x009896800000995d */ /* 0x004fea0003900000 */
[----:B------:R-:W2:Y:S02]  /*ccc0*/  @!P1 SYNCS.PHASECHK.TRANS64 P1, [R3+URZ+0x16850], R0 ;  /* 0x01685000030095a7 */ /* 0x000ea4000802007f */
[----:B--2---:R-:W-:Y:S05]  /*ccd0*/  @!P1 BRA `(.L_x_222) ;  /* 0xfffffffc00ec9947 */ /* 0x004fea000383ffff */
[----:B------:R-:W-:Y:S05]  /*cce0*/  BRA `(.L_x_219) ;  /* 0xffffff6800fc7947 */ /* 0x000fea000383ffff */
.L_x_229:
[----:B-1----:R-:W-:-:S04]  /*ccf0*/  IMAD.U32 R11, RZ, RZ, UR5 ;  /* 0x00000005ff0b7e24 */ /* 0x002fc8000f8e00ff */
[----:B------:R1:W2:Y:S03]  /*cd00*/  SYNCS.PHASECHK.TRANS64.TRYWAIT P1, [R11+URZ+0x16850], R4 ;  /* 0x016850040b0075a7 */ /* 0x0002a6000802017f */
[----:B--2---:R-:W-:Y:S05]  /*cd10*/  @!P1 NANOSLEEP.SYNCS 0x989680 ;  /* 0x009896800000995d */ /* 0x004fea0003900000 */
[----:B------:R-:W2:Y:S02]  /*cd20*/  @!P1 SYNCS.PHASECHK.TRANS64 P1, [R11+URZ+0x16850], R4 ;  /* 0x016850040b0095a7 */ /* 0x000ea4000802007f */
[----:B--2---:R-:W-:Y:S05]  /*cd30*/  @!P1 BRA `(.L_x_229) ;  /* 0xfffffffc00ec9947 */ /* 0x004fea000383ffff */
[----:B------:R-:W-:Y:S05]  /*cd40*/  BRA `(.L_x_228) ;  /* 0xffffff8400847947 */ /* 0x000fea000383ffff */
.L_x_260:
[----:B0-----:R-:W0:Y:S01]  /*cd50*/  S2R R20, SR_TID.X ;  /* 0x0000000000147919 */ /* 0x001e220000002100 */
[----:B------:R-:W-:Y:S01]  /*cd60*/  BSSY B0, `(.L_x_324) ;  /* 0x000000a000007945 */ /* 0x000fe20003800000 */
[----:B------:R-:W-:Y:S02]  /*cd70*/  IMAD.MOV.U32 R12, RZ, RZ, RZ ;  /* 0x000000ffff0c7224 */ /* 0x000fe400078e00ff */
[----:B------:R-:W-:Y:S02]  /*cd80*/  IMAD.MOV.U32 R11, RZ, RZ, 0x1f ;  /* 0x0000001fff0b7424 */ /* 0x000fe400078e00ff */
[----:B------:R-:W-:Y:S01]  /*cd90*/  IMAD.MOV.U32 R15, RZ, RZ, -0x1 ;  /* 0xffffffffff0f7424 */ /* 0x000fe200078e00ff */
[----:B0-----:R-:W-:-:S04]  /*cda0*/  SHF.R.U32.HI R9, RZ, 0x5, R20 ;  /* 0x00000005ff097819 */ /* 0x001fc80000011614 */
[----:B------:R-:W-:-:S05]  /*cdb0*/  LOP3.LUT R9, R9, 0x3, RZ, 0xc0, !PT ;  /* 0x0000000309097812 */ /* 0x000fca00078ec0ff */
[----:B------:R-:W-:-:S07]  /*cdc0*/  IMAD.MOV.U32 R13, RZ, RZ, R9 ;  /* 0x000000ffff0d7224 */ /* 0x000fce00078e0009 */
[----:B-----5:R-:W-:Y:S05]  /*cdd0*/  WARPSYNC.COLLECTIVE R15, `(.L_x_325) ;  /* 0x000000000f087348 */ /* 0x020fea0003c00000 */
[----:B------:R0:W1:Y:S02]  /*cde0*/  SHFL.IDX P6, R14, R13, R12, R11 ;  /* 0x0000000c0d0e7389 */ /* 0x00006400000c000b */
[----:B01---5:R-:W-:Y:S01]  /*cdf0*/  ENDCOLLECTIVE ;  /* 0x000000000000791b */ /* 0x023fe20003800000 */
.L_x_325:
[----:B------:R-:W-:Y:S05]  /*ce00*/  BSYNC B0 ;  /* 0x0000000000007941 */ /* 0x000fea0003800000 */
.L_x_324:
[----:B------:R-:W-:Y:S05]  /*ce10*/  BRA `(.L_x_326) ;  /* 0xffffffbc00807947 */ /* 0x000fea000383ffff */
.L_x_263:
[----:B0-----:R0:W2:Y:S02]  /*ce20*/  SYNCS.PHASECHK.TRANS64.TRYWAIT P0, [R3+URZ+0x16840], R4 ;  /* 0x01684004030075a7 */ /* 0x0010a4000800017f */
[----:B--2---:R-:W-:Y:S05]  /*ce30*/  @!P0 NANOSLEEP.SYNCS 0x989680 ;  /* 0x009896800000895d */ /* 0x004fea0003900000 */
[----:B------:R-:W2:Y:S02]  /*ce40*/  @!P0 SYNCS.PHASECHK.TRANS64 P0, [R3+URZ+0x16840], R4 ;  /* 0x01684004030085a7 */ /* 0x000ea4000800007f */
[----:B--2---:R-:W-:Y:S05]  /*ce50*/  @!P0 BRA `(.L_x_263) ;  /* 0xfffffffc00f08947 */ /* 0x004fea000383ffff */
[----:B------:R-:W-:Y:S05]  /*ce60*/  BRA `(.L_x_327) ;  /* 0xffffffbc00e07947 */ /* 0x000fea000383ffff */
.L_x_264:
        /* <DEDUP_REMOVED lines=8> */
.L_x_329:
[----:B------:R-:W-:Y:S05]  /*cef0*/  BSYNC B0 ;  /* 0x0000000000007941 */ /* 0x000fea0003800000 */
.L_x_328:
[----:B------:R-:W-:Y:S01]  /*cf00*/  IMAD.MOV.U32 R13, RZ, RZ, R0 ;  /* 0x000000ffff0d7224 */ /* 0x000fe200078e0000 */
[----:B------:R-:W-:Y:S01]  /*cf10*/  MOV R15, 0xffffffff ;  /* 0xffffffff000f7802 */ /* 0x000fe20000000f00 */
[----:B------:R-:W-:Y:S02]  /*cf20*/  IMAD.MOV.U32 R12, RZ, RZ, RZ ;  /* 0x000000ffff0c7224 */ /* 0x000fe400078e00ff */
[----:B------:R-:W-:Y:S02]  /*cf30*/  IMAD.MOV.U32 R11, RZ, RZ, 0x181f ;  /* 0x0000181fff0b7424 */ /* 0x000fe400078e00ff */
[----:B------:R-:W-:Y:S02]  /*cf40*/  IMAD.MOV.U32 R6, RZ, RZ, R14 ;  /* 0x000000ffff067224 */ /* 0x000fe400078e000e */
[----:B------:R-:W-:-:S07]  /*cf50*/  @P0 IMAD R8, R5, 0x2, R22 ;  /* 0x0000000205080824 */ /* 0x000fce00078e0216 */
[----:B------:R-:W-:Y:S05]  /*cf60*/  WARPSYNC.COLLECTIVE R15, `(.L_x_330) ;  /* 0x000000000f087348 */ /* 0x000fea0003c00000 */
[----:B------:R0:W1:Y:S02]  /*cf70*/  SHFL.IDX P6, R14, R13, R12, R11 ;  /* 0x0000000c0d0e7389 */ /* 0x00006400000c000b */
[----:B01----:R-:W-:Y:S01]  /*cf80*/  ENDCOLLECTIVE ;  /* 0x000000000000791b */ /* 0x003fe20003800000 */
.L_x_330:
[----:B------:R-:W-:Y:S02]  /*cf90*/  IMAD.MOV.U32 R13, RZ, RZ, R2 ;  /* 0x000000ffff0d7224 */ /* 0x000fe400078e0002 */
[----:B------:R-:W-:Y:S02]  /*cfa0*/  IMAD.MOV.U32 R12, RZ, RZ, 0x1 ;  /* 0x00000001ff0c7424 */ /* 0x000fe400078e00ff */
[----:B------:R-:W-:-:S07]  /*cfb0*/  IMAD.MOV.U32 R7, RZ, RZ, R14 ;  /* 0x000000ffff077224 */ /* 0x000fce00078e000e */
[----:B------:R-:W-:Y:S05]  /*cfc0*/  WARPSYNC.COLLECTIVE R15, `(.L_x_331) ;  /* 0x000000000f087348 */ /* 0x000fea0003c00000 */
[----:B------:R0:W1:Y:S02]  /*cfd0*/  SHFL.IDX P6, R14, R13, R12, R11 ;  /* 0x0000000c0d0e7389 */ /* 0x00006400000c000b */
[----:B01----:R-:W-:Y:S01]  /*cfe0*/  ENDCOLLECTIVE ;  /* 0x000000000000791b */ /* 0x003fe20003800000 */
.L_x_331:
[----:B------:R-:W-:-:S05]  /*cff0*/  @P0 LEA R7, P1, R28, R7, 0x1 ;  /* 0x000000071c070211 */ /* 0x000fca00078208ff */
[----:B------:R-:W-:Y:S01]  /*d000*/  @P0 IMAD.X R6, RZ, RZ, R6, P1 ;  /* 0x000000ffff060224 */ /* 0x000fe200008e0606 */
[----:B------:R-:W-:-:S04]  /*d010*/  ISETP.GE.AND P1, PT, R4, 0x11, PT ;  /* 0x000000110400780c */ /* 0x000fc80003f26270 */
[----:B------:R-:W-:Y:S02]  /*d020*/  @P0 LOP3.LUT R7, R7, R6, RZ, 0x3c, !PT ;  /* 0x0000000607070212 */ /* 0x000fe400078e3cff */
[----:B------:R-:W-:Y:S02]  /*d030*/  MOV R13, R0 ;  /* 0x00000000000d7202 */ /* 0x000fe40000000f00 */
[----:B------:R-:W-:-:S04]  /*d040*/  @P0 LOP3.LUT R6, R7, R6, RZ, 0x3c, !PT ;  /* 0x0000000607060212 */ /* 0x000fc800078e3cff */
[----:B------:R-:W-:-:S05]  /*d050*/  @P0 LOP3.LUT R7, R7, R6, RZ, 0x3c, !PT ;  /* 0x0000000607070212 */ /* 0x000fca00078e3cff */
[----:B------:R-:W-:Y:S01]  /*d060*/  @!PT LDS RZ, [RZ] ;  /* 0x00000000fffff984 */ /* 0x000fe20000000800 */
[----:B------:R-:W-:Y:S01]  /*d070*/  @!PT LDS RZ, [RZ] ;  /* 0x00000000fffff984 */ /* 0x000fe20000000800 */
[----:B------:R-:W-:Y:S01]  /*d080*/  @!PT LDS RZ, [RZ] ;  /* 0x00000000fffff984 */ /* 0x000fe20000000800 */
[----:B------:R0:W-:Y:S02]  /*d090*/  @P0 LDGSTS.E.BYPASS.LTC128B.128 [R8+0xe400], desc[UR50][R6.64], !P2 ;  /* 0x0e40000006080fae */ /* 0x0001e4000d101d72 */
[----:B0-----:R-:W-:-:S07]  /*d0a0*/  IMAD.MOV.U32 R6, RZ, RZ, R14 ;  /* 0x000000ffff067224 */ /* 0x001fce00078e000e */
[----:B------:R-:W-:Y:S05]  /*d0b0*/  WARPSYNC.COLLECTIVE R15, `(.L_x_332) ;  /* 0x000000000f087348 */ /* 0x000fea0003c00000 */
[----:B------:R0:W1:Y:S02]  /*d0c0*/  SHFL.IDX P6, R14, R13, R12, R11 ;  /* 0x0000000c0d0e7389 */ /* 0x00006400000c000b */
[----:B01----:R-:W-:Y:S01]  /*d0d0*/  ENDCOLLECTIVE ;  /* 0x000000000000791b */ /* 0x003fe20003800000 */
.L_x_332:
[----:B------:R-:W-:Y:S02]  /*d0e0*/  @P1 IMAD R8, R5, 0x2, R22 ;  /* 0x0000000205081824 */ /* 0x000fe400078e0216 */
[----:B------:R-:W-:Y:S02]  /*d0f0*/  IMAD.MOV.U32 R13, RZ, RZ, R2 ;  /* 0x000000ffff0d7224 */ /* 0x000fe400078e0002 */
[----:B------:R-:W-:Y:S02]  /*d100*/  IMAD.MOV.U32 R12, RZ, RZ, 0x2 ;  /* 0x00000002ff0c7424 */ /* 0x000fe400078e00ff */
[----:B------:R-:W-:-:S07]  /*d110*/  IMAD.MOV.U32 R7, RZ, RZ, R14 ;  /* 0x000000ffff077224 */ /* 0x000fce00078e000e */
[----:B------:R-:W-:Y:S05]  /*d120*/  WARPSYNC.COLLECTIVE R15, `(.L_x_333) ;  /* 0x000000000f087348 */ /* 0x000fea0003c00000 */
[----:B------:R0:W1:Y:S02]  /*d130*/  SHFL.IDX P6, R14, R13, R12, R11 ;  /* 0x0000000c0d0e7389 */ /* 0x00006400000c000b */
[----:B01----:R-:W-:Y:S01]  /*d140*/  ENDCOLLECTIVE ;  /* 0x000000000000791b */ /* 0x003fe20003800000 */
.L_x_333:
[----:B------:R-:W-:-:S05]  /*d150*/  @P1 LEA R7, P0, R28, R7, 0x1 ;  /* 0x000000071c071211 */ /* 0x000fca00078008ff */
[----:B------:R-:W-:-:S05]  /*d160*/  @P1 IMAD.X R6, RZ, RZ, R6, P0 ;  /* 0x000000ffff061224 */ /* 0x000fca00000e0606 */
[----:B------:R-:W-:Y:S02]  /*d170*/  @P1 LOP3.LUT R7, R7, R6, RZ, 0x3c, !PT ;  /* 0x0000000607071212 */ /* 0x000fe400078e3cff */
[----:B------:R-:W-:Y:S02]  /*d180*/  MOV R13, R0 ;  /* 0x00000000000d7202 */ /* 0x000fe40000000f00 */
        /* <DEDUP_REMOVED lines=11> */
.L_x_334:
[----:B------:R-:W-:Y:S02]  /*d240*/  @P1 IMAD R8, R5, 0x2, R22 ;  /* 0x0000000205081824 */ /* 0x000fe400078e0216 */
[----:B------:R-:W-:Y:S02]  /*d250*/  IMAD.MOV.U32 R13, RZ, RZ, R2 ;  /* 0x000000ffff0d7224 */ /* 0x000fe400078e0002 */
[----:B------:R-:W-:Y:S02]  /*d260*/  IMAD.MOV.U32 R12, RZ, RZ, 0x3 ;  /* 0x00000003ff0c7424 */ /* 0x000fe400078e00ff */
[----:B------:R-:W-:-:S07]  /*d270*/  IMAD.MOV.U32 R7, RZ, RZ, R14 ;  /* 0x000000ffff077224 */ /* 0x000fce00078e000e */
[----:B------:R-:W-:Y:S05]  /*d280*/  WARPSYNC.COLLECTIVE R15, `(.L_x_335) ;  /* 0x000000000f087348 */ /* 0x000fea0003c00000 */
[----:B------:R0:W1:Y:S02]  /*d290*/  SHFL.IDX P6, R14, R13, R12, R11 ;  /* 0x0000000c0d0e7389 */ /* 0x00006400000c000b */
[----:B01----:R-:W-:Y:S01]  /*d2a0*/  ENDCOLLECTIVE ;  /* 0x000000000000791b */ /* 0x003fe20003800000 */
.L_x_335:
        /* <DEDUP_REMOVED lines=15> */
.L_x_336:
[----:B------:R-:W-:Y:S02]  /*d3a0*/  @P1 IMAD R8, R5, 0x2, R22 ;  /* 0x0000000205081824 */ /* 0x000fe400078e0216 */
[----:B------:R-:W-:Y:S02]  /*d3b0*/  IMAD.MOV.U32 R13, RZ, RZ, R2 ;  /* 0x000000ffff0d7224 */ /* 0x000fe400078e0002 */
[----:B------:R-:W-:Y:S02]  /*d3c0*/  IMAD.MOV.U32 R12, RZ, RZ, 0x4 ;  /* 0x00000004ff0c7424 */ /* 0x000fe400078e00ff */
[----:B------:R-:W-:-:S07]  /*d3d0*/  IMAD.MOV.U32 R7, RZ, RZ, R14 ;  /* 0x000000ffff077224 */ /* 0x000fce00078e000e */
[----:B------:R-:W-:Y:S05]  /*d3e0*/  WARPSYNC.COLLECTIVE R15, `(.L_x_337) ;  /* 0x000000000f087348 */ /* 0x000fea0003c00000 */
[----:B------:R0:W1:Y:S02]  /*d3f0*/  SHFL.IDX P6, R14, R13, R12, R11 ;  /* 0x0000000c0d0e7389 */ /* 0x00006400000c000b */
[----:B01----:R-:W-:Y:S01]  /*d400*/  ENDCOLLECTIVE ;  /* 0x000000000000791b */ /* 0x003fe20003800000 */
.L_x_337:
        /* <DEDUP_REMOVED lines=15> */
.L_x_338:
[----:B------:R-:W-:Y:S02]  /*d500*/  @P1 IMAD R8, R5, 0x2, R22 ;  /* 0x0000000205081824 */ /* 0x000fe400078e0216 */
[----:B------:R-:W-:Y:S02]  /*d510*/  IMAD.MOV.U32 R13, RZ, RZ, R2 ;  /* 0x000000ffff0d7224 */ /* 0x000fe400078e0002 */
[----:B------:R-:W-:Y:S02]  /*d520*/  IMAD.MOV.U32 R12, RZ, RZ, 0x5 ;  /* 0x00000005ff0c7424 */ /* 0x000fe400078e00ff */
[----:B------:R-:W-:-:S07]  /*d530*/  IMAD.MOV.U32 R7, RZ, RZ, R14 ;  /* 0x000000ffff077224 */ /* 0x000fce00078e000e */
[----:B------:R-:W-:Y:S05]  /*d540*/  WARPSYNC.COLLECTIVE R15, `(.L_x_339) ;  /* 0x000000000f087348 */ /* 0x000fea0003c00000 */
[----:B------:R0:W1:Y:S02]  /*d550*/  SHFL.IDX P6, R14, R13, R12, R11 ;  /* 0x0000000c0d0e7389 */ /* 0x00006400000c000b */
[----:B01----:R-:W-:Y:S01]  /*d560*/  ENDCOLLECTIVE ;  /* 0x000000000000791b */ /* 0x003fe20003800000 */
.L_x_339:
        /* <DEDUP_REMOVED lines=15> */
.L_x_340:
[----:B------:R-:W-:Y:S02]  /*d660*/  @P1 IMAD R8, R5, 0x2, R22 ;  /* 0x0000000205081824 */ /* 0x000fe400078e0216 */
[----:B------:R-:W-:Y:S02]  /*d670*/  IMAD.MOV.U32 R13, RZ, RZ, R2 ;  /* 0x000000ffff0d7224 */ /* 0x000fe400078e0002 */
[----:B------:R-:W-:Y:S02]  /*d680*/  IMAD.MOV.U32 R12, RZ, RZ, 0x6 ;  /* 0x00000006ff0c7424 */ /* 0x000fe400078e00ff */
[----:B------:R-:W-:-:S07]  /*d690*/  IMAD.MOV.U32 R7, RZ, RZ, R14 ;  /* 0x000000ffff077224 */ /* 0x000fce00078e000e */
[----:B------:R-:W-:Y:S05]  /*d6a0*/  WARPSYNC.COLLECTIVE R15, `(.L_x_341) ;  /* 0x000000000f087348 */ /* 0x000fea0003c00000 */
[----:B------:R0:W1:Y:S02]  /*d6b0*/  SHFL.IDX P6, R14, R13, R12, R11 ;  /* 0x0000000c0d0e7389 */ /* 0x00006400000c000b */
[----:B01----:R-:W-:Y:S01]  /*d6c0*/  ENDCOLLECTIVE ;  /* 0x000000000000791b */ /* 0x003fe20003800000 */
.L_x_341:
        /* <DEDUP_REMOVED lines=15> */
.L_x_342:
[----:B------:R-:W-:Y:S02]  /*d7c0*/  @P1 IMAD R8, R5, 0x2, R22 ;  /* 0x0000000205081824 */ /* 0x000fe400078e0216 */
[----:B------:R-:W-:Y:S02]  /*d7d0*/  IMAD.MOV.U32 R13, RZ, RZ, R2 ;  /* 0x000000ffff0d7224 */ /* 0x000fe400078e0002 */
[----:B------:R-:W-:Y:S02]  /*d7e0*/  IMAD.MOV.U32 R12, RZ, RZ, 0x7 ;  /* 0x00000007ff0c7424 */ /* 0x000fe400078e00ff */
[----:B------:R-:W-:-:S07]  /*d7f0*/  IMAD.MOV.U32 R7, RZ, RZ, R14 ;  /* 0x000000ffff077224 */ /* 0x000fce00078e000e */
[----:B------:R-:W-:Y:S05]  /*d800*/  WARPSYNC.COLLECTIVE R15, `(.L_x_343) ;  /* 0x000000000f087348 */ /* 0x000fea0003c00000 */
[----:B------:R0:W1:Y:S02]  /*d810*/  SHFL.IDX P6, R14, R13, R12, R11 ;  /* 0x0000000c0d0e7389 */ /* 0x00006400000c000b */
[----:B01----:R-:W-:Y:S01]  /*d820*/  ENDCOLLECTIVE ;  /* 0x000000000000791b */ /* 0x003fe20003800000 */
.L_x_343:
[----:B------:R-:W-:-:S05]  /*d830*/  @P1 LEA R7, P0, R28, R7, 0x1 ;  /* 0x000000071c071211 */ /* 0x000fca00078008ff */
[----:B------:R-:W-:-:S05]  /*d840*/  @P1 IMAD.X R6, RZ, RZ, R6, P0 ;  /* 0x000000ffff061224 */ /* 0x000fca00000e0606 */
[----:B------:R-:W-:Y:S02]  /*d850*/  @P1 LOP3.LUT R7, R7, R6, RZ, 0x3c, !PT ;  /* 0x0000000607071212 */ /* 0x000fe400078e3cff */
[----:B------:R-:W-:Y:S02]  /*d860*/  MOV R13, R0 ;  /* 0x00000000000d7202 */ /* 0x000fe40000000f00 */
[----:B------:R-:W-:-:S04]  /*d870*/  @P1 LOP3.LUT R6, R7, R6, RZ, 0x3c, !PT ;  /* 0x0000000607061212 */ /* 0x000fc800078e3cff */
[----:B------:R-:W-:Y:S01]  /*d880*/  @P1 LOP3.LUT R7, R7, R6, RZ, 0x3c, !PT ;  /* 0x0000000607071212 */ /* 0x000fe200078e3cff */
[----:B------:R-:W-:-:S07]  /*d890*/  IMAD.MOV.U32 R2, RZ, RZ, R14 ;  /* 0x000000ffff027224 */ /* 0x000fce00078e000e */
[----:B------:R-:W-:Y:S05]  /*d8a0*/  WARPSYNC.COLLECTIVE R15, `(.L_x_344) ;  /* 0x000000000f087348 */ /* 0x000fea0003c00000 */
[----:B------:R0:W1:Y:S02]  /*d8b0*/  SHFL.IDX P6, R14, R13, R12, R11 ;  /* 0x0000000c0d0e7389 */ /* 0x00006400000c000b */
[----:B01----:R-:W-:Y:S01]  /*d8c0*/  ENDCOLLECTIVE ;  /* 0x000000000000791b */ /* 0x003fe20003800000 */
.L_x_344:
[----:B------:R-:W-:Y:S01]  /*d8d0*/  @!PT LDS RZ, [RZ] ;  /* 0x00000000fffff984 */ /* 0x000fe20000000800 */
[----:B------:R-:W-:Y:S01]  /*d8e0*/  @!PT LDS RZ, [RZ] ;  /* 0x00000000fffff984 */ /* 0x000fe20000000800 */
[----:B------:R-:W-:Y:S01]  /*d8f0*/  @!PT LDS RZ, [RZ] ;  /* 0x00000000fffff984 */ /* 0x000fe20000000800 */
[----:B------:R0:W-:Y:S01]  /*d900*/  @P1 LDGSTS.E.BYPASS.LTC128B.128 [R8+0x11400], desc[UR50][R6.64], !P2 ;  /* 0x1140000006081fae */ /* 0x0001e2000d101d72 */
[----:B------:R-:W-:Y:S01]  /*d910*/  IMAD.MOV.U32 R0, RZ, RZ, R14 ;  /* 0x000000ffff007224 */ /* 0x000fe200078e000e */
[----:B------:R-:W-:Y:S06]  /*d920*/  BRA `(.L_x_345) ;  /* 0xffffffb800f47947 */ /* 0x000fec000383ffff */
.L_x_269:
[----:B------:R-:W-:Y:S02]  /*d930*/  IMAD.MOV.U32 R13, RZ, RZ, R4 ;  /* 0x000000ffff0d7224 */ /* 0x000fe400078e0004 */
[----:B------:R-:W-:Y:S02]  /*d940*/  IMAD.MOV.U32 R12, RZ, RZ, RZ ;  /* 0x000000ffff0c7224 */ /* 0x000fe400078e00ff */
[----:B------:R-:W-:Y:S02]  /*d950*/  IMAD.MOV.U32 R11, RZ, RZ, 0x181f ;  /* 0x0000181fff0b7424 */ /* 0x000fe400078e00ff */
[----:B------:R-:W-:Y:S02]  /*d960*/  IMAD.MOV.U32 R15, RZ, RZ, -0x1 ;  /* 0xffffffffff0f7424 */ /* 0x000fe400078e00ff */
[----:B-----5:R-:W-:Y:S02]  /*d970*/  IMAD R3, R21, R9, RZ ;  /* 0x0000000915037224 */ /* 0x020fe400078e02ff */
[----:B------:R-:W-:-:S07]  /*d980*/  IMAD R17, R17, 0xc0, R20 ;  /* 0x000000c011117824 */ /* 0x000fce00078e0214 */
[----:B------:R-:W-:Y:S05]  /*d990*/  WARPSYNC.COLLECTIVE R15, `(.L_x_346) ;  /* 0x000000000f087348 */ /* 0x000fea0003c00000 */
[----:B------:R0:W1:Y:S02]  /*d9a0*/  SHFL.IDX P6, R14, R13, R12, R11 ;  /* 0x0000000c0d0e7389 */ /* 0x00006400000c000b */
[----:B01----:R-:W-:Y:S01]  /*d9b0*/  ENDCOLLECTIVE ;  /* 0x000000000000791b */ /* 0x003fe20003800000 */
.L_x_346:
[C---:B------:R-:W-:Y:S01]  /*d9c0*/  VIADD R8, R17.reuse, 0x10 ;  /* 0x0000001011087836 */ /* 0x040fe20000000000 */
[----:B------:R-:W-:Y:S02]  /*d9d0*/  ISETP.GE.AND P2, PT, R17, R3, PT ;  /* 0x000000031100720c */ /* 0x000fe40003f46270 */
[----:B------:R-:W-:Y:S01]  /*d9e0*/  MOV R13, R0 ;  /* 0x00000000000d7202 */ /* 0x000fe20000000f00 */
[----:B------:R-:W-:-:S10]  /*d9f0*/  IMAD.MOV.U32 R6, RZ, RZ, R14 ;  /* 0x000000ffff067224 */ /* 0x000fd400078e000e */
[----:B------:R-:W-:Y:S05]  /*da00*/  WARPSYNC.COLLECTIVE R15, `(.L_x_347) ;  /* 0x000000000f087348 */ /* 0x000fea0003c00000 */
[----:B------:R0:W1:Y:S02]  /*da10*/  SHFL.IDX P6, R14, R13, R12, R11 ;  /* 0x0000000c0d0e7389 */ /* 0x00006400000c000b */
[----:B01----:R-:W-:Y:S01]  /*da20*/  ENDCOLLECTIVE ;  /* 0x000000000000791b */ /* 0x003fe20003800000 */
.L_x_347:
[----:B------:R-:W-:Y:S02]  /*da30*/  IMAD.MOV.U32 R13, RZ, RZ, R4 ;  /* 0x000000ffff0d7224 */ /* 0x000fe400078e0004 */
[----:B------:R-:W-:Y:S02]  /*da40*/  IMAD.MOV.U32 R12, RZ, RZ, 0x1 ;  /* 0x00000001ff0c7424 */ /* 0x000fe400078e00ff */
[----:B------:R-:W-:-:S07]  /*da50*/  IMAD.MOV.U32 R7, RZ, RZ, R14 ;  /* 0x000000ffff077224 */ /* 0x000fce00078e000e */
[----:B------:R-:W-:Y:S05]  /*da60*/  WARPSYNC.COLLECTIVE R15, `(.L_x_348) ;  /* 0x000000000f087348 */ /* 0x000fea0003c00000 */
[----:B------:R0:W1:Y:S02]  /*da70*/  SHFL.IDX P6, R14, R13, R12, R11 ;  /* 0x0000000c0d0e7389 */ /* 0x00006400000c000b */
[----:B01----:R-:W-:Y:S01]  /*da80*/  ENDCOLLECTIVE ;  /* 0x000000000000791b */ /* 0x003fe20003800000 */
.L_x_348:
[----:B------:R-:W-:-:S05]  /*da90*/  @!P2 LEA R7, P1, R28, R7, 0x1 ;  /* 0x000000071c07a211 */ /* 0x000fca00078208ff */
[----:B------:R-:W-:Y:S01]  /*daa0*/  @!P2 IMAD.X R6, RZ, RZ, R6, P1 ;  /* 0x000000ffff06a224 */ /* 0x000fe200008e0606 */
[----:B------:R-:W-:-:S04]  /*dab0*/  ISETP.GE.AND P1, PT, R8, R3, PT ;  /* 0x000000030800720c */ /* 0x000fc80003f26270 */
[----:B------:R-:W-:Y:S02]  /*dac0*/  @!P2 LOP3.LUT R7, R7, R6, RZ, 0x3c, !PT ;  /* 0x000000060707a212 */ /* 0x000fe400078e3cff */
[----:B------:R-:W-:Y:S02]  /*dad0*/  MOV R13, R0 ;  /* 0x00000000000d7202 */ /* 0x000fe40000000f00 */
        /* <DEDUP_REMOVED lines=10> */
.L_x_349:
[----:B------:R-:W-:Y:S02]  /*db80*/  IMAD.MOV.U32 R13, RZ, RZ, R4 ;  /* 0x000000ffff0d7224 */ /* 0x000fe400078e0004 */
[----:B------:R-:W-:Y:S02]  /*db90*/  IMAD.MOV.U32 R12, RZ, RZ, 0x2 ;  /* 0x00000002ff0c7424 */ /* 0x000fe400078e00ff */
[----:B------:R-:W-:-:S07]  /*dba0*/  IMAD.MOV.U32 R7, RZ, RZ, R14 ;  /* 0x000000ffff077224 */ /* 0x000fce00078e000e */
[----:B------:R-:W-:Y:S05]  /*dbb0*/  WARPSYNC.COLLECTIVE R15, `(.L_x_350) ;  /* 0x000000000f087348 */ /* 0x000fea0003c00000 */
[----:B------:R0:W1:Y:S02]  /*dbc0*/  SHFL.IDX P6, R14, R13, R12, R11 ;  /* 0x0000000c0d0e7389 */ /* 0x00006400000c000b */
[----:B01----:R-:W-:Y:S01]  /*dbd0*/  ENDCOLLECTIVE ;  /* 0x000000000000791b */ /* 0x003fe20003800000 */
.L_x_350:
[----:B------:R-:W-:-:S05]  /*dbe0*/  @!P1 LEA R7, P2, R28, R7, 0x1 ;  /* 0x000000071c079211 */ /* 0x000fca00078408ff */
[----:B------:R-:W-:-:S05]  /*dbf0*/  @!P1 IMAD.X R6, RZ, RZ, R6, P2 ;  /* 0x000000ffff069224 */ /* 0x000fca00010e0606 */
        /* <DEDUP_REMOVED lines=8> */
[----:B0-----:R-:W-:-:S05]  /*dc80*/  VIADD R6, R17, 0x20 ;  /* 0x0000002011067836 */ /* 0x001fca0000000000 */
[----:B------:R-:W-:Y:S01]  /*dc90*/  ISETP.GE.AND P1, PT, R6, R3, PT ;  /* 0x000000030600720c */ /* 0x000fe20003f26270 */
[----:B------:R-:W-:-:S12]  /*dca0*/  IMAD.MOV.U32 R6, RZ, RZ, R14 ;  /* 0x000000ffff067224 */ /* 0x000fd800078e000e */
[----:B------:R-:W-:Y:S05]  /*dcb0*/  WARPSYNC.COLLECTIVE R15, `(.L_x_351) ;  /* 0x000000000f087348 */ /* 0x000fea0003c00000 */
[----:B------:R0:W1:Y:S02]  /*dcc0*/  SHFL.IDX P6, R14, R13, R12, R11 ;  /* 0x0000000c0d0e7389 */ /* 0x00006400000c000b */
[----:B01----:R-:W-:Y:S01]  /*dcd0*/  ENDCOLLECTIVE ;  /* 0x000000000000791b */ /* 0x003fe20003800000 */
.L_x_351:
[----:B------:R-:W-:Y:S02]  /*dce0*/  IMAD.MOV.U32 R13, RZ, RZ, R4 ;  /* 0x000000ffff0d7224 */ /* 0x000fe400078e0004 */
[----:B------:R-:W-:Y:S02]  /*dcf0*/  IMAD.MOV.U32 R12, RZ, RZ, 0x3 ;  /* 0x00000003ff0c7424 */ /* 0x000fe400078e00ff */
[----:B------:R-:W-:-:S07]  /*dd00*/  IMAD.MOV.U32 R7, RZ, RZ, R14 ;  /* 0x000000ffff077224 */ /* 0x000fce00078e000e */
[----:B------:R-:W-:Y:S05]  /*dd10*/  WARPSYNC.COLLECTIVE R15, `(.L_x_352) ;  /* 0x000000000f087348 */ /* 0x000fea0003c00000 */
[----:B------:R0:W1:Y:S02]  /*dd20*/  SHFL.IDX P6, R14, R13, R12, R11 ;  /* 0x0000000c0d0e7389 */ /* 0x00006400000c000b */
[----:B01----:R-:W-:Y:S01]  /*dd30*/  ENDCOLLECTIVE ;  /* 0x000000000000791b */ /* 0x003fe20003800000 */
.L_x_352:
        /* <DEDUP_REMOVED lines=16> */
.L_x_353:
[----:B------:R-:W-:Y:S02]  /*de40*/  IMAD.MOV.U32 R13, RZ, RZ, R4 ;  /* 0x000000ffff0d7224 */ /* 0x000fe400078e0004 */
[----:B------:R-:W-:Y:S02]  /*de50*/  IMAD.MOV.U32 R12, RZ, RZ, 0x4 ;  /* 0x00000004ff0c7424 */ /* 0x000fe400078e00ff */
[----:B------:R-:W-:-:S07]  /*de60*/  IMAD.MOV.U32 R7, RZ, RZ, R14 ;  /* 0x000000ffff077224 */ /* 0x000fce00078e000e */
[----:B------:R-:W-:Y:S05]  /*de70*/  WARPSYNC.COLLECTIVE R15, `(.L_x_354) ;  /* 0x000000000f087348 */ /* 0x000fea0003c00000 */
[----:B------:R0:W1:Y:S02]  /*de80*/  SHFL.IDX P6, R14, R13, R12, R11 ;  /* 0x0000000c0d0e7389 */ /* 0x00006400000c000b */
[----:B01----:R-:W-:Y:S01]  /*de90*/  ENDCOLLECTIVE ;  /* 0x000000000000791b */ /* 0x003fe20003800000 */
.L_x_354:
        /* <DEDUP_REMOVED lines=16> */
.L_x_355:
[----:B------:R-:W-:Y:S02]  /*dfa0*/  IMAD.MOV.U32 R13, RZ, RZ, R4 ;  /* 0x000000ffff0d7224 */ /* 0x000fe400078e0004 */
[----:B------:R-:W-:Y:S02]  /*dfb0*/  IMAD.MOV.U32 R12, RZ, RZ, 0x5 ;  /* 0x00000005ff0c7424 */ /* 0x000fe400078e00ff */
[----:B------:R-:W-:-:S07]  /*dfc0*/  IMAD.MOV.U32 R7, RZ, RZ, R14 ;  /* 0x000000ffff077224 */ /* 0x000fce00078e000e */
[----:B------:R-:W-:Y:S05]  /*dfd0*/  WARPSYNC.COLLECTIVE R15, `(.L_x_356) ;  /* 0x000000000f087348 */ /* 0x000fea0003c00000 */
[----:B------:R0:W1:Y:S02]  /*dfe0*/  SHFL.IDX P6, R14, R13, R12, R11 ;  /* 0x0000000c0d0e7389 */ /* 0x00006400000c000b */
[----:B01----:R-:W-:Y:S01]  /*dff0*/  ENDCOLLECTIVE ;  /* 0x000000000000791b */ /* 0x003fe20003800000 */
.L_x_356:
        /* <DEDUP_REMOVED lines=16> */
.L_x_357:
[----:B------:R-:W-:Y:S02]  /*e100*/  IMAD.MOV.U32 R13, RZ, RZ, R4 ;  /* 0x000000ffff0d7224 */ /* 0x000fe400078e0004 */
[----:B------:R-:W-:Y:S02]  /*e110*/  IMAD.MOV.U32 R12, RZ, RZ, 0x6 ;  /* 0x00000006ff0c7424 */ /* 0x000fe400078e00ff */
[----:B------:R-:W-:-:S07]  /*e120*/  IMAD.MOV.U32 R7, RZ, RZ, R14 ;  /* 0x000000ffff077224 */ /* 0x000fce00078e000e */
[----:B------:R-:W-:Y:S05]  /*e130*/  WARPSYNC.COLLECTIVE R15, `(.L_x_358) ;  /* 0x000000000f087348 */ /* 0x000fea0003c00000 */
[----:B------:R0:W1:Y:S02]  /*e140*/  SHFL.IDX P6, R14, R13, R12, R11 ;  /* 0x0000000c0d0e7389 */ /* 0x00006400000c000b */
[----:B01----:R-:W-:Y:S01]  /*e150*/  ENDCOLLECTIVE ;  /* 0x000000000000791b */ /* 0x003fe20003800000 */
.L_x_358:
        /* <DEDUP_REMOVED lines=16> */
.L_x_359:
[----:B------:R-:W-:Y:S02]  /*e260*/  IMAD.MOV.U32 R13, RZ, RZ, R4 ;  /* 0x000000ffff0d7224 */ /* 0x000fe400078e0004 */
[----:B------:R-:W-:Y:S02]  /*e270*/  IMAD.MOV.U32 R12, RZ, RZ, 0x7 ;  /* 0x00000007ff0c7424 */ /* 0x000fe400078e00ff */
[----:B------:R-:W-:-:S07]  /*e280*/  IMAD.MOV.U32 R7, RZ, RZ, R14 ;  /* 0x000000ffff077224 */ /* 0x000fce00078e000e */
[----:B------:R-:W-:Y:S05]  /*e290*/  WARPSYNC.COLLECTIVE R15, `(.L_x_360) ;  /* 0x000000000f087348 */ /* 0x000fea0003c00000 */
[----:B------:R0:W1:Y:S02]  /*e2a0*/  SHFL.IDX P6, R14, R13, R12, R11 ;  /* 0x0000000c0d0e7389 */ /* 0x00006400000c000b */
[----:B01----:R-:W-:Y:S01]  /*e2b0*/  ENDCOLLECTIVE ;  /* 0x000000000000791b */ /* 0x003fe20003800000 */
.L_x_360:
[----:B------:R-:W-:-:S05]  /*e2c0*/  @!P1 LEA R7, P2, R28, R7, 0x1 ;  /* 0x000000071c079211 */ /* 0x000fca00078408ff */
[----:B------:R-:W-:-:S05]  /*e2d0*/  @!P1 IMAD.X R6, RZ, RZ, R6, P2 ;  /* 0x000000ffff069224 */ /* 0x000fca00010e0606 */
[-C--:B------:R-:W-:Y:S01]  /*e2e0*/  @!P1 LOP3.LUT R7, R7, R6.reuse, RZ, 0x3c, !PT ;  /* 0x0000000607079212 */ /* 0x080fe200078e3cff */
[----:B------:R-:W-:Y:S02]  /*e2f0*/  IMAD.MOV.U32 R13, RZ, RZ, R0 ;  /* 0x000000ffff0d7224 */ /* 0x000fe400078e0000 */
[----:B------:R-:W-:Y:S01]  /*e300*/  VIADD R0, R17, 0x70 ;  /* 0x0000007011007836 */ /* 0x000fe20000000000 */
[----:B------:R-:W-:-:S04]  /*e310*/  @!P1 LOP3.LUT R6, R7, R6, RZ, 0x3c, !PT ;  /* 0x0000000607069212 */ /* 0x000fc800078e3cff */
[----:B------:R-:W-:Y:S01]  /*e320*/  @!P1 LOP3.LUT R7, R7, R6, RZ, 0x3c, !PT ;  /* 0x0000000607079212 */ /* 0x000fe200078e3cff */
[----:B------:R-:W-:-:S07]  /*e330*/  IMAD.MOV.U32 R4, RZ, RZ, R14 ;  /* 0x000000ffff047224 */ /* 0x000fce00078e000e */
[----:B------:R-:W-:Y:S05]  /*e340*/  WARPSYNC.COLLECTIVE R15, `(.L_x_361) ;  /* 0x000000000f087348 */ /* 0x000fea0003c00000 */
[----:B------:R0:W1:Y:S02]  /*e350*/  SHFL.IDX P6, R14, R13, R12, R11 ;  /* 0x0000000c0d0e7389 */ /* 0x00006400000c000b */
[----:B01----:R-:W-:Y:S01]  /*e360*/  ENDCOLLECTIVE ;  /* 0x000000000000791b */ /* 0x003fe20003800000 */
.L_x_361:
[----:B------:R-:W-:Y:S01]  /*e370*/  @!PT LDS RZ, [RZ] ;  /* 0x00000000fffff984 */ /* 0x000fe20000000800 */
[----:B------:R-:W-:Y:S01]  /*e380*/  @!PT LDS RZ, [RZ] ;  /* 0x00000000fffff984 */ /* 0x000fe20000000800 */
[----:B------:R-:W-:Y:S01]  /*e390*/  @!PT LDS RZ, [RZ] ;  /* 0x00000000fffff984 */ /* 0x000fe20000000800 */
[----:B------:R0:W-:Y:S01]  /*e3a0*/  @!P1 LDGSTS.E.BYPASS.LTC128B.128 [R10+0xb400], desc[UR50][R6.64], !P0 ;  /* 0x0b400000060a9fae */ /* 0x0001e2000c101d72 */
[----:B------:R-:W-:Y:S01]  /*e3b0*/  ISETP.GE.AND P1, PT, R0, R3, PT ;  /* 0x000000030000720c */ /* 0x000fe20003f26270 */
[----:B------:R-:W-:Y:S02]  /*e3c0*/  VIADD R0, R17, 0x80 ;  /* 0x0000008011007836 */ /* 0x000fe40000000000 */
[----:B------:R-:W-:Y:S02]  /*e3d0*/  IMAD.MOV.U32 R13, RZ, RZ, R2 ;  /* 0x000000ffff0d7224 */ /* 0x000fe400078e0002 */
[----:B------:R-:W-:Y:S01]  /*e3e0*/  IMAD.MOV.U32 R12, RZ, RZ, RZ ;  /* 0x000000ffff0c7224 */ /* 0x000fe200078e00ff */
[----:B0-----:R-:W-:-:S07]  /*e3f0*/  MOV R6, R14 ;  /* 0x0000000e00067202 */ /* 0x001fce0000000f00 */
[----:B------:R-:W-:Y:S05]  /*e400*/  WARPSYNC.COLLECTIVE R15, `(.L_x_362) ;  /* 0x000000000f087348 */ /* 0x000fea0003c00000 */
[----:B------:R0:W1:Y:S02]  /*e410*/  SHFL.IDX P6, R14, R13, R12, R11 ;  /* 0x0000000c0d0e7389 */ /* 0x00006400000c000b */
[----:B01----:R-:W-:Y:S01]  /*e420*/  ENDCOLLECTIVE ;  /* 0x000000000000791b */ /* 0x003fe20003800000 */
.L_x_362:
[----:B------:R-:W-:-:S05]  /*e430*/  @!P1 LEA R6, P3, R28, R6, 0x1 ;  /* 0x000000061c069211 */ /* 0x000fca00078608ff */
[----:B------:R-:W-:-:S05]  /*e440*/  @!P1 IMAD.X R7, RZ, RZ, R4, P3 ;  /* 0x000000ffff079224 */ /* 0x000fca00018e0604 */
[----:B------:R-:W-:Y:S01]  /*e450*/  @!PT LDS RZ, [RZ] ;  /* 0x00000000fffff984 */ /* 0x000fe20000000800 */
[----:B------:R-:W-:Y:S01]  /*e460*/  @!PT LDS RZ, [RZ] ;  /* 0x00000000fffff984 */ /* 0x000fe20000000800 */
[----:B------:R-:W-:Y:S01]  /*e470*/  @!PT LDS RZ, [RZ] ;  /* 0x00000000fffff984 */ /* 0x000fe20000000800 */
[----:B------:R0:W-:Y:S01]  /*e480*/  @!P1 LDGSTS.E.BYPASS.LTC128B.128 [R10+0xbc00], desc[UR50][R6.64], !P0 ;  /* 0x0bc00000060a9fae */ /* 0x0001e2000c101d72 */
[----:B------:R-:W-:Y:S02]  /*e490*/  ISETP.GE.AND P1, PT, R0, R3, PT ;  /* 0x000000030000720c */ /* 0x000fe40003f26270 */
[----:B------:R-:W-:Y:S01]  /*e4a0*/  MOV R13, R5 ;  /* 0x00000005000d7202 */ /* 0x000fe20000000f00 */
[----:B------:R-:W-:-:S10]  /*e4b0*/  IMAD.MOV.U32 R0, RZ, RZ, R14 ;  /* 0x000000ffff007224 */ /* 0x000fd400078e000e */
[----:B0-----:R-:W-:Y:S05]  /*e4c0*/  WARPSYNC.COLLECTIVE R15, `(.L_x_363) ;  /* 0x000000000f087348 */ /* 0x001fea0003c00000 */
[----:B------:R1:W2:Y:S02]  /*e4d0*/  SHFL.IDX P6, R14, R13, R12, R11 ;  /* 0x0000000c0d0e7389 */ /* 0x0002a400000c000b */
[----:B012---:R-:W-:Y:S01]  /*e4e0*/  ENDCOLLECTIVE ;  /* 0x000000000000791b */ /* 0x007fe20003800000 */
.L_x_363:
[----:B------:R-:W-:Y:S01]  /*e4f0*/  IMAD.MOV.U32 R13, RZ, RZ, R2 ;  /* 0x000000ffff0d7224 */ /* 0x000fe200078e0002 */
[----:B------:R-:W-:Y:S01]  /*e500*/  MOV R12, 0x1 ;  /* 0x00000001000c7802 */ /* 0x000fe20000000f00 */
[----:B------:R-:W-:-:S07]  /*e510*/  IMAD.MOV.U32 R4, RZ, RZ, R14 ;  /* 0x000000ffff047224 */ /* 0x000fce00078e000e */
[----:B------:R-:W-:Y:S05]  /*e520*/  WARPSYNC.COLLECTIVE R15, `(.L_x_364) ;  /* 0x000000000f087348 */ /* 0x000fea0003c00000 */
[----:B------:R0:W1:Y:S02]  /*e530*/  SHFL.IDX P6, R14, R13, R12, R11 ;  /* 0x0000000c0d0e7389 */ /* 0x00006400000c000b */
[----:B01----:R-:W-:Y:S01]  /*e540*/  ENDCOLLECTIVE ;  /* 0x000000000000791b */ /* 0x003fe20003800000 */
.L_x_364:
[----:B------:R-:W-:-:S05]  /*e550*/  @!P1 LEA R4, P3, R28, R4, 0x1 ;  /* 0x000000041c049211 */ /* 0x000fca00078608ff */
[----:B------:R-:W-:Y:S02]  /*e560*/  @!P1 IMAD.X R0, RZ, RZ, R0, P3 ;  /* 0x000000ffff009224 */ /* 0x000fe400018e0600 */
[----:B------:R-:W-:Y:S02]  /*e570*/  @!P1 IMAD.MOV.U32 R6, RZ, RZ, R4 ;  /* 0x000000ffff069224 */ /* 0x000fe400078e0004 */
[----:B------:R-:W-:Y:S02]  /*e580*/  @!P1 IMAD.MOV.U32 R7, RZ, RZ, R0 ;  /* 0x000000ffff079224 */ /* 0x000fe400078e0000 */
[C---:B------:R-:W-:Y:S02]  /*e590*/  VIADD R0, R17.reuse, 0x90 ;  /* 0x0000009011007836 */ /* 0x040fe40000000000 */
[----:B------:R-:W-:Y:S01]  /*e5a0*/  IMAD.MOV.U32 R13, RZ, RZ, R5 ;  /* 0x000000ffff0d7224 */ /* 0x000fe200078e0005 */
[----:B------:R-:W-:Y:S01]  /*e5b0*/  @!PT LDS RZ, [RZ] ;  /* 0x00000000fffff984 */ /* 0x000fe20000000800 */
[----:B------:R-:W-:Y:S01]  /*e5c0*/  @!PT LDS RZ, [RZ] ;  /* 0x00000000fffff984 */ /* 0x000fe20000000800 */
[----:B------:R-:W-:Y:S01]  /*e5d0*/  @!PT LDS RZ, [RZ] ;  /* 0x00000000fffff984 */ /* 0x000fe20000000800 */
[----:B------:R0:W-:Y:S01]  /*e5e0*/  @!P1 LDGSTS.E.BYPASS.LTC128B.128 [R10+0xc400], desc[UR50][R6.64], !P0 ;  /* 0x0c400000060a9fae */ /* 0x0001e2000c101d72 */
[----:B------:R-:W-:Y:S01]  /*e5f0*/  VIADD R4, R17, 0xa0 ;  /* 0x000000a011047836 */ /* 0x000fe20000000000 */
[----:B------:R-:W-:Y:S01]  /*e600*/  ISETP.GE.AND P1, PT, R0, R3, PT ;  /* 0x000000030000720c */ /* 0x000fe20003f26270 */
[----:B------:R-:W-:-:S12]  /*e610*/  IMAD.MOV.U32 R0, RZ, RZ, R14 ;  /* 0x000000ffff007224 */ /* 0x000fd800078e000e */
[----:B0-----:R-:W-:Y:S05]  /*e620*/  WARPSYNC.COLLECTIVE R15, `(.L_x_365) ;  /* 0x000000000f087348 */ /* 0x001fea0003c00000 */
[----:B------:R1:W2:Y:S02]  /*e630*/  SHFL.IDX P6, R14, R13, R12, R11 ;  /* 0x0000000c0d0e7389 */ /* 0x0002a400000c000b */
[----:B012---:R-:W-:Y:S01]  /*e640*/  ENDCOLLECTIVE ;  /* 0x000000000000791b */ /* 0x007fe20003800000 */
.L_x_365:
[----:B------:R-:W-:Y:S01]  /*e650*/  IMAD.MOV.U32 R13, RZ, RZ, R2 ;  /* 0x000000ffff0d7224 */ /* 0x000fe200078e0002 */
[----:B------:R-:W-:Y:S01]  /*e660*/  MOV R12, 0x2 ;  /* 0x00000002000c7802 */ /* 0x000fe20000000f00 */
[----:B------:R-:W-:-:S07]  /*e670*/  IMAD.MOV.U32 R6, RZ, RZ, R14 ;  /* 0x000000ffff067224 */ /* 0x000fce00078e000e */
[----:B------:R-:W-:Y:S05]  /*e680*/  WARPSYNC.COLLECTIVE R15, `(.L_x_366) ;  /* 0x000000000f087348 */ /* 0x000fea0003c00000 */
[----:B------:R0:W1:Y:S02]  /*e690*/  SHFL.IDX P6, R14, R13, R12, R11 ;  /* 0x0000000c0d0e7389 */ /* 0x00006400000c000b */
[----:B01----:R-:W-:Y:S01]  /*e6a0*/  ENDCOLLECTIVE ;  /* 0x000000000000791b */ /* 0x003fe20003800000 */
.L_x_366:
[----:B------:R-:W-:-:S05]  /*e6b0*/  @!P1 LEA R6, P2, R28, R6, 0x1 ;  /* 0x000000061c069211 */ /* 0x000fca00078408ff */
[----:B------:R-:W-:Y:S01]  /*e6c0*/  @!P1 IMAD.X R0, RZ, RZ, R0, P2 ;  /* 0x000000ffff009224 */ /* 0x000fe200010e0600 */
[----:B------:R-:W-:-:S03]  /*e6d0*/  ISETP.GE.AND P2, PT, R4, R3, PT ;  /* 0x000000030400720c */ /* 0x000fc60003f46270 */
[----:B------:R-:W-:Y:S02]  /*e6e0*/  @!P1 IMAD.MOV.U32 R7, RZ, RZ, R0 ;  /* 0x000000ffff079224 */ /* 0x000fe400078e0000 */
[----:B------:R-:W-:-:S03]  /*e6f0*/  IMAD.MOV.U32 R13, RZ, RZ, R5 ;  /* 0x000000ffff0d7224 */ /* 0x000fc600078e0005 */
[----:B------:R-:W-:Y:S01]  /*e700*/  @!PT LDS RZ, [RZ] ;  /* 0x00000000fffff984 */ /* 0x000fe20000000800 */
[----:B------:R-:W-:Y:S01]  /*e710*/  @!PT LDS RZ, [RZ] ;  /* 0x00000000fffff984 */ /* 0x000fe20000000800 */
[----:B------:R-:W-:Y:S01]  /*e720*/  @!PT LDS RZ, [RZ] ;  /* 0x00000000fffff984 */ /* 0x000fe20000000800 */
[----:B------:R0:W-:Y:S01]  /*e730*/  @!P1 LDGSTS.E.BYPASS.LTC128B.128 [R10+0xcc00], desc[UR50][R6.64], !P0 ;  /* 0x0cc00000060a9fae */ /* 0x0001e2000c101d72 */
[----:B------:R-:W-:-:S07]  /*e740*/  IMAD.MOV.U32 R0, RZ, RZ, R14 ;  /* 0x000000ffff007224 */ /* 0x000fce00078e000e */
[----:B0-----:R-:W-:Y:S05]  /*e750*/  WARPSYNC.COLLECTIVE R15, `(.L_x_367) ;  /* 0x000000000f087348 */ /* 0x001fea0003c00000 */
[----:B------:R1:W2:Y:S02]  /*e760*/  SHFL.IDX P6, R14, R13, R12, R11 ;  /* 0x0000000c0d0e7389 */ /* 0x0002a400000c000b */
[----:B012---:R-:W-:Y:S01]  /*e770*/  ENDCOLLECTIVE ;  /* 0x000000000000791b */ /* 0x007fe20003800000 */
.L_x_367:
[----:B------:R-:W-:Y:S01]  /*e780*/  MOV R13, R2 ;  /* 0x00000002000d7202 */ /* 0x000fe20000000f00 */
[----:B------:R-:W-:Y:S02]  /*e790*/  IMAD.MOV.U32 R12, RZ, RZ, 0x3 ;  /* 0x00000003ff0c7424 */ /* 0x000fe400078e00ff */
[----:B------:R-:W-:-:S07]  /*e7a0*/  IMAD.MOV.U32 R6, RZ, RZ, R14 ;  /* 0x000000ffff067224 */ /* 0x000fce00078e000e */
[----:B------:R-:W-:Y:S05]  /*e7b0*/  WARPSYNC.COLLECTIVE R15, `(.L_x_368) ;  /* 0x000000000f087348 */ /* 0x000fea0003c00000 */
[----:B------:R0:W1:Y:S02]  /*e7c0*/  SHFL.IDX P6, R14, R13, R12, R11 ;  /* 0x0000000c0d0e7389 */ /* 0x00006400000c000b */
[----:B01----:R-:W-:Y:S01]  /*e7d0*/  ENDCOLLECTIVE ;  /* 0x000000000000791b */ /* 0x003fe20003800000 */
.L_x_368:
[----:B------:R-:W-:-:S05]  /*e7e0*/  @!P2 LEA R6, P1, R28, R6, 0x1 ;  /* 0x000000061c06a211 */ /* 0x000fca00078208ff */
[----:B------:R-:W-:-:S04]  /*e7f0*/  @!P2 IMAD.X R0, RZ, RZ, R0, P1 ;  /* 0x000000ffff00a224 */ /* 0x000fc800008e0600 */
        /* <DEDUP_REMOVED lines=10> */
.L_x_369:
[----:B------:R-:W-:Y:S01]  /*e8a0*/  IMAD.MOV.U32 R2, RZ, RZ, R14 ;  /* 0x000000ffff027224 */ /* 0x000fe200078e000e */
[----:B------:R-:W-:Y:S06]  /*e8b0*/  BRA `(.L_x_370) ;  /* 0xffffffb800dc7947 */ /* 0x000fec000383ffff */
.L_x_272:
[----:B0-----:R0:W1:Y:S02]  /*e8c0*/  SYNCS.PHASECHK.TRANS64.TRYWAIT P0, [R22+URZ+0x16820], R3 ;  /* 0x01682003160075a7 */ /* 0x001064000800017f */
[----:B-1----:R-:W-:Y:S05]  /*e8d0*/  @!P0 NANOSLEEP.SYNCS 0x989680 ;  /* 0x009896800000895d */ /* 0x002fea0003900000 */
[----:B------:R-:W1:Y:S02]  /*e8e0*/  @!P0 SYNCS.PHASECHK.TRANS64 P0, [R22+URZ+0x16820], R3 ;  /* 0x01682003160085a7 */ /* 0x000e64000800007f */
[----:B-1----:R-:W-:Y:S05]  /*e8f0*/  @!P0 BRA `(.L_x_272) ;  /* 0xfffffffc00f08947 */ /* 0x002fea000383ffff */
[----:B------:R-:W-:Y:S05]  /*e900*/  BRA `(.L_x_371) ;  /* 0xffffffbc00407947 */ /* 0x000fea000383ffff */
.L_x_277:
[----:B0-----:R0:W1:Y:S02]  /*e910*/  SYNCS.PHASECHK.TRANS64.TRYWAIT P0, [R5+URZ+0x16840], R2 ;  /* 0x01684002050075a7 */ /* 0x001064000800017f */
[----:B-1----:R-:W-:Y:S05]  /*e920*/  @!P0 NANOSLEEP.SYNCS 0x989680 ;  /* 0x009896800000895d */ /* 0x002fea0003900000 */
[----:B------:R-:W1:Y:S02]  /*e930*/  @!P0 SYNCS.PHASECHK.TRANS64 P0, [R5+URZ+0x16840], R2 ;  /* 0x01684002050085a7 */ /* 0x000e64000800007f */
[----:B-1----:R-:W-:Y:S05]  /*e940*/  @!P0 BRA `(.L_x_277) ;  /* 0xfffffffc00f08947 */ /* 0x002fea000383ffff */
[----:B------:R-:W-:Y:S05]  /*e950*/  BRA `(.L_x_372) ;  /* 0xffffffc000107947 */ /* 0x000fea000383ffff */
.L_x_278:
[----:B------:R-:W-:Y:S01]  /*e960*/  BSSY B1, `(.L_x_373) ;  /* 0x0000008000017945 */ /* 0x000fe20003800000 */
[----:B------:R-:W-:Y:S01]  /*e970*/  IMAD.MOV.U32 R13, RZ, RZ, R10 ;  /* 0x000000ffff0d7224 */ /* 0x000fe200078e000a */
[----:B------:R-:W-:Y:S01]  /*e980*/  MOV R11, 0x181f ;  /* 0x0000181f000b7802 */ /* 0x000fe20000000f00 */
[----:B------:R-:W-:Y:S02]  /*e990*/  IMAD.MOV.U32 R12, RZ, RZ, RZ ;  /* 0x000000ffff0c7224 */ /* 0x000fe400078e00ff */
[----:B------:R-:W-:-:S07]  /*e9a0*/  IMAD.MOV.U32 R15, RZ, RZ, -0x1 ;  /* 0xffffffffff0f7424 */ /* 0x000fce00078e00ff */
[----:B------:R-:W-:Y:S05]  /*e9b0*/  WARPSYNC.COLLECTIVE R15, `(.L_x_374) ;  /* 0x000000000f087348 */ /* 0x000fea0003c00000 */
[----:B------:R0:W1:Y:S02]  /*e9c0*/  SHFL.IDX P6, R14, R13, R12, R11 ;  /* 0x0000000c0d0e7389 */ /* 0x00006400000c000b */
[----:B01----:R-:W-:Y:S01]  /*e9d0*/  ENDCOLLECTIVE ;  /* 0x000000000000791b */ /* 0x003fe20003800000 */
.L_x_374:
[----:B------:R-:W-:Y:S05]  /*e9e0*/  BSYNC B1 ;  /* 0x0000000000017941 */ /* 0x000fea0003800000 */
.L_x_373:
[----:B------:R-:W-:Y:S02]  /*e9f0*/  IMAD.MOV.U32 R13, RZ, RZ, R9 ;  /* 0x000000ffff0d7224 */ /* 0x000fe400078e0009 */
[----:B------:R-:W-:Y:S02]  /*ea00*/  IMAD.MOV.U32 R12, RZ, RZ, RZ ;  /* 0x000000ffff0c7224 */ /* 0x000fe400078e00ff */
[----:B------:R-:W-:Y:S02]  /*ea10*/  IMAD.MOV.U32 R11, RZ, RZ, 0x181f ;  /* 0x0000181fff0b7424 */ /* 0x000fe400078e00ff */
[----:B------:R-:W-:Y:S02]  /*ea20*/  IMAD.MOV.U32 R15, RZ, RZ, -0x1 ;  /* 0xffffffffff0f7424 */ /* 0x000fe400078e00ff */
[----:B------:R-:W-:Y:S02]  /*ea30*/  IMAD.MOV.U32 R3, RZ, RZ, R14 ;  /* 0x000000ffff037224 */ /* 0x000fe400078e000e */
[----:B------:R-:W-:-:S07]  /*ea40*/  IMAD.SHL.U32 R7, R28, 0x2, RZ ;  /* 0x000000021c077824 */ /* 0x000fce00078e00ff */
[----:B------:R-:W-:Y:S05]  /*ea50*/  WARPSYNC.COLLECTIVE R15, `(.L_x_375) ;  /* 0x000000000f087348 */ /* 0x000fea0003c00000 */
[----:B------:R0:W1:Y:S02]  /*ea60*/  SHFL.IDX P6, R14, R13, R12, R11 ;  /* 0x0000000c0d0e7389 */ /* 0x00006400000c000b */
[----:B01----:R-:W-:Y:S01]  /*ea70*/  ENDCOLLECTIVE ;  /* 0x000000000000791b */ /* 0x003fe20003800000 */
.L_x_375:
[----:B------:R-:W-:Y:S02]  /*ea80*/  IMAD R8, R8, 0x2, R22 ;  /* 0x0000000208087824 */ /* 0x000fe400078e0216 */
[----:B------:R-:W-:Y:S02]  /*ea90*/  IMAD.MOV.U32 R13, RZ, RZ, R10 ;  /* 0x000000ffff0d7224 */ /* 0x000fe400078e000a */
[----:B------:R-:W-:Y:S01]  /*eaa0*/  IMAD.MOV.U32 R12, RZ, RZ, 0x1 ;  /* 0x00000001ff0c7424 */ /* 0x000fe200078e00ff */
[----:B------:R-:W-:-:S07]  /*eab0*/  MOV R2, R14 ;  /* 0x0000000e00027202 */ /* 0x000fce0000000f00 */
[----:B------:R-:W-:Y:S05]  /*eac0*/  WARPSYNC.COLLECTIVE R15, `(.L_x_376) ;  /* 0x000000000f087348 */ /* 0x000fea0003c00000 */
[----:B------:R0:W1:Y:S02]  /*ead0*/  SHFL.IDX P6, R14, R13, R12, R11 ;  /* 0x0000000c0d0e7389 */ /* 0x00006400000c000b */
[----:B01----:R-:W-:Y:S01]  /*eae0*/  ENDCOLLECTIVE ;  /* 0x000000000000791b */ /* 0x003fe20003800000 */
.L_x_376:
        /* <DEDUP_REMOVED lines=11> */
.L_x_377:
[----:B------:R-:W-:Y:S02]  /*eba0*/  IMAD.MOV.U32 R13, RZ, RZ, R10 ;  /* 0x000000ffff0d7224 */ /* 0x000fe400078e000a */
[----:B------:R-:W-:Y:S02]  /*ebb0*/  IMAD.MOV.U32 R12, RZ, RZ, 0x2 ;  /* 0x00000002ff0c7424 */ /* 0x000fe400078e00ff */
[----:B------:R-:W-:-:S07]  /*ebc0*/  IMAD.MOV.U32 R2, RZ, RZ, R14 ;  /* 0x000000ffff027224 */ /* 0x000fce00078e000e */
[----:B------:R-:W-:Y:S05]  /*ebd0*/  WARPSYNC.COLLECTIVE R15, `(.L_x_378) ;  /* 0x000000000f087348 */ /* 0x000fea0003c00000 */
[----:B------:R0:W1:Y:S02]  /*ebe0*/  SHFL.IDX P6, R14, R13, R12, R11 ;  /* 0x0000000c0d0e7389 */ /* 0x00006400000c000b */
[----:B01----:R-:W-:Y:S01]  /*ebf0*/  ENDCOLLECTIVE ;  /* 0x000000000000791b */ /* 0x003fe20003800000 */
.L_x_378:
        /* <DEDUP_REMOVED lines=11> */
.L_x_379:
[----:B------:R-:W-:Y:S02]  /*ecb0*/  IMAD.MOV.U32 R13, RZ, RZ, R10 ;  /* 0x000000ffff0d7224 */ /* 0x000fe400078e000a */
[----:B------:R-:W-:Y:S01]  /*ecc0*/  IMAD.MOV.U32 R12, RZ, RZ, 0x3 ;  /* 0x00000003ff0c7424 */ /* 0x000fe200078e00ff */
[----:B------:R-:W-:-:S07]  /*ecd0*/  MOV R2, R14 ;  /* 0x0000000e00027202 */ /* 0x000fce0000000f00 */
[----:B------:R-:W-:Y:S05]  /*ece0*/  WARPSYNC.COLLECTIVE R15, `(.L_x_380) ;  /* 0x000000000f087348 */ /* 0x000fea0003c00000 */
[----:B------:R0:W1:Y:S02]  /*ecf0*/  SHFL.IDX P6, R14, R13, R12, R11 ;  /* 0x0000000c0d0e7389 */ /* 0x00006400000c000b */
[----:B01----:R-:W-:Y:S01]  /*ed00*/  ENDCOLLECTIVE ;  /* 0x000000000000791b */ /* 0x003fe20003800000 */
.L_x_380:
        /* <DEDUP_REMOVED lines=11> */
.L_x_381:
[----:B------:R-:W-:Y:S02]  /*edc0*/  IMAD.MOV.U32 R13, RZ, RZ, R10 ;  /* 0x000000ffff0d7224 */ /* 0x000fe400078e000a */
[----:B------:R-:W-:Y:S02]  /*edd0*/  IMAD.MOV.U32 R12, RZ, RZ, 0x4 ;  /* 0x00000004ff0c7424 */ /* 0x000fe400078e00ff */
[----:B------:R-:W-:-:S07]  /*ede0*/  IMAD.MOV.U32 R2, RZ, RZ, R14 ;  /* 0x000000ffff027224 */ /* 0x000fce00078e000e */
[----:B------:R-:W-:Y:S05]  /*edf0*/  WARPSYNC.COLLECTIVE R15, `(.L_x_382) ;  /* 0x000000000f087348 */ /* 0x000fea0003c00000 */
[----:B------:R0:W1:Y:S02]  /*ee00*/  SHFL.IDX P6, R14, R13, R12, R11 ;  /* 0x0000000c0d0e7389 */ /* 0x00006400000c000b */
[----:B01----:R-:W-:Y:S01]  /*ee10*/  ENDCOLLECTIVE ;  /* 0x000000000000791b */ /* 0x003fe20003800000 */
.L_x_382:
        /* <DEDUP_REMOVED lines=11> */
.L_x_383:
[----:B------:R-:W-:Y:S01]  /*eed0*/  MOV R13, R10 ;  /* 0x0000000a000d7202 */ /* 0x000fe20000000f00 */
[----:B------:R-:W-:Y:S02]  /*eee0*/  IMAD.MOV.U32 R12, RZ, RZ, 0x5 ;  /* 0x00000005ff0c7424 */ /* 0x000fe400078e00ff */
[----:B------:R-:W-:-:S07]  /*eef0*/  IMAD.MOV.U32 R2, RZ, RZ, R14 ;  /* 0x000000ffff027224 */ /* 0x000fce00078e000e */
[----:B------:R-:W-:Y:S05]  /*ef00*/  WARPSYNC.COLLECTIVE R15, `(.L_x_384) ;  /* 0x000000000f087348 */ /* 0x000fea0003c00000 */
[----:B------:R0:W1:Y:S02]  /*ef10*/  SHFL.IDX P6, R14, R13, R12, R11 ;  /* 0x0000000c0d0e7389 */ /* 0x00006400000c000b */
[----:B01----:R-:W-:Y:S01]  /*ef20*/  ENDCOLLECTIVE ;  /* 0x000000000000791b */ /* 0x003fe20003800000 */
.L_x_384:
        /* <DEDUP_REMOVED lines=11> */
.L_x_385:
[----:B------:R-:W-:Y:S01]  /*efe0*/  IMAD.MOV.U32 R13, RZ, RZ, R10 ;  /* 0x000000ffff0d7224 */ /* 0x000fe200078e000a */
[----:B------:R-:W-:Y:S01]  /*eff0*/  MOV R12, 0x6 ;  /* 0x00000006000c7802 */ /* 0x000fe20000000f00 */
[----:B------:R-:W-:-:S07]  /*f000*/  IMAD.MOV.U32 R2, RZ, RZ, R14 ;  /* 0x000000ffff027224 */ /* 0x000fce00078e000e */
[----:B------:R-:W-:Y:S05]  /*f010*/  WARPSYNC.COLLECTIVE R15, `(.L_x_386) ;  /* 0x000000000f087348 */ /* 0x000fea0003c00000 */
[----:B------:R0:W1:Y:S02]  /*f020*/  SHFL.IDX P6, R14, R13, R12, R11 ;  /* 0x0000000c0d0e7389 */ /* 0x00006400000c000b */
[----:B01----:R-:W-:Y:S01]  /*f030*/  ENDCOLLECTIVE ;  /* 0x000000000000791b */ /* 0x003fe20003800000 */
.L_x_386:
        /* <DEDUP_REMOVED lines=11> */
.L_x_387:
[----:B------:R-:W-:Y:S02]  /*f0f0*/  IMAD.MOV.U32 R13, RZ, RZ, R10 ;  /* 0x000000ffff0d7224 */ /* 0x000fe400078e000a */
[----:B------:R-:W-:Y:S02]  /*f100*/  IMAD.MOV.U32 R12, RZ, RZ, 0x7 ;  /* 0x00000007ff0c7424 */ /* 0x000fe400078e00ff */
[----:B------:R-:W-:-:S07]  /*f110*/  IMAD.MOV.U32 R2, RZ, RZ, R14 ;  /* 0x000000ffff027224 */ /* 0x000fce00078e000e */
[----:B------:R-:W-:Y:S05]  /*f120*/  WARPSYNC.COLLECTIVE R15, `(.L_x_388) ;  /* 0x000000000f087348 */ /* 0x000fea0003c00000 */
[----:B------:R0:W1:Y:S02]  /*f130*/  SHFL.IDX P6, R14, R13, R12, R11 ;  /* 0x0000000c0d0e7389 */ /* 0x00006400000c000b */
[----:B01----:R-:W-:Y:S01]  /*f140*/  ENDCOLLECTIVE ;  /* 0x000000000000791b */ /* 0x003fe20003800000 */
.L_x_388:
[----:B------:R-:W-:-:S05]  /*f150*/  IADD3 R2, P0, R2, R7, RZ ;  /* 0x0000000702027210 */ /* 0x000fca0007f1e0ff */
[----:B------:R-:W-:-:S05]  /*f160*/  IMAD.X R3, RZ, RZ, R3, P0 ;  /* 0x000000ffff037224 */ /* 0x000fca00000e0603 */
[----:B------:R-:W-:Y:S01]  /*f170*/  @!PT LDS RZ, [RZ] ;  /* 0x00000000fffff984 */ /* 0x000fe20000000800 */
[----:B------:R-:W-:Y:S01]  /*f180*/  @!PT LDS RZ, [RZ] ;  /* 0x00000000fffff984 */ /* 0x000fe20000000800 */
[----:B------:R-:W-:Y:S01]  /*f190*/  @!PT LDS RZ, [RZ] ;  /* 0x00000000fffff984 */ /* 0x000fe20000000800 */
[----:B------:R0:W-:Y:S01]  /*f1a0*/  LDGSTS.E.BYPASS.LTC128B.128 [R8+0x11400], desc[UR50][R2.64], !P2 ;  /* 0x1140000002087fae */ /* 0x0001e2000d101d72 */
[----:B------:R-:W-:Y:S01]  /*f1b0*/  IMAD.MOV.U32 R13, RZ, RZ, R9 ;  /* 0x000000ffff0d7224 */ /* 0x000fe200078e0009 */
[----:B------:R-:W-:-:S07]  /*f1c0*/  MOV R10, R14 ;  /* 0x0000000e000a7202 */ /* 0x000fce0000000f00 */
[----:B0-----:R-:W-:Y:S05]  /*f1d0*/  WARPSYNC.COLLECTIVE R15, `(.L_x_389) ;  /* 0x000000000f087348 */ /* 0x001fea0003c00000 */
[----:B------:R1:W2:Y:S02]  /*f1e0*/  SHFL.IDX P6, R14, R13, R12, R11 ;  /* 0x0000000c0d0e7389 */ /* 0x0002a400000c000b */
[----:B012---:R-:W-:Y:S01]  /*f1f0*/  ENDCOLLECTIVE ;  /* 0x000000000000791b */ /* 0x007fe20003800000 */
.L_x_389:
[----:B------:R-:W-:Y:S01]  /*f200*/  IMAD.MOV.U32 R2, RZ, RZ, R14 ;  /* 0x000000ffff027224 */ /* 0x000fe200078e000e */
[----:B------:R-:W-:Y:S06]  /*f210*/  BRA `(.L_x_390) ;  /* 0xffffffbc00007947 */ /* 0x000fec000383ffff */
.L_x_283:
[----:B-1----:R1:W2:Y:S02]  /*f220*/  SYNCS.PHASECHK.TRANS64.TRYWAIT P0, [R5+URZ+0x16860], R2 ;  /* 0x01686002050075a7 */ /* 0x0022a4000800017f */
[----:B--2---:R-:W-:Y:S05]  /*f230*/  @!P0 NANOSLEEP.SYNCS 0x989680 ;  /* 0x009896800000895d */ /* 0x004fea0003900000 */
[----:B------:R-:W2:Y:S02]  /*f240*/  @!P0 SYNCS.PHASECHK.TRANS64 P0, [R5+URZ+0x16860], R2 ;  /* 0x01686002050085a7 */ /* 0x000ea4000800007f */
[----:B--2---:R-:W-:Y:S05]  /*f250*/  @!P0 BRA `(.L_x_283) ;  /* 0xfffffffc00f08947 */ /* 0x004fea000383ffff */
[----:B------:R-:W-:Y:S05]  /*f260*/  BRA `(.L_x_391) ;  /* 0xffffffbc00587947 */ /* 0x000fea000383ffff */
.L_x_284:
[----:B------:R-:W-:Y:S01]  /*f270*/  BSSY B1, `(.L_x_392) ;  /* 0x0000008000017945 */ /* 0x000fe20003800000 */
[----:B------:R-:W-:Y:S02]  /*f280*/  IMAD.MOV.U32 R13, RZ, RZ, R24 ;  /* 0x000000ffff0d7224 */ /* 0x000fe400078e0018 */
[----:B------:R-:W-:Y:S02]  /*f290*/  IMAD.MOV.U32 R12, RZ, RZ, RZ ;  /* 0x000000ffff0c7224 */ /* 0x000fe400078e00ff */
[----:B------:R-:W-:Y:S02]  /*f2a0*/  IMAD.MOV.U32 R11, RZ, RZ, 0x181f ;  /* 0x0000181fff0b7424 */ /* 0x000fe400078e00ff */
[----:B------:R-:W-:-:S07]  /*f2b0*/  IMAD.MOV.U32 R15, RZ, RZ, -0x1 ;  /* 0xffffffffff0f7424 */ /* 0x000fce00078e00ff */
[----:B-1----:R-:W-:Y:S05]  /*f2c0*/  WARPSYNC.COLLECTIVE R15, `(.L_x_393) ;  /* 0x000000000f087348 */ /* 0x002fea0003c00000 */
[----:B------:R0:W2:Y:S02]  /*f2d0*/  SHFL.IDX P6, R14, R13, R12, R11 ;  /* 0x0000000c0d0e7389 */ /* 0x0000a400000c000b */
[----:B012---:R-:W-:Y:S01]  /*f2e0*/  ENDCOLLECTIVE ;  /* 0x000000000000791b */ /* 0x007fe20003800000 */
.L_x_393:
[----:B------:R-:W-:Y:S05]  /*f2f0*/  BSYNC B1 ;  /* 0x0000000000017941 */ /* 0x000fea0003800000 */
.L_x_392:
[----:B------:R-:W-:Y:S01]  /*f300*/  IMAD.MOV.U32 R13, RZ, RZ, R23 ;  /* 0x000000ffff0d7224 */ /* 0x000fe200078e0017 */
[----:B------:R-:W-:Y:S01]  /*f310*/  MOV R3, R14 ;  /* 0x0000000e00037202 */ /* 0x000fe20000000f00 */
[----:B------:R-:W-:Y:S01]  /*f320*/  IMAD.MOV.U32 R12, RZ, RZ, RZ ;  /* 0x000000ffff0c7224 */ /* 0x000fe200078e00ff */
[----:B------:R-:W-:Y:S01]  /*f330*/  ISETP.LT.OR P2, PT, R8, 0x1, P1 ;  /* 0x000000010800780c */ /* 0x000fe20000f41670 */
[----:B------:R-:W-:Y:S01]  /*f340*/  IMAD.MOV.U32 R11, RZ, RZ, 0x181f ;  /* 0x0000181fff0b7424 */ /* 0x000fe200078e00ff */
[----:B------:R-:W-:Y:S01]  /*f350*/  LEA R6, R6, R22, 0x1 ;  /* 0x0000001606067211 */ /* 0x000fe200078e08ff */
[----:B------:R-:W-:-:S10]  /*f360*/  IMAD.MOV.U32 R15, RZ, RZ, -0x1 ;  /* 0xffffffffff0f7424 */ /* 0x000fd400078e00ff */
[----:B------:R-:W-:Y:S05]  /*f370*/  WARPSYNC.COLLECTIVE R15, `(.L_x_394) ;  /* 0x000000000f087348 */ /* 0x000fea0003c00000 */
[----:B------:R0:W1:Y:S02]  /*f380*/  SHFL.IDX P6, R14, R13, R12, R11 ;  /* 0x0000000c0d0e7389 */ /* 0x00006400000c000b */
[----:B01----:R-:W-:Y:S01]  /*f390*/  ENDCOLLECTIVE ;  /* 0x000000000000791b */ /* 0x003fe20003800000 */
.L_x_394:
[----:B------:R-:W-:Y:S02]  /*f3a0*/  IMAD.MOV.U32 R13, RZ, RZ, R24 ;  /* 0x000000ffff0d7224 */ /* 0x000fe400078e0018 */
[----:B------:R-:W-:Y:S02]  /*f3b0*/  IMAD.MOV.U32 R12, RZ, RZ, 0x1 ;  /* 0x00000001ff0c7424 */ /* 0x000fe400078e00ff */
[----:B------:R-:W-:-:S07]  /*f3c0*/  IMAD.MOV.U32 R2, RZ, RZ, R14 ;  /* 0x000000ffff027224 */ /* 0x000fce00078e000e */
[----:B------:R-:W-:Y:S05]  /*f3d0*/  WARPSYNC.COLLECTIVE R15, `(.L_x_395) ;  /* 0x000000000f087348 */ /* 0x000fea0003c00000 */
[----:B------:R0:W1:Y:S02]  /*f3e0*/  SHFL.IDX P6, R14, R13, R12, R11 ;  /* 0x0000000c0d0e7389 */ /* 0x00006400000c000b */
[----:B01----:R-:W-:Y:S01]  /*f3f0*/  ENDCOLLECTIVE ;  /* 0x000000000000791b */ /* 0x003fe20003800000 */
.L_x_395:
        /* <DEDUP_REMOVED lines=12> */
.L_x_396:
[----:B------:R-:W-:Y:S01]  /*f4c0*/  MOV R13, R24 ;  /* 0x00000018000d7202 */ /* 0x000fe20000000f00 */
[----:B------:R-:W-:Y:S02]  /*f4d0*/  IMAD.MOV.U32 R12, RZ, RZ, 0x2 ;  /* 0x00000002ff0c7424 */ /* 0x000fe400078e00ff */
[----:B------:R-:W-:-:S07]  /*f4e0*/  IMAD.MOV.U32 R2, RZ, RZ, R14 ;  /* 0x000000ffff027224 */ /* 0x000fce00078e000e */
[----:B------:R-:W-:Y:S05]  /*f4f0*/  WARPSYNC.COLLECTIVE R15, `(.L_x_397) ;  /* 0x000000000f087348 */ /* 0x000fea0003c00000 */
[----:B------:R0:W1:Y:S02]  /*f500*/  SHFL.IDX P6, R14, R13, R12, R11 ;  /* 0x0000000c0d0e7389 */ /* 0x00006400000c000b */
[----:B01----:R-:W-:Y:S01]  /*f510*/  ENDCOLLECTIVE ;  /* 0x000000000000791b */ /* 0x003fe20003800000 */
.L_x_397:
        /* <DEDUP_REMOVED lines=12> */
.L_x_398:
[----:B------:R-:W-:Y:S01]  /*f5e0*/  IMAD.MOV.U32 R13, RZ, RZ, R24 ;  /* 0x000000ffff0d7224 */ /* 0x000fe200078e0018 */
[----:B------:R-:W-:Y:S01]  /*f5f0*/  MOV R12, 0x3 ;  /* 0x00000003000c7802 */ /* 0x000fe20000000f00 */
[----:B------:R-:W-:-:S07]  /*f600*/  IMAD.MOV.U32 R2, RZ, RZ, R14 ;  /* 0x000000ffff027224 */ /* 0x000fce00078e000e */
[----:B------:R-:W-:Y:S05]  /*f610*/  WARPSYNC.COLLECTIVE R15, `(.L_x_399) ;  /* 0x000000000f087348 */ /* 0x000fea0003c00000 */
[----:B------:R0:W1:Y:S02]  /*f620*/  SHFL.IDX P6, R14, R13, R12, R11 ;  /* 0x0000000c0d0e7389 */ /* 0x00006400000c000b */
[----:B01----:R-:W-:Y:S01]  /*f630*/  ENDCOLLECTIVE ;  /* 0x000000000000791b */ /* 0x003fe20003800000 */
.L_x_399:
        /* <DEDUP_REMOVED lines=12> */
.L_x_400:
[----:B------:R-:W-:Y:S02]  /*f700*/  IMAD.MOV.U32 R13, RZ, RZ, R24 ;  /* 0x000000ffff0d7224 */ /* 0x000fe400078e0018 */
[----:B------:R-:W-:Y:S02]  /*f710*/  IMAD.MOV.U32 R12, RZ, RZ, 0x4 ;  /* 0x00000004ff0c7424 */ /* 0x000fe400078e00ff */
[----:B------:R-:W-:-:S07]  /*f720*/  IMAD.MOV.U32 R2, RZ, RZ, R14 ;  /* 0x000000ffff027224 */ /* 0x000fce00078e000e */
[----:B------:R-:W-:Y:S05]  /*f730*/  WARPSYNC.COLLECTIVE R15, `(.L_x_401) ;  /* 0x000000000f087348 */ /* 0x000fea0003c00000 */
[----:B------:R0:W1:Y:S02]  /*f740*/  SHFL.IDX P6, R14, R13, R12, R11 ;  /* 0x0000000c0d0e7389 */ /* 0x00006400000c000b */
[----:B01----:R-:W-:Y:S01]  /*f750*/  ENDCOLLECTIVE ;  /* 0x000000000000791b */ /* 0x003fe20003800000 */
.L_x_401:
        /* <DEDUP_REMOVED lines=12> */
.L_x_402:
[----:B------:R-:W-:Y:S02]  /*f820*/  IMAD.MOV.U32 R13, RZ, RZ, R24 ;  /* 0x000000ffff0d7224 */ /* 0x000fe400078e0018 */
[----:B------:R-:W-:Y:S02]  /*f830*/  IMAD.MOV.U32 R12, RZ, RZ, 0x5 ;  /* 0x00000005ff0c7424 */ /* 0x000fe400078e00ff */
[----:B------:R-:W-:-:S07]  /*f840*/  IMAD.MOV.U32 R2, RZ, RZ, R14 ;  /* 0x000000ffff027224 */ /* 0x000fce00078e000e */
[----:B------:R-:W-:Y:S05]  /*f850*/  WARPSYNC.COLLECTIVE R15, `(.L_x_403) ;  /* 0x000000000f087348 */ /* 0x000fea0003c00000 */
[----:B------:R0:W1:Y:S02]  /*f860*/  SHFL.IDX P6, R14, R13, R12, R11 ;  /* 0x0000000c0d0e7389 */ /* 0x00006400000c000b */
[----:B01----:R-:W-:Y:S01]  /*f870*/  ENDCOLLECTIVE ;  /* 0x000000000000791b */ /* 0x003fe20003800000 */
.L_x_403:
        /* <DEDUP_REMOVED lines=12> */
.L_x_404:
[----:B------:R-:W-:Y:S02]  /*f940*/  IMAD.MOV.U32 R13, RZ, RZ, R24 ;  /* 0x000000ffff0d7224 */ /* 0x000fe400078e0018 */
[----:B------:R-:W-:Y:S02]  /*f950*/  IMAD.MOV.U32 R12, RZ, RZ, 0x6 ;  /* 0x00000006ff0c7424 */ /* 0x000fe400078e00ff */
[----:B------:R-:W-:-:S07]  /*f960*/  IMAD.MOV.U32 R2, RZ, RZ, R14 ;  /* 0x000000ffff027224 */ /* 0x000fce00078e000e */
[----:B------:R-:W-:Y:S05]  /*f970*/  WARPSYNC.COLLECTIVE R15, `(.L_x_405) ;  /* 0x000000000f087348 */ /* 0x000fea0003c00000 */
[----:B------:R0:W1:Y:S02]  /*f980*/  SHFL.IDX P6, R14, R13, R12, R11 ;  /* 0x0000000c0d0e7389 */ /* 0x00006400000c000b */
[----:B01----:R-:W-:Y:S01]  /*f990*/  ENDCOLLECTIVE ;  /* 0x000000000000791b */ /* 0x003fe20003800000 */
.L_x_405:
        /* <DEDUP_REMOVED lines=12> */
.L_x_406:
[----:B------:R-:W-:Y:S02]  /*fa60*/  IMAD.MOV.U32 R13, RZ, RZ, R24 ;  /* 0x000000ffff0d7224 */ /* 0x000fe400078e0018 */
[----:B------:R-:W-:Y:S01]  /*fa70*/  IMAD.MOV.U32 R12, RZ, RZ, 0x7 ;  /* 0x00000007ff0c7424 */ /* 0x000fe200078e00ff */
[----:B------:R-:W-:-:S07]  /*fa80*/  MOV R2, R14 ;  /* 0x0000000e00027202 */ /* 0x000fce0000000f00 */
[----:B------:R-:W-:Y:S05]  /*fa90*/  WARPSYNC.COLLECTIVE R15, `(.L_x_407) ;  /* 0x000000000f087348 */ /* 0x000fea0003c00000 */
[----:B------:R0:W1:Y:S02]  /*faa0*/  SHFL.IDX P6, R14, R13, R12, R11 ;  /* 0x0000000c0d0e7389 */ /* 0x00006400000c000b */
[----:B01----:R-:W-:Y:S01]  /*fab0*/  ENDCOLLECTIVE ;  /* 0x000000000000791b */ /* 0x003fe20003800000 */
.L_x_407:
        /* <DEDUP_REMOVED lines=11> */
.L_x_408:
[----:B------:R-:W-:Y:S01]  /*fb70*/  IMAD.MOV.U32 R2, RZ, RZ, R14 ;  /* 0x000000ffff027224 */ /* 0x000fe200078e000e */
[----:B------:R-:W-:Y:S06]  /*fb80*/  BRA `(.L_x_409) ;  /* 0xffffffb800047947 */ /* 0x000fec000383ffff */
.L_x_292:
[----:B0-----:R0:W1:Y:S02]  /*fb90*/  SYNCS.PHASECHK.TRANS64.TRYWAIT P0, [R0+URZ+0x16860], R3 ;  /* 0x01686003000075a7 */ /* 0x001064000800017f */
[----:B-1----:R-:W-:Y:S05]  /*fba0*/  @!P0 NANOSLEEP.SYNCS 0x989680 ;  /* 0x009896800000895d */ /* 0x002fea0003900000 */
[----:B------:R-:W1:Y:S02]  /*fbb0*/  @!P0 SYNCS.PHASECHK.TRANS64 P0, [R0+URZ+0x16860], R3 ;  /* 0x01686003000085a7 */ /* 0x000e64000800007f */
[----:B-1----:R-:W-:Y:S05]  /*fbc0*/  @!P0 BRA `(.L_x_292) ;  /* 0xfffffffc00f08947 */ /* 0x002fea000383ffff */
[----:B------:R-:W-:Y:S05]  /*fbd0*/  BRA `(.L_x_410) ;  /* 0xffffffbc00207947 */ /* 0x000fea000383ffff */
.L_x_293:
        /* <DEDUP_REMOVED lines=8> */
.L_x_412:
[----:B------:R-:W-:Y:S05]  /*fc60*/  BSYNC B0 ;  /* 0x0000000000007941 */ /* 0x000fea0003800000 */
.L_x_411:
[----:B------:R-:W-:Y:S01]  /*fc70*/  IMAD.MOV.U32 R13, RZ, RZ, R23 ;  /* 0x000000ffff0d7224 */ /* 0x000fe200078e0017 */
[----:B------:R-:W-:Y:S01]  /*fc80*/  MOV R11, 0x181f ;  /* 0x0000181f000b7802 */ /* 0x000fe20000000f00 */
[----:B------:R-:W-:Y:S01]  /*fc90*/  IMAD.MOV.U32 R12, RZ, RZ, RZ ;  /* 0x000000ffff0c7224 */ /* 0x000fe200078e00ff */
[----:B------:R-:W-:Y:S01]  /*fca0*/  ISETP.LT.OR P2, PT, R6, 0x1, P0 ;  /* 0x000000010600780c */ /* 0x000fe20000741670 */
[----:B------:R-:W-:Y:S02]  /*fcb0*/  IMAD.MOV.U32 R15, RZ, RZ, -0x1 ;  /* 0xffffffffff0f7424 */ /* 0x000fe400078e00ff */
[----:B------:R-:W-:Y:S02]  /*fcc0*/  IMAD.MOV.U32 R3, RZ, RZ, R14 ;  /* 0x000000ffff037224 */ /* 0x000fe400078e000e */
[----:B------:R-:W-:-:S08]  /*fcd0*/  IMAD.SHL.U32 R5, R28, 0x2, RZ ;  /* 0x000000021c057824 */ /* 0x000fd000078e00ff */
[----:B------:R-:W-:Y:S05]  /*fce0*/  WARPSYNC.COLLECTIVE R15, `(.L_x_413) ;  /* 0x000000000f087348 */ /* 0x000fea0003c00000 */
[----:B------:R0:W1:Y:S02]  /*fcf0*/  SHFL.IDX P6, R14, R13, R12, R11 ;  /* 0x0000000c0d0e7389 */ /* 0x00006400000c000b */
[----:B01----:R-:W-:Y:S01]  /*fd00*/  ENDCOLLECTIVE ;  /* 0x000000000000791b */ /* 0x003fe20003800000 */
.L_x_413:
[----:B------:R-:W-:Y:S02]  /*fd10*/  IMAD R4, R4, 0x2, R22 ;  /* 0x0000000204047824 */ /* 0x000fe400078e0216 */
[----:B------:R-:W-:Y:S02]  /*fd20*/  IMAD.MOV.U32 R13, RZ, RZ, R24 ;  /* 0x000000ffff0d7224 */ /* 0x000fe400078e0018 */
[----:B------:R-:W-:Y:S01]  /*fd30*/  IMAD.MOV.U32 R12, RZ, RZ, 0x1 ;  /* 0x00000001ff0c7424 */ /* 0x000fe200078e00ff */
[----:B------:R-:W-:-:S13]  /*fd40*/  IADD3 R2, P1, R14, R5, RZ ;  /* 0x000000050e027210 */ /* 0x000fda0007f3e0ff */
[----:B------:R-:W-:Y:S05]  /*fd50*/  WARPSYNC.COLLECTIVE R15, `(.L_x_414) ;  /* 0x000000000f087348 */ /* 0x000fea0003c00000 */
[----:B------:R0:W1:Y:S02]  /*fd60*/  SHFL.IDX P6, R14, R13, R12, R11 ;  /* 0x0000000c0d0e7389 */ /* 0x00006400000c000b */
[----:B01----:R-:W-:Y:S01]  /*fd70*/  ENDCOLLECTIVE ;  /* 0x000000000000791b */ /* 0x003fe20003800000 */
.L_x_414:
        /* <DEDUP_REMOVED lines=11> */
.L_x_415:
[----:B------:R-:W-:Y:S02]  /*fe30*/  IMAD.MOV.U32 R13, RZ, RZ, R24 ;  /* 0x000000ffff0d7224 */ /* 0x000fe400078e0018 */
[----:B------:R-:W-:Y:S02]  /*fe40*/  IMAD.MOV.U32 R12, RZ, RZ, 0x2 ;  /* 0x00000002ff0c7424 */ /* 0x000fe400078e00ff */
[----:B------:R-:W-:-:S07]  /*fe50*/  IMAD.MOV.U32 R9, RZ, RZ, R14 ;  /* 0x000000ffff097224 */ /* 0x000fce00078e000e */
[----:B------:R-:W-:Y:S05]  /*fe60*/  WARPSYNC.COLLECTIVE R15, `(.L_x_416) ;  /* 0x000000000f087348 */ /* 0x000fea0003c00000 */
[----:B------:R0:W1:Y:S02]  /*fe70*/  SHFL.IDX P6, R14, R13, R12, R11 ;  /* 0x0000000c0d0e7389 */ /* 0x00006400000c000b */
[----:B01----:R-:W-:Y:S01]  /*fe80*/  ENDCOLLECTIVE ;  /* 0x000000000000791b */ /* 0x003fe20003800000 */
.L_x_416:
        /* <DEDUP_REMOVED lines=8> */
[----:B------:R-:W-:-:S12]  /*ff10*/  IMAD.MOV.U32 R8, RZ, RZ, R14 ;  /* 0x000000ffff087224 */ /* 0x000fd800078e000e */
[----:B0-----:R-:W-:Y:S05]  /*ff20*/  WARPSYNC.COLLECTIVE R15, `(.L_x_417) ;  /* 0x000000000f087348 */ /* 0x001fea0003c00000 */
[----:B------:R1:W2:Y:S02]  /*ff30*/  SHFL.IDX P6, R14, R13, R12, R11 ;  /* 0x0000000c0d0e7389 */ /* 0x0002a400000c000b */
[----:B012---:R-:W-:Y:S01]  /*ff40*/  ENDCOLLECTIVE ;  /* 0x000000000000791b */ /* 0x007fe20003800000 */
.L_x_417:
[----:B------:R-:W-:Y:S02]  /*ff50*/  IMAD.MOV.U32 R13, RZ, RZ, R24 ;  /* 0x000000ffff0d7224 */ /* 0x000fe400078e0018 */
[----:B------:R-:W-:Y:S02]  /*ff60*/  IMAD.MOV.U32 R12, RZ, RZ, 0x3 ;  /* 0x00000003ff0c7424 */ /* 0x000fe400078e00ff */
[----:B------:R-:W-:-:S07]  /*ff70*/  IMAD.MOV.U32 R10, RZ, RZ, R14 ;  /* 0x000000ffff0a7224 */ /* 0x000fce00078e000e */
[----:B------:R-:W-:Y:S05]  /*ff80*/  WARPSYNC.COLLECTIVE R15, `(.L_x_418) ;  /* 0x000000000f087348 */ /* 0x000fea0003c00000 */
[----:B------:R0:W1:Y:S02]  /*ff90*/  SHFL.IDX P6, R14, R13, R12, R11 ;  /* 0x0000000c0d0e7389 */ /* 0x00006400000c000b */
[----:B01----:R-:W-:Y:S01]  /*ffa0*/  ENDCOLLECTIVE ;  /* 0x000000000000791b */ /* 0x003fe20003800000 */
.L_x_418:
        /* <DEDUP_REMOVED lines=12> */
.L_x_419:
[----:B------:R-:W-:Y:S02]  /*10070*/  IMAD.MOV.U32 R13, RZ, RZ, R24 ;  /* 0x000000ffff0d7224 */ /* 0x000fe400078e0018 */
[----:B------:R-:W-:Y:S01]  /*10080*/  IMAD.MOV.U32 R12, RZ, RZ, 0x4 ;  /* 0x00000004ff0c7424 */ /* 0x000fe200078e00ff */
[----:B------:R-:W-:-:S07]  /*10090*/  MOV R9, R14 ;  /* 0x0000000e00097202 */ /* 0x000fce0000000f00 */
[----:B------:R-:W-:Y:S05]  /*100a0*/  WARPSYNC.COLLECTIVE R15, `(.L_x_420) ;  /* 0x000000000f087348 */ /* 0x000fea0003c00000 */
[----:B------:R0:W1:Y:S02]  /*100b0*/  SHFL.IDX P6, R14, R13, R12, R11 ;  /* 0x0000000c0d0e7389 */ /* 0x00006400000c000b */
[----:B01----:R-:W-:Y:S01]  /*100c0*/  ENDCOLLECTIVE ;  /* 0x000000000000791b */ /* 0x003fe20003800000 */
.L_x_420:
[----:B------:R-:W-:-:S05]  /*100d0*/  IADD3 R2, P1, R9, R5, RZ ;  /* 0x0000000509027210 */ /* 0x000fca0007f3e0ff */
[----:B------:R-:W-:-:S05]  /*100e0*/  IMAD.X R3, RZ, RZ, R7, P1 ;  /* 0x000000ffff037224 */ /* 0x000fca00008e0607 */
        /* <DEDUP_REMOVED lines=10> */
.L_x_421:
[----:B------:R-:W-:Y:S02]  /*10190*/  IMAD.MOV.U32 R13, RZ, RZ, R24 ;  /* 0x000000ffff0d7224 */ /* 0x000fe400078e0018 */
[----:B------:R-:W-:Y:S02]  /*101a0*/  IMAD.MOV.U32 R12, RZ, RZ, 0x5 ;  /* 0x00000005ff0c7424 */ /* 0x000fe400078e00ff */
[----:B------:R-:W-:-:S07]  /*101b0*/  IMAD.MOV.U32 R10, RZ, RZ, R14 ;  /* 0x000000ffff0a7224 */ /* 0x000fce00078e000e */
[----:B------:R-:W-:Y:S05]  /*101c0*/  WARPSYNC.COLLECTIVE R15, `(.L_x_422) ;  /* 0x000000000f087348 */ /* 0x000fea0003c00000 */
[----:B------:R0:W1:Y:S02]  /*101d0*/  SHFL.IDX P6, R14, R13, R12, R11 ;  /* 0x0000000c0d0e7389 */ /* 0x00006400000c000b */
[----:B01----:R-:W-:Y:S01]  /*101e0*/  ENDCOLLECTIVE ;  /* 0x000000000000791b */ /* 0x003fe20003800000 */
.L_x_422:
        /* <DEDUP_REMOVED lines=12> */
.L_x_423:
[----:B------:R-:W-:Y:S01]  /*102b0*/  MOV R13, R24 ;  /* 0x00000018000d7202 */ /* 0x000fe20000000f00 */
[----:B------:R-:W-:Y:S02]  /*102c0*/  IMAD.MOV.U32 R12, RZ, RZ, 0x6 ;  /* 0x00000006ff0c7424 */ /* 0x000fe400078e00ff */
[----:B------:R-:W-:-:S07]  /*102d0*/  IMAD.MOV.U32 R9, RZ, RZ, R14 ;  /* 0x000000ffff097224 */ /* 0x000fce00078e000e */
[----:B------:R-:W-:Y:S05]  /*102e0*/  WARPSYNC.COLLECTIVE R15, `(.L_x_424) ;  /* 0x000000000f087348 */ /* 0x000fea0003c00000 */
[----:B------:R0:W1:Y:S02]  /*102f0*/  SHFL.IDX P6, R14, R13, R12, R11 ;  /* 0x0000000c0d0e7389 */ /* 0x00006400000c000b */
[----:B01----:R-:W-:Y:S01]  /*10300*/  ENDCOLLECTIVE ;  /* 0x000000000000791b */ /* 0x003fe20003800000 */
.L_x_424:
        /* <DEDUP_REMOVED lines=12> */
.L_x_425:
[----:B------:R-:W-:Y:S02]  /*103d0*/  IMAD.MOV.U32 R13, RZ, RZ, R24 ;  /* 0x000000ffff0d7224 */ /* 0x000fe400078e0018 */
[----:B------:R-:W-:Y:S01]  /*103e0*/  IMAD.MOV.U32 R12, RZ, RZ, 0x7 ;  /* 0x00000007ff0c7424 */ /* 0x000fe200078e00ff */
[----:B------:R-:W-:-:S13]  /*103f0*/  IADD3 R2, P1, R14, R5, RZ ;  /* 0x000000050e027210 */ /* 0x000fda0007f3e0ff */
[----:B------:R-:W-:Y:S05]  /*10400*/  WARPSYNC.COLLECTIVE R15, `(.L_x_426) ;  /* 0x000000000f087348 */ /* 0x000fea0003c00000 */
[----:B------:R0:W1:Y:S02]  /*10410*/  SHFL.IDX P6, R14, R13, R12, R11 ;  /* 0x0000000c0d0e7389 */ /* 0x00006400000c000b */
[----:B01----:R-:W-:Y:S01]  /*10420*/  ENDCOLLECTIVE ;  /* 0x000000000000791b */ /* 0x003fe20003800000 */
.L_x_426:
        /* <DEDUP_REMOVED lines=10> */
.L_x_427:
[----:B------:R-:W-:Y:S05]  /*104d0*/  BRA `(.L_x_428) ;  /* 0xffffffb400d47947 */ /* 0x000fea000383ffff */
.L_x_298:
[----:B------:R-:W-:Y:S01]  /*104e0*/  BSSY B0, `(.L_x_429) ;  /* 0x0000008000007945 */ /* 0x000fe20003800000 */
[----:B------:R-:W-:Y:S02]  /*104f0*/  IMAD.MOV.U32 R13, RZ, RZ, R16 ;  /* 0x000000ffff0d7224 */ /* 0x000fe400078e0010 */
[----:B------:R-:W-:Y:S02]  /*10500*/  IMAD.MOV.U32 R12, RZ, RZ, RZ ;  /* 0x000000ffff0c7224 */ /* 0x000fe400078e00ff */
[----:B------:R-:W-:Y:S02]  /*10510*/  IMAD.MOV.U32 R11, RZ, RZ, 0x1f ;  /* 0x0000001fff0b7424 */ /* 0x000fe400078e00ff */
[----:B------:R-:W-:-:S07]  /*10520*/  IMAD.MOV.U32 R15, RZ, RZ, -0x1 ;  /* 0xffffffffff0f7424 */ /* 0x000fce00078e00ff */
[----:B------:R-:W-:Y:S05]  /*10530*/  WARPSYNC.COLLECTIVE R15, `(.L_x_430) ;  /* 0x000000000f087348 */ /* 0x000fea0003c00000 */
[----:B------:R0:W1:Y:S02]  /*10540*/  SHFL.IDX P6, R14, R13, R12, R11 ;  /* 0x0000000c0d0e7389 */ /* 0x00006400000c000b */
[----:B01----:R-:W-:Y:S01]  /*10550*/  ENDCOLLECTIVE ;  /* 0x000000000000791b */ /* 0x003fe20003800000 */
.L_x_430:
[----:B------:R-:W-:Y:S05]  /*10560*/  BSYNC B0 ;  /* 0x0000000000007941 */ /* 0x000fea0003800000 */
.L_x_429:
[----:B------:R-:W-:Y:S01]  /*10570*/  MOV R13, R16 ;  /* 0x00000010000d7202 */ /* 0x000fe20000000f00 */
[----:B------:R-:W-:Y:S02]  /*10580*/  IMAD.MOV.U32 R12, RZ, RZ, 0x1 ;  /* 0x00000001ff0c7424 */ /* 0x000fe400078e00ff */
[----:B------:R-:W-:Y:S02]  /*10590*/  IMAD.MOV.U32 R11, RZ, RZ, 0x1f ;  /* 0x0000001fff0b7424 */ /* 0x000fe400078e00ff */
[----:B------:R-:W-:Y:S02]  /*105a0*/  IMAD.MOV.U32 R15, RZ, RZ, -0x1 ;  /* 0xffffffffff0f7424 */ /* 0x000fe400078e00ff */
[----:B------:R-:W-:Y:S02]  /*105b0*/  IMAD.IADD R5, R19, 0x1, R8 ;  /* 0x0000000113057824 */ /* 0x000fe400078e0208 */
[----:B------:R-:W-:-:S07]  /*105c0*/  IMAD.MOV.U32 R0, RZ, RZ, R14 ;  /* 0x000000ffff007224 */ /* 0x000fce00078e000e */
[----:B------:R-:W-:Y:S05]  /*105d0*/  WARPSYNC.COLLECTIVE R15, `(.L_x_431) ;  /* 0x000000000f087348 */ /* 0x000fea0003c00000 */
[----:B------:R0:W1:Y:S02]  /*105e0*/  SHFL.IDX P6, R14, R13, R12, R11 ;  /* 0x0000000c0d0e7389 */ /* 0x00006400000c000b */
[----:B01----:R-:W-:Y:S01]  /*105f0*/  ENDCOLLECTIVE ;  /* 0x000000000000791b */ /* 0x003fe20003800000 */
.L_x_431:
[----:B------:R-:W-:Y:S02]  /*10600*/  ULDC UR4, c[0x0][0xc3c] ;  /* 0x00030f0000047ab9 */ /* 0x000fe40000000800 */
[----:B------:R-:W-:-:S13]  /*10610*/  ISETP.GE.OR P1, PT, R5, UR4, !P0 ;  /* 0x0000000405007c0c */ /* 0x000fda000c726670 */
[----:B------:R-:W0:Y:S01]  /*10620*/  @!P1 LDC.64 R2, c[0x0][0xc80] ;  /* 0x00032000ff029b82 */ /* 0x000e220000000a00 */
[----:B------:R-:W-:Y:S02]  /*10630*/  IMAD.MOV.U32 R11, RZ, RZ, RZ ;  /* 0x000000ffff0b7224 */ /* 0x000fe400078e00ff */
[----:B------:R-:W-:Y:S02]  /*10640*/  IMAD.MOV.U32 R4, RZ, RZ, R14 ;  /* 0x000000ffff047224 */ /* 0x000fe400078e000e */
[----:B0-----:R-:W-:-:S06]  /*10650*/  @!P1 IMAD.WIDE R2, R5, 0x4, R2 ;  /* 0x0000000405029825 */ /* 0x001fcc00078e0202 */
[----:B------:R-:W2:Y:S01]  /*10660*/  @!P1 LDG.E R2, desc[UR50][R2.64] ;  /* 0x0000003202029981 */ /* 0x000ea2000c1e1900 */
[----:B------:R-:W-:Y:S01]  /*10670*/  IMAD.MOV.U32 R5, RZ, RZ, RZ ;  /* 0x000000ffff057224 */ /* 0x000fe200078e00ff */
[C---:B------:R-:W-:Y:S02]  /*10680*/  ISETP.GE.U32.AND P2, PT, R8.reuse, 0x2, PT ;  /* 0x000000020800780c */ /* 0x040fe40003f46070 */
[C---:B------:R-:W-:Y:S02]  /*10690*/  ISETP.GE.U32.AND P3, PT, R8.reuse, 0x4, PT ;  /* 0x000000040800780c */ /* 0x040fe40003f66070 */
[C---:B------:R-:W-:Y:S02]  /*106a0*/  ISETP.GE.U32.AND P4, PT, R8.reuse, 0x8, PT ;  /* 0x000000080800780c */ /* 0x040fe40003f86070 */
[----:B------:R-:W-:Y:S02]  /*106b0*/  ISETP.GE.U32.AND P5, PT, R8, 0x10, PT ;  /* 0x000000100800780c */ /* 0x000fe40003fa6070 */
[----:B--2---:R-:W-:-:S02]  /*106c0*/  @!P1 MOV R5, R2 ;  /* 0x0000000200059202 */ /* 0x004fc40000000f00 */
[----:B------:R-:W-:-:S03]  /*106d0*/  ISETP.NE.AND P1, PT, R8, RZ, PT ;  /* 0x000000ff0800720c */ /* 0x000fc60003f25270 */
[----:B------:R-:W-:-:S10]  /*106e0*/  IMAD.MOV.U32 R13, RZ, RZ, R5 ;  /* 0x000000ffff0d7224 */ /* 0x000fd400078e0005 */
[----:B------:R-:W-:Y:S05]  /*106f0*/  WARPSYNC.COLLECTIVE R15, `(.L_x_432) ;  /* 0x000000000f087348 */ /* 0x000fea0003c00000 */
[----:B------:R0:W1:Y:S02]  /*10700*/  SHFL.UP P6, R14, R13, R12, R11 ;  /* 0x0400000c0d0e7389 */ /* 0x00006400000c000b */
[----:B01----:R-:W-:Y:S01]  /*10710*/  ENDCOLLECTIVE ;  /* 0x000000000000791b */ /* 0x003fe20003800000 */
.L_x_432:
[----:B------:R-:W-:Y:S01]  /*10720*/  IMAD.MOV.U32 R12, RZ, RZ, 0x2 ;  /* 0x00000002ff0c7424 */ /* 0x000fe200078e00ff */
[----:B------:R-:W-:-:S05]  /*10730*/  SEL R6, R14, RZ, P1 ;  /* 0x000000ff0e067207 */ /* 0x000fca0000800000 */
[----:B------:R-:W-:-:S04]  /*10740*/  IMAD.IADD R6, R5, 0x1, R6 ;  /* 0x0000000105067824 */ /* 0x000fc800078e0206 */
[----:B------:R-:W-:-:S07]  /*10750*/  IMAD.MOV.U32 R13, RZ, RZ, R6 ;  /* 0x000000ffff0d7224 */ /* 0x000fce00078e0006 */
[----:B------:R-:W-:Y:S05]  /*10760*/  WARPSYNC.COLLECTIVE R15, `(.L_x_433) ;  /* 0x000000000f087348 */ /* 0x000fea0003c00000 */
[----:B------:R0:W1:Y:S02]  /*10770*/  SHFL.UP P6, R14, R13, R12, R11 ;  /* 0x0400000c0d0e7389 */ /* 0x00006400000c000b */
[----:B01----:R-:W-:Y:S01]  /*10780*/  ENDCOLLECTIVE ;  /* 0x000000000000791b */ /* 0x003fe20003800000 */
.L_x_433:
[----:B------:R-:W-:Y:S01]  /*10790*/  IMAD.MOV.U32 R12, RZ, RZ, 0x4 ;  /* 0x00000004ff0c7424 */ /* 0x000fe200078e00ff */
[----:B------:R-:W-:-:S05]  /*107a0*/  SEL R7, R14, RZ, P2 ;  /* 0x000000ff0e077207 */ /* 0x000fca0001000000 */
[----:B------:R-:W-:-:S05]  /*107b0*/  IMAD.IADD R7, R6, 0x1, R7 ;  /* 0x0000000106077824 */ /* 0x000fca00078e0207 */
[----:B------:R-:W-:-:S07]  /*107c0*/  MOV R13, R7 ;  /* 0x00000007000d7202 */ /* 0x000fce0000000f00 */
[----:B------:R-:W-:Y:S05]  /*107d0*/  WARPSYNC.COLLECTIVE R15, `(.L_x_434) ;  /* 0x000000000f087348 */ /* 0x000fea0003c00000 */
[----:B------:R0:W1:Y:S02]  /*107e0*/  SHFL.UP P6, R14, R13, R12, R11 ;  /* 0x0400000c0d0e7389 */ /* 0x00006400000c000b */
[----:B01----:R-:W-:Y:S01]  /*107f0*/  ENDCOLLECTIVE ;  /* 0x000000000000791b */ /* 0x003fe20003800000 */
.L_x_434:
[----:B------:R-:W-:Y:S01]  /*10800*/  IMAD.MOV.U32 R12, RZ, RZ, 0x8 ;  /* 0x00000008ff0c7424 */ /* 0x000fe200078e00ff */
[----:B------:R-:W-:-:S05]  /*10810*/  SEL R2, R14, RZ, P3 ;  /* 0x000000ff0e027207 */ /* 0x000fca0001800000 */
[----:B------:R-:W-:-:S04]  /*10820*/  IMAD.IADD R2, R7, 0x1, R2 ;  /* 0x0000000107027824 */ /* 0x000fc800078e0202 */
[----:B------:R-:W-:-:S07]  /*10830*/  IMAD.MOV.U32 R13, RZ, RZ, R2 ;  /* 0x000000ffff0d7224 */ /* 0x000fce00078e0002 */
[----:B------:R-:W-:Y:S05]  /*10840*/  WARPSYNC.COLLECTIVE R15, `(.L_x_435) ;  /* 0x000000000f087348 */ /* 0x000fea0003c00000 */
[----:B------:R0:W1:Y:S02]  /*10850*/  SHFL.UP P6, R14, R13, R12, R11 ;  /* 0x0400000c0d0e7389 */ /* 0x00006400000c000b */
[----:B01----:R-:W-:Y:S01]  /*10860*/  ENDCOLLECTIVE ;  /* 0x000000000000791b */ /* 0x003fe20003800000 */
.L_x_435:
[----:B------:R-:W-:Y:S02]  /*10870*/  MOV R12, 0x10 ;  /* 0x00000010000c7802 */ /* 0x000fe40000000f00 */
[----:B------:R-:W-:-:S05]  /*10880*/  SEL R3, R14, RZ, P4 ;  /* 0x000000ff0e037207 */ /* 0x000fca0002000000 */
[----:B------:R-:W-:-:S04]  /*10890*/  IMAD.IADD R3, R2, 0x1, R3 ;  /* 0x0000000102037824 */ /* 0x000fc800078e0203 */
[----:B------:R-:W-:-:S07]  /*108a0*/  IMAD.MOV.U32 R13, RZ, RZ, R3 ;  /* 0x000000ffff0d7224 */ /* 0x000fce00078e0003 */
[----:B------:R-:W-:Y:S05]  /*108b0*/  WARPSYNC.COLLECTIVE R15, `(.L_x_436) ;  /* 0x000000000f087348 */ /* 0x000fea0003c00000 */
[----:B------:R0:W1:Y:S02]  /*108c0*/  SHFL.UP P6, R14, R13, R12, R11 ;  /* 0x0400000c0d0e7389 */ /* 0x00006400000c000b */
[----:B01----:R-:W-:Y:S01]  /*108d0*/  ENDCOLLECTIVE ;  /* 0x000000000000791b */ /* 0x003fe20003800000 */
.L_x_436:
[----:B------:R-:W-:Y:S02]  /*108e0*/  IMAD.MOV.U32 R12, RZ, RZ, 0x1f ;  /* 0x0000001fff0c7424 */ /* 0x000fe400078e00ff */
[----:B------:R-:W-:Y:S01]  /*108f0*/  IMAD.MOV.U32 R11, RZ, RZ, 0x1f ;  /* 0x0000001fff0b7424 */ /* 0x000fe200078e00ff */
[----:B------:R-:W-:-:S05]  /*10900*/  SEL R2, R14, RZ, P5 ;  /* 0x000000ff0e027207 */ /* 0x000fca0002800000 */
[----:B------:R-:W-:-:S04]  /*10910*/  IMAD.IADD R2, R3, 0x1, R2 ;  /* 0x0000000103027824 */ /* 0x000fc800078e0202 */
[----:B------:R-:W-:-:S07]  /*10920*/  IMAD.MOV.U32 R13, RZ, RZ, R2 ;  /* 0x000000ffff0d7224 */ /* 0x000fce00078e0002 */
[----:B------:R-:W-:Y:S05]  /*10930*/  WARPSYNC.COLLECTIVE R15, `(.L_x_437) ;  /* 0x000000000f087348 */ /* 0x000fea0003c00000 */
[----:B------:R0:W1:Y:S02]  /*10940*/  SHFL.IDX P6, R14, R13, R12, R11 ;  /* 0x0000000c0d0e7389 */ /* 0x00006400000c000b */
[----:B01----:R-:W-:Y:S01]  /*10950*/  ENDCOLLECTIVE ;  /* 0x000000000000791b */ /* 0x003fe20003800000 */
.L_x_437:
[----:B------:R-:W-:Y:S05]  /*10960*/  BRA `(.L_x_438) ;  /* 0xffffffb400dc7947 */ /* 0x000fea000383ffff */
.L_x_303:
[----:B------:R-:W-:Y:S01]  /*10970*/  BSSY B0, `(.L_x_439) ;  /* 0x0000008000007945 */ /* 0x000fe20003800000 */
[----:B-----5:R-:W-:Y:S01]  /*10980*/  IMAD.MOV.U32 R13, RZ, RZ, R5 ;  /* 0x000000ffff0d7224 */ /* 0x020fe200078e0005 */
[----:B------:R-:W-:Y:S01]  /*10990*/  MOV R11, RZ ;  /* 0x000000ff000b7202 */ /* 0x000fe20000000f00 */
[----:B------:R-:W-:Y:S02]  /*109a0*/  IMAD.MOV.U32 R12, RZ, RZ, 0x1 ;  /* 0x00000001ff0c7424 */ /* 0x000fe400078e00ff */
[----:B------:R-:W-:-:S07]  /*109b0*/  IMAD.MOV.U32 R15, RZ, RZ, -0x1 ;  /* 0xffffffffff0f7424 */ /* 0x000fce00078e00ff */
[----:B0-----:R-:W-:Y:S05]  /*109c0*/  WARPSYNC.COLLECTIVE R15, `(.L_x_440) ;  /* 0x000000000f087348 */ /* 0x001fea0003c00000 */
[----:B------:R1:W2:Y:S02]  /*109d0*/  SHFL.UP P6, R14, R13, R12, R11 ;  /* 0x0400000c0d0e7389 */ /* 0x0002a400000c000b */
[----:B012---:R-:W-:Y:S01]  /*109e0*/  ENDCOLLECTIVE ;  /* 0x000000000000791b */ /* 0x007fe20003800000 */
.L_x_440:
[----:B------:R-:W-:Y:S05]  /*109f0*/  BSYNC B0 ;  /* 0x0000000000007941 */ /* 0x000fea0003800000 */
.L_x_439:
[----:B------:R-:W-:Y:S01]  /*10a00*/  SEL R14, R14, RZ, P1 ;  /* 0x000000ff0e0e7207 */ /* 0x000fe20000800000 */
[----:B------:R-:W-:Y:S02]  /*10a10*/  IMAD.MOV.U32 R12, RZ, RZ, 0x2 ;  /* 0x00000002ff0c7424 */ /* 0x000fe400078e00ff */
[----:B------:R-:W-:Y:S02]  /*10a20*/  IMAD.MOV.U32 R11, RZ, RZ, RZ ;  /* 0x000000ffff0b7224 */ /* 0x000fe400078e00ff */
[----:B------:R-:W-:Y:S02]  /*10a30*/  IMAD.IADD R13, R5, 0x1, R14 ;  /* 0x00000001050d7824 */ /* 0x000fe400078e020e */
[----:B------:R-:W-:-:S07]  /*10a40*/  IMAD.MOV.U32 R15, RZ, RZ, -0x1 ;  /* 0xffffffffff0f7424 */ /* 0x000fce00078e00ff */
[----:B------:R-:W-:Y:S05]  /*10a50*/  WARPSYNC.COLLECTIVE R15, `(.L_x_441) ;  /* 0x000000000f087348 */ /* 0x000fea0003c00000 */
[----:B------:R0:W1:Y:S02]  /*10a60*/  SHFL.UP P6, R14, R13, R12, R11 ;  /* 0x0400000c0d0e7389 */ /* 0x00006400000c000b */
[----:B01----:R-:W-:Y:S01]  /*10a70*/  ENDCOLLECTIVE ;  /* 0x000000000000791b */ /* 0x003fe20003800000 */
.L_x_441:
[----:B------:R-:W-:Y:S01]  /*10a80*/  IMAD.MOV.U32 R12, RZ, RZ, 0x4 ;  /* 0x00000004ff0c7424 */ /* 0x000fe200078e00ff */
[----:B------:R-:W-:-:S05]  /*10a90*/  SEL R2, R14, RZ, P2 ;  /* 0x000000ff0e027207 */ /* 0x000fca0001000000 */
[----:B------:R-:W-:-:S05]  /*10aa0*/  IMAD.IADD R2, R13, 0x1, R2 ;  /* 0x000000010d027824 */ /* 0x000fca00078e0202 */
[----:B------:R-:W-:-:S07]  /*10ab0*/  MOV R13, R2 ;  /* 0x00000002000d7202 */ /* 0x000fce0000000f00 */
[----:B------:R-:W-:Y:S05]  /*10ac0*/  WARPSYNC.COLLECTIVE R15, `(.L_x_442) ;  /* 0x000000000f087348 */ /* 0x000fea0003c00000 */
[----:B------:R0:W1:Y:S02]  /*10ad0*/  SHFL.UP P6, R14, R13, R12, R11 ;  /* 0x0400000c0d0e7389 */ /* 0x00006400000c000b */
[----:B01----:R-:W-:Y:S01]  /*10ae0*/  ENDCOLLECTIVE ;  /* 0x000000000000791b */ /* 0x003fe20003800000 */
.L_x_442:
[----:B------:R-:W-:Y:S01]  /*10af0*/  IMAD.MOV.U32 R12, RZ, RZ, 0x8 ;  /* 0x00000008ff0c7424 */ /* 0x000fe200078e00ff */
[----:B------:R-:W-:-:S05]  /*10b00*/  SEL R3, R14, RZ, P3 ;  /* 0x000000ff0e037207 */ /* 0x000fca0001800000 */
[----:B------:R-:W-:-:S04]  /*10b10*/  IMAD.IADD R3, R2, 0x1, R3 ;  /* 0x0000000102037824 */ /* 0x000fc800078e0203 */
[----:B------:R-:W-:-:S07]  /*10b20*/  IMAD.MOV.U32 R13, RZ, RZ, R3 ;  /* 0x000000ffff0d7224 */ /* 0x000fce00078e0003 */
[----:B------:R-:W-:Y:S05]  /*10b30*/  WARPSYNC.COLLECTIVE R15, `(.L_x_443) ;  /* 0x000000000f087348 */ /* 0x000fea0003c00000 */
[----:B------:R0:W1:Y:S02]  /*10b40*/  SHFL.UP P6, R14, R13, R12, R11 ;  /* 0x0400000c0d0e7389 */ /* 0x00006400000c000b */
[----:B01----:R-:W-:Y:S01]  /*10b50*/  ENDCOLLECTIVE ;  /* 0x000000000000791b */ /* 0x003fe20003800000 */
.L_x_443:
[----:B------:R-:W-:Y:S02]  /*10b60*/  MOV R12, 0x10 ;  /* 0x00000010000c7802 */ /* 0x000fe40000000f00 */
[----:B------:R-:W-:-:S05]  /*10b70*/  SEL R4, R14, RZ, P4 ;  /* 0x000000ff0e047207 */ /* 0x000fca0002000000 */
[----:B------:R-:W-:-:S04]  /*10b80*/  IMAD.IADD R4, R3, 0x1, R4 ;  /* 0x0000000103047824 */ /* 0x000fc800078e0204 */
[----:B------:R-:W-:-:S07]  /*10b90*/  IMAD.MOV.U32 R13, RZ, RZ, R4 ;  /* 0x000000ffff0d7224 */ /* 0x000fce00078e0004 */
[----:B------:R-:W-:Y:S05]  /*10ba0*/  WARPSYNC.COLLECTIVE R15, `(.L_x_444) ;  /* 0x000000000f087348 */ /* 0x000fea0003c00000 */
[----:B------:R0:W1:Y:S02]  /*10bb0*/  SHFL.UP P6, R14, R13, R12, R11 ;  /* 0x0400000c0d0e7389 */ /* 0x00006400000c000b */
[----:B01----:R-:W-:Y:S01]  /*10bc0*/  ENDCOLLECTIVE ;  /* 0x000000000000791b */ /* 0x003fe20003800000 */
.L_x_444:
        /* <DEDUP_REMOVED lines=8> */
.L_x_445:
[----:B------:R-:W-:Y:S05]  /*10c50*/  BRA `(.L_x_446) ;  /* 0xffffffb400bc7947 */ /* 0x000fea000383ffff */
.L_x_305:
[----:B------:R-:W-:Y:S01]  /*10c60*/  BSSY B0, `(.L_x_447) ;  /* 0x0000006000007945 */ /* 0x000fe20003800000 */
[----:B------:R-:W-:Y:S01]  /*10c70*/  PLOP3.LUT P6, PT, P6, PT, PT, 0x8, 0x0 ;  /* 0x000000000000781c */ /* 0x000fe200037ce170 */
[----:B------:R-:W-:-:S12]  /*10c80*/  IMAD.MOV.U32 R15, RZ, RZ, -0x1 ;  /* 0xffffffffff0f7424 */ /* 0x000fd800078e00ff */
[----:B0-----:R-:W-:Y:S05]  /*10c90*/  WARPSYNC.COLLECTIVE R15, `(.L_x_448) ;  /* 0x000000000f087348 */ /* 0x001fea0003c00000 */
[----:B------:R-:W-:Y:S01]  /*10ca0*/  VOTE.ANY R14, PT, P6 ;  /* 0x00000000000e7806 */ /* 0x000fe200030e0100 */
[----:B0-----:R-:W-:Y:S06]  /*10cb0*/  ENDCOLLECTIVE ;  /* 0x000000000000791b */ /* 0x001fec0003800000 */
.L_x_448:
[----:B------:R-:W-:Y:S05]  /*10cc0*/  BSYNC B0 ;  /* 0x0000000000007941 */ /* 0x000fea0003800000 */
.L_x_447:
[----:B------:R-:W-:Y:S01]  /*10cd0*/  IMAD.MOV.U32 R3, RZ, RZ, R14 ;  /* 0x000000ffff037224 */ /* 0x000fe200078e000e */
[----:B------:R-:W-:Y:S01]  /*10ce0*/  MOV R13, R5 ;  /* 0x00000005000d7202 */ /* 0x000fe20000000f00 */
[----:B------:R-:W-:Y:S02]  /*10cf0*/  IMAD.MOV.U32 R11, RZ, RZ, 0x1f ;  /* 0x0000001fff0b7424 */ /* 0x000fe400078e00ff */
[----:B------:R-:W0:Y:S01]  /*10d00*/  POPC R4, R3 ;  /* 0x0000000300047309 */ /* 0x000e220000000000 */
[----:B------:R-:W-:Y:S02]  /*10d10*/  IMAD.MOV.U32 R15, RZ, RZ, -0x1 ;  /* 0xffffffffff0f7424 */ /* 0x000fe400078e00ff */
[----:B0-----:R-:W-:-:S07]  /*10d20*/  IMAD.MOV.U32 R12, RZ, RZ, R4 ;  /* 0x000000ffff0c7224 */ /* 0x001fce00078e0004 */
[----:B------:R-:W-:Y:S05]  /*10d30*/  WARPSYNC.COLLECTIVE R15, `(.L_x_449) ;  /* 0x000000000f087348 */ /* 0x000fea0003c00000 */
[----:B------:R0:W1:Y:S02]  /*10d40*/  SHFL.IDX P6, R14, R13, R12, R11 ;  /* 0x0000000c0d0e7389 */ /* 0x00006400000c000b */
[----:B01----:R-:W-:Y:S01]  /*10d50*/  ENDCOLLECTIVE ;  /* 0x000000000000791b */ /* 0x003fe20003800000 */
.L_x_449:
[----:B------:R-:W-:Y:S01]  /*10d60*/  IMAD.MOV.U32 R5, RZ, RZ, R14 ;  /* 0x000000ffff057224 */ /* 0x000fe200078e000e */
[----:B------:R-:W-:Y:S06]  /*10d70*/  BRA `(.L_x_450) ;  /* 0xffffffb400ac7947 */ /* 0x000fec000383ffff */
.L_x_307:
[----:B------:R-:W-:Y:S01]  /*10d80*/  BSSY B0, `(.L_x_451) ;  /* 0x0000007000007945 */ /* 0x000fe20003800000 */
[----:B------:R-:W-:Y:S01]  /*10d90*/  IMAD.MOV.U32 R13, RZ, RZ, R2 ;  /* 0x000000ffff0d7224 */ /* 0x000fe200078e0002 */
[----:B------:R-:W-:Y:S01]  /*10da0*/  MOV R15, 0xffffffff ;  /* 0xffffffff000f7802 */ /* 0x000fe20000000f00 */
[----:B------:R-:W-:-:S07]  /*10db0*/  IMAD.MOV.U32 R11, RZ, RZ, 0x1f ;  /* 0x0000001fff0b7424 */ /* 0x000fce00078e00ff */
[----:B012---:R-:W-:Y:S05]  /*10dc0*/  WARPSYNC.COLLECTIVE R15, `(.L_x_452) ;  /* 0x000000000f087348 */ /* 0x007fea0003c00000 */
[----:B------:R3:W4:Y:S02]  /*10dd0*/  SHFL.IDX P6, R14, R13, R12, R11 ;  /* 0x0000000c0d0e7389 */ /* 0x00072400000c000b */
[----:B01234-:R-:W-:Y:S01]  /*10de0*/  ENDCOLLECTIVE ;  /* 0x000000000000791b */ /* 0x01ffe20003800000 */
.L_x_452:
[----:B------:R-:W-:Y:S05]  /*10df0*/  BSYNC B0 ;  /* 0x0000000000007941 */ /* 0x000fea0003800000 */
.L_x_451:
[----:B------:R-:W-:Y:S05]  /*10e00*/  BRA `(.L_x_306) ;  /* 0xffffffb400a47947 */ /* 0x000fea000383ffff */
.L_x_311:
[----:B0-----:R0:W3:Y:S02]  /*10e10*/  SYNCS.PHASECHK.TRANS64.TRYWAIT P0, [R5+URZ+0x16820], R0 ;  /* 0x01682000050075a7 */ /* 0x0010e4000800017f */
[----:B---3--:R-:W-:Y:S05]  /*10e20*/  @!P0 NANOSLEEP.SYNCS 0x989680 ;  /* 0x009896800000895d */ /* 0x008fea0003900000 */
[----:B------:R-:W3:Y:S02]  /*10e30*/  @!P0 SYNCS.PHASECHK.TRANS64 P0, [R5+URZ+0x16820], R0 ;  /* 0x01682000050085a7 */ /* 0x000ee4000800007f */
[----:B---3--:R-:W-:Y:S05]  /*10e40*/  @!P0 BRA `(.L_x_311) ;  /* 0xfffffffc00f08947 */ /* 0x008fea000383ffff */
[----:B------:R-:W-:Y:S05]  /*10e50*/  BRA `(.L_x_453) ;  /* 0xffffffb800907947 */ /* 0x000fea000383ffff */
.L_x_312:
[----:B------:R-:W3:Y:S01]  /*10e60*/  S2R R2, SR_TID.X ;  /* 0x0000000000027919 */ /* 0x000ee20000002100 */
[----:B------:R-:W-:Y:S01]  /*10e70*/  BSSY B0, `(.L_x_454) ;  /* 0x000000a000007945 */ /* 0x000fe20003800000 */
[----:B------:R-:W-:Y:S02]  /*10e80*/  IMAD.MOV.U32 R12, RZ, RZ, RZ ;  /* 0x000000ffff0c7224 */ /* 0x000fe400078e00ff */
[----:B------:R-:W-:Y:S02]  /*10e90*/  IMAD.MOV.U32 R11, RZ, RZ, 0x1f ;  /* 0x0000001fff0b7424 */ /* 0x000fe400078e00ff */
[----:B------:R-:W-:Y:S01]  /*10ea0*/  IMAD.MOV.U32 R15, RZ, RZ, -0x1 ;  /* 0xffffffffff0f7424 */ /* 0x000fe200078e00ff */
[----:B---3--:R-:W-:-:S04]  /*10eb0*/  SHF.R.U32.HI R2, RZ, 0x5, R2 ;  /* 0x00000005ff027819 */ /* 0x008fc80000011602 */
[----:B------:R-:W-:-:S05]  /*10ec0*/  LOP3.LUT R2, R2, 0x3, RZ, 0xc0, !PT ;  /* 0x0000000302027812 */ /* 0x000fca00078ec0ff */
[----:B------:R-:W-:-:S07]  /*10ed0*/  IMAD.MOV.U32 R13, RZ, RZ, R2 ;  /* 0x000000ffff0d7224 */ /* 0x000fce00078e0002 */
[----:B012---:R-:W-:Y:S05]  /*10ee0*/  WARPSYNC.COLLECTIVE R15, `(.L_x_455) ;  /* 0x000000000f087348 */ /* 0x007fea0003c00000 */
[----:B------:R3:W4:Y:S02]  /*10ef0*/  SHFL.IDX P6, R14, R13, R12, R11 ;  /* 0x0000000c0d0e7389 */ /* 0x00072400000c000b */
[----:B01234-:R-:W-:Y:S01]  /*10f00*/  ENDCOLLECTIVE ;  /* 0x000000000000791b */ /* 0x01ffe20003800000 */
.L_x_455:
[----:B------:R-:W-:Y:S05]  /*10f10*/  BSYNC B0 ;  /* 0x0000000000007941 */ /* 0x000fea0003800000 */
.L_x_454:
[----:B------:R-:W-:Y:S05]  /*10f20*/  BRA `(.L_x_456) ;  /* 0xffffffb800787947 */ /* 0x000fea000383ffff */
.L_x_315:
[----:B------:R-:W-:Y:S01]  /*10f30*/  BSSY B1, `(.L_x_457) ;  /* 0x0000006000017945 */ /* 0x000fe20003800000 */
[----:B------:R-:W-:-:S07]  /*10f40*/  IMAD.MOV.U32 R15, RZ, RZ, -0x1 ;  /* 0xffffffffff0f7424 */ /* 0x000fce00078e00ff */
[----:B012---:R-:W-:Y:S05]  /*10f50*/  WARPSYNC.COLLECTIVE R15, `(.L_x_458) ;  /* 0x000000000f0c7348 */ /* 0x007fea0003c00000 */
[----:B------:R-:W-:Y:S02]  /*10f60*/  ELECT P6, UR62, PT ;  /* 0x00000000003e782f */ /* 0x000fe400038c0000 */
[----:B------:R-:W-:Y:S01]  /*10f70*/  MOV R14, UR62 ;  /* 0x0000003e000e7c02 */ /* 0x000fe20008000f00 */
[----:B012---:R-:W-:Y:S10]  /*10f80*/  ENDCOLLECTIVE ;  /* 0x000000000000791b */ /* 0x007ff40003800000 */
.L_x_458:
[----:B------:R-:W-:Y:S05]  /*10f90*/  BSYNC B1 ;  /* 0x0000000000017941 */ /* 0x000fea0003800000 */
.L_x_457:
[----:B------:R-:W-:Y:S05]  /*10fa0*/  BRA `(.L_x_459) ;  /* 0xffffffb800707947 */ /* 0x000fea000383ffff */
.L_x_317:
[----:B0-----:R0:W3:Y:S02]  /*10fb0*/  SYNCS.PHASECHK.TRANS64.TRYWAIT P1, [R3+URZ+0x16840], R2 ;  /* 0x01684002030075a7 */ /* 0x0010e4000802017f */
[----:B---3--:R-:W-:Y:S05]  /*10fc0*/  @!P1 NANOSLEEP.SYNCS 0x989680 ;  /* 0x009896800000995d */ /* 0x008fea0003900000 */
[----:B------:R-:W3:Y:S02]  /*10fd0*/  @!P1 SYNCS.PHASECHK.TRANS64 P1, [R3+URZ+0x16840], R2 ;  /* 0x01684002030095a7 */ /* 0x000ee4000802007f */
[----:B---3--:R-:W-:Y:S05]  /*10fe0*/  @!P1 BRA `(.L_x_317) ;  /* 0xfffffffc00f09947 */ /* 0x008fea000383ffff */
[----:B------:R-:W-:Y:S05]  /*10ff0*/  BRA `(.L_x_460) ;  /* 0xffffffb800907947 */ /* 0x000fea000383ffff */
.L_x_319:
[----:B---3--:R3:W4:Y:S02]  /*11000*/  SYNCS.PHASECHK.TRANS64.TRYWAIT P1, [R25+URZ+0x16840], R0 ;  /* 0x01684000190075a7 */ /* 0x008724000802017f */
[----:B----4-:R-:W-:Y:S05]  /*11010*/  @!P1 NANOSLEEP.SYNCS 0x989680 ;  /* 0x009896800000995d */ /* 0x010fea0003900000 */
[----:B------:R-:W4:Y:S02]  /*11020*/  @!P1 SYNCS.PHASECHK.TRANS64 P1, [R25+URZ+0x16840], R0 ;  /* 0x01684000190095a7 */ /* 0x000f24000802007f */
[----:B----4-:R-:W-:Y:S05]  /*11030*/  @!P1 BRA `(.L_x_319) ;  /* 0xfffffffc00f09947 */ /* 0x010fea000383ffff */
[----:B------:R-:W-:Y:S05]  /*11040*/  BRA `(.L_x_461) ;  /* 0xffffffb8009c7947 */ /* 0x000fea000383ffff */
.L_x_321:
[----:B----4-:R4:W0:Y:S02]  /*11050*/  SYNCS.PHASECHK.TRANS64.TRYWAIT P1, [R3+URZ+0x16860], R2 ;  /* 0x01686002030075a7 */ /* 0x010824000802017f */
[----:B0-----:R-:W-:Y:S05]  /*11060*/  @!P1 NANOSLEEP.SYNCS 0x989680 ;  /* 0x009896800000995d */ /* 0x001fea0003900000 */
[----:B------:R-:W0:Y:S02]  /*11070*/  @!P1 SYNCS.PHASECHK.TRANS64 P1, [R3+URZ+0x16860], R2 ;  /* 0x01686002030095a7 */ /* 0x000e24000802007f */
[----:B0-----:R-:W-:Y:S05]  /*11080*/  @!P1 BRA `(.L_x_321) ;  /* 0xfffffffc00f09947 */ /* 0x001fea000383ffff */
[----:B------:R-:W-:Y:S05]  /*11090*/  BRA `(.L_x_462) ;  /* 0xffffffb800987947 */ /* 0x000fea000383ffff */
.L_x_463:
        /* <DEDUP_REMOVED lines=14> */
.L_x_3106:


//--------------------- .text._ZN7cutlass13device_kernelIN5flash11enable_sm90INS1_16FlashAttnFwdSm90INS1_25CollectiveMainloopFwdSm90ILi2EN4cute5tupleIJNS5_1CILi1EEES8_S8_EEENS6_IJNS7_ILi192EEENS7_ILi128EEENS7_ILi64EEEEEELi64ENS_10bfloat16_tEfNS_4arch4Sm90ELb0ELb0ELb0ELb1ELb1ELb1ELb0ELb1ELb1ELb1ELb0ELb0EEENS1_21CollectiveEpilogueFwdINS6_IJSA_SC_SB_EEES9_SE_SG_Li384ELb1ELb1ELb0ELb0EEENS1_36VarlenDynamicPersistentTileSchedulerILi192ELi128ELi384ELi128ELb0ELb1ELb1ELb0ELb1ELb1EEEEEEEEEvNT_6ParamsE --------------------------
	.section	.text._ZN7cutlass13device_kernelIN5flash11enable_sm90INS1_16FlashAttnFwdSm90INS1_25CollectiveMainloopFwdSm90ILi2EN4cute5tupleIJNS5_1CILi1EEES8_S8_EEENS6_IJNS7_ILi192EEENS7_ILi128EEENS7_ILi64EEEEEELi64ENS_10bfloat16_tEfNS_4arch4Sm90ELb0ELb0ELb0ELb1ELb1ELb1ELb0ELb1ELb1ELb1ELb0ELb0EEENS1_21CollectiveEpilogueFwdINS6_IJSA_SC_SB_EEES9_SE_SG_Li384ELb1ELb1ELb0ELb0EEENS1_36VarlenDynamicPersistentTileSchedulerILi192ELi128ELi384ELi128ELb0ELb1ELb1ELb0ELb1ELb1EEEEEEEEEvNT_6ParamsE,"ax",@progbits
	.align	128
.text._ZN7cutlass13device_kernelIN5flash11enable_sm90INS1_16FlashAttnFwdSm90INS1_25CollectiveMainloopFwdSm90ILi2EN4cute5tupleIJNS5_1CILi1EEES8_S8_EEENS6_IJNS7_ILi192EEENS7_ILi128EEENS7_ILi64EEEEEELi64ENS_10bfloat16_tEfNS_4arch4Sm90ELb0ELb0ELb0ELb1ELb1ELb1ELb0ELb1ELb1ELb1ELb0ELb0EEENS1_21CollectiveEpilogueFwdINS6_IJSA_SC_SB_EEES9_SE_SG_Li384ELb1ELb1ELb0ELb0EEENS1_36VarlenDynamicPersistentTileSchedulerILi192ELi128ELi384ELi128ELb0ELb1ELb1ELb0ELb1ELb1EEEEEEEEEvNT_6ParamsE:
        .type           _ZN7cutlass13device_kernelIN5flash11enable_sm90INS1_16FlashAttnFwdSm90INS1_25CollectiveMainloopFwdSm90ILi2EN4cute5tupleIJNS5_1CILi1EEES8_S8_EEENS6_IJNS7_ILi192EEENS7_ILi128EEENS7_ILi64EEEEEELi64ENS_10bfloat16_tEfNS_4arch4Sm90ELb0ELb0ELb0ELb1ELb1ELb1ELb0ELb1ELb1ELb1ELb0ELb0EEENS1_21CollectiveEpilogueFwdINS6_IJSA_SC_SB_EEES9_SE_SG_Li384ELb1ELb1ELb0ELb0EEENS1_36VarlenDynamicPersistentTileSchedulerILi192ELi128ELi384ELi128ELb0ELb1ELb1ELb0ELb1ELb1EEEEEEEEEvNT_6ParamsE,@function
        .size           _ZN7cutlass13device_kernelIN5flash11enable_sm90INS1_16FlashAttnFwdSm90INS1_25CollectiveMainloopFwdSm90ILi2EN4cute5tupleIJNS5_1CILi1EEES8_S8_EEENS6_IJNS7_ILi192EEENS7_ILi128EEENS7_ILi64EEEEEELi64ENS_10bfloat16_tEfNS_4arch4Sm90ELb0ELb0ELb0ELb1ELb1ELb1ELb0ELb1ELb1ELb1ELb0ELb0EEENS1_21CollectiveEpilogueFwdINS6_IJSA_SC_SB_EEES9_SE_SG_Li384ELb1ELb1ELb0ELb0EEENS1_36VarlenDynamicPersistentTileSchedulerILi192ELi128ELi384ELi128ELb0ELb1ELb1ELb0ELb1ELb1EEEEEEEEEvNT_6ParamsE,(.L_x_3107 - _ZN7cutlass13device_kernelIN5flash11enable_sm90INS1_16FlashAttnFwdSm90INS1_25CollectiveMainloopFwdSm90ILi2EN4cute5tupleIJNS5_1CILi1EEES8_S8_EEENS6_IJNS7_ILi192EEENS7_ILi128EEENS7_ILi64EEEEEELi64ENS_10bfloat16_tEfNS_4arch4Sm90ELb0ELb0ELb0ELb1ELb1ELb1ELb0ELb1ELb1ELb1ELb0ELb0EEENS1_21CollectiveEpilogueFwdINS6_IJSA_SC_SB_EEES9_SE_SG_Li384ELb1ELb1ELb0ELb0EEENS1_36VarlenDynamicPersistentTileSchedulerILi192ELi128ELi384ELi128ELb0ELb1ELb1ELb0ELb1ELb1EEEEEEEEEvNT_6ParamsE)
        .other          _ZN7cutlass13device_kernelIN5flash11enable_sm90INS1_16FlashAttnFwdSm90INS1_25CollectiveMainloopFwdSm90ILi2EN4cute5tupleIJNS5_1CILi1EEES8_S8_EEENS6_IJNS7_ILi192EEENS7_ILi128EEENS7_ILi64EEEEEELi64ENS_10bfloat16_tEfNS_4arch4Sm90ELb0ELb0ELb0ELb1ELb1ELb1ELb0ELb1ELb1ELb1ELb0ELb0EEENS1_21CollectiveEpilogueFwdINS6_IJSA_SC_SB_EEES9_SE_SG_Li384ELb1ELb1ELb0ELb0EEENS1_36VarlenDynamicPersistentTileSchedulerILi192ELi128ELi384ELi128ELb0ELb1ELb1ELb0ELb1ELb1EEEEEEEEEvNT_6ParamsE,@"STO_CUDA_ENTRY STV_DEFAULT"
_ZN7cutlass13device_kernelIN5flash11enable_sm90INS1_16FlashAttnFwdSm90INS1_25CollectiveMainloopFwdSm90ILi2EN4cute5tupleIJNS5_1CILi1EEES8_S8_EEENS6_IJNS7_ILi192EEENS7_ILi128EEENS7_ILi64EEEEEELi64ENS_10bfloat16_tEfNS_4arch4Sm90ELb0ELb0ELb0ELb1ELb1ELb1ELb0ELb1ELb1ELb1ELb0ELb0EEENS1_21CollectiveEpilogueFwdINS6_IJSA_SC_SB_EEES9_SE_SG_Li384ELb1ELb1ELb0ELb0EEENS1_36VarlenDynamicPersistentTileSchedulerILi192ELi128ELi384ELi128ELb0ELb1ELb1ELb0ELb1ELb1EEEEEEEEEvNT_6ParamsE:
[----:B------:R-:W0:Y:S02]  /*0000*/  LDC R1, c[0x0][0x28] ;  /* 0x00000a00ff017b82 */ /* 0x000e240000000800 */
[----:B0-----:R-:W-:Y:S01]  /*0010*/  VIADD R1, R1, 0xffffff88 ;  /* 0xffffff8801017836 */ /* 0x001fe20000000000 */
[----:B------:R-:W0:Y:S01]  /*0020*/  S2R R3, SR_TID.X ;  /* 0x0000000000037919 */ /* 0x000e220000002100 */
[----:B------:R-:W-:Y:S01]  /*0030*/  ELECT P0, URZ, PT ;  /* 0x00000000003f782f */ /* 0x000fe20003800000 */
[----:B------:R-:W-:Y:S01]  /*0040*/  BSSY B0, `(.L_x_464) ;  /* 0x000000e000007945 */ /* 0x000fe20003800000 */
[--C-:B0-----:R-:W-:Y:S02]  /*0050*/  SHF.R.U32.HI R0, RZ, 0x5, R3.reuse ;  /* 0x00000005ff007819 */ /* 0x101fe40000011603 */
[----:B------:R-:W-:-:S03]  /*0060*/  SHF.R.U32.HI R3, RZ, 0x7, R3 ;  /* 0x00000007ff037819 */ /* 0x000fc60000011603 */
[----:B------:R-:W0:Y:S02]  /*0070*/  SHFL.IDX PT, R2, R0, RZ, 0x1f ;  /* 0x00001fff00027589 */ /* 0x000e2400000e0000 */
[----:B0-----:R-:W-:-:S13]  /*0080*/  ISETP.EQ.AND P0, PT, R2, RZ, P0 ;  /* 0x000000ff0200720c */ /* 0x001fda0000702270 */
[----:B------:R-:W-:Y:S05]  /*0090*/  @!P0 BRA `(.L_x_465) ;  /* 0x0000000000208947 */ /* 0x000fea0003800000 */
[----:B------:R-:W-:Y:S02]  /*00a0*/  ULDC.64 UR4, c[0x0][0x198] ;  /* 0x0000660000047ab9 */ /* 0x000fe40000000a00 */
[----:B------:R-:W-:Y:S02]  /*00b0*/  UIADD3 UR6, UP0, UR4, 0x570, URZ ;  /* 0x0000057004067890 */ /* 0x000fe4000ff1e03f */
[----:B------:R-:W-:Y:S02]  /*00c0*/  UIADD3 UR4, UP1, UR4, 0x670, URZ ;  /* 0x0000067004047890 */ /* 0x000fe4000ff3e03f */
[----:B------:R-:W-:Y:S02]  /*00d0*/  UIADD3.X UR7, URZ, UR5, URZ, UP0, !UPT ;  /* 0x000000053f077290 */ /* 0x000fe400087fe43f */
[----:B------:R-:W-:-:S07]  /*00e0*/  UIADD3.X UR5, URZ, UR5, URZ, UP1, !UPT ;  /* 0x000000053f057290 */ /* 0x000fce0008ffe43f */
[----:B------:R0:W-:Y:S02]  /*00f0*/  UTMACCTL.PF [UR6] ;  /* 0x00000000060079b9 */ /* 0x0001e40008040000 */
[----:B------:R0:W-:Y:S02]  /*0100*/  UTMACCTL.PF [UR4] ;  /* 0x00000000040079b9 */ /* 0x0001e40008040000 */
[----:B0-----:R-:W-:Y:S01]  /*0110*/  NOP ;  /* 0x0000000000007918 */ /* 0x001fe20000000000 */
.L_x_465:
[----:B------:R-:W-:Y:S05]  /*0120*/  BSYNC B0 ;  /* 0x0000000000007941 */ /* 0x000fea0003800000 */
.L_x_464:
[----:B------:R-:W-:Y:S01]  /*0130*/  VOTEU.ANY UP0, P0 ;  /* 0x00000000003f7886 */ /* 0x000fe20000000100 */
[----:B------:R-:W0:Y:S01]  /*0140*/  SHFL.IDX PT, R3, R3, RZ, 0x1f ;  /* 0x00001fff03037589 */ /* 0x000e2200000e0000 */
[----:B------:R-:W-:Y:S01]  /*0150*/  UMOV UR4, 0x80 ;  /* 0x0000008000047882 */ /* 0x000fe20000000000 */
[----:B------:R-:W-:Y:S01]  /*0160*/  UMOV UR7, 0x180 ;  /* 0x0000018000077882 */ /* 0x000fe20000000000 */
[----:B------:R-:W-:Y:S01]  /*0170*/  VOTEU.ANY UP1, P0 ;  /* 0x00000000003f7886 */ /* 0x000fe20000020100 */
[----:B------:R-:W1:Y:S01]  /*0180*/  @UP0 S2UR UR8, SR_CgaCtaId ;  /* 0x00000000000809c3 */ /* 0x000e620000008800 */
[----:B------:R-:W2:Y:S01]  /*0190*/  SHFL.IDX PT, R2, R0, RZ, 0x1f ;  /* 0x00001fff00027589 */ /* 0x000ea200000e0000 */
[----:B------:R-:W-:Y:S01]  /*01a0*/  @UP0 UMOV UR6, 0x400 ;  /* 0x0000040000060882 */ /* 0x000fe20000000000 */
[----:B------:R-:W-:-:S04]  /*01b0*/  @UP0 UIADD3 UR4, -UR4, 0x100000, URZ ;  /* 0x0010000004040890 */ /* 0x000fc8000fffe13f */
[----:B------:R-:W-:Y:S02]  /*01c0*/  @UP0 USHF.L.U32 UR5, UR4, 0xb, URZ ;  /* 0x0000000b04050899 */ /* 0x000fe4000800063f */
[----:B------:R-:W-:Y:S01]  /*01d0*/  @UP0 USHF.L.U32 UR4, UR4, 0x1, URZ ;  /* 0x0000000104040899 */ /* 0x000fe2000800063f */
[----:B------:R-:W-:Y:S01]  /*01e0*/  VOTEU.ANY UP2, P0 ;  /* 0x00000000003f7886 */ /* 0x000fe20000040100 */
[----:B0-----:R-:W-:Y:S01]  /*01f0*/  R2UR UR9, R3 ;  /* 0x00000000030972ca */ /* 0x001fe200000e0000 */
[----:B-1----:R-:W-:Y:S01]  /*0200*/  @UP0 ULEA UR8, UR8, UR6, 0x18 ;  /* 0x0000000608080291 */ /* 0x002fe2000f8ec03f */
[----:B--2---:R-:W-:Y:S01]  /*0210*/  ISETP.NE.AND P1, PT, R2, RZ, PT ;  /* 0x000000ff0200720c */ /* 0x004fe20003f25270 */
[----:B------:R-:W-:-:S04]  /*0220*/  @UP0 UIADD3 UR6, -UR7, 0x100000, URZ ;  /* 0x0010000007060890 */ /* 0x000fc8000fffe13f */
[----:B------:R-:W-:Y:S02]  /*0230*/  @UP0 USHF.L.U32 UR7, UR6, 0xb, URZ ;  /* 0x0000000b06070899 */ /* 0x000fe4000800063f */
[----:B------:R-:W-:-:S04]  /*0240*/  @UP0 USHF.L.U32 UR6, UR6, 0x1, URZ ;  /* 0x0000000106060899 */ /* 0x000fc8000800063f */
[----:B------:R-:W-:Y:S01]  /*0250*/  UISETP.NE.AND UP0, UPT, UR9, URZ, UPT ;  /* 0x0000003f0900728c */ /* 0x000fe2000bf05270 */
[----:B------:R-:W0:Y:S02]  /*0260*/  FENCE.VIEW.ASYNC.S ;  /* 0x00000000000073c6 */ /* 0x000e240000000000 */
[----:B0-----:R0:W1:Y:S05]  /*0270*/  @UP1 SYNCS.EXCH.64 URZ, [UR8+0x16800], UR4 ;  /* 0x01680004083f15b2 */ /* 0x00106a0008000100 */
[----:B------:R0:W2:Y:S01]  /*0280*/  @UP2 SYNCS.EXCH.64 URZ, [UR8+0x16820], UR6 ;  /* 0x01682006083f25b2 */ /* 0x0000a20008000100 */
[----:B------:R-:W-:Y:S05]  /*0290*/  @P1 BRA `(.L_x_466) ;  /* 0x0000000000481947 */ /* 0x000fea0003800000 */
[----:B0-----:R-:W0:Y:S01]  /*02a0*/  S2UR UR5, SR_CgaCtaId ;  /* 0x00000000000579c3 */ /* 0x001e220000008800 */
[----:B------:R-:W-:Y:S01]  /*02b0*/  UMOV UR4, 0x400 ;  /* 0x0000040000047882 */ /* 0x000fe20000000000 */
[----:B------:R-:W-:Y:S01]  /*02c0*/  UMOV UR6, 0x80 ;  /* 0x0000008000067882 */ /* 0x000fe20000000000 */
[----:B------:R-:W-:Y:S01]  /*02d0*/  UMOV UR7, 0x180 ;  /* 0x0000018000077882 */ /* 0x000fe20000000000 */
[----:B------:R-:W-:Y:S01]  /*02e0*/  ELECT P0, URZ, PT ;  /* 0x00000000003f782f */ /* 0x000fe20003800000 */
[----:B0-----:R-:W-:Y:S02]  /*02f0*/  ULEA UR8, UR5, UR4, 0x18 ;  /* 0x0000000405087291 */ /* 0x001fe4000f8ec03f */
[----:B------:R-:W-:-:S04]  /*0300*/  UIADD3 UR4, -UR6, 0x100000, URZ ;  /* 0x0010000006047890 */ /* 0x000fc8000fffe13f */
[----:B------:R-:W-:Y:S02]  /*0310*/  USHF.L.U32 UR5, UR4, 0xb, URZ ;  /* 0x0000000b04057899 */ /* 0x000fe4000800063f */
[----:B------:R-:W-:Y:S02]  /*0320*/  USHF.L.U32 UR4, UR4, 0x1, URZ ;  /* 0x0000000104047899 */ /* 0x000fe4000800063f */
[----:B------:R-:W-:-:S04]  /*0330*/  UIADD3 UR6, -UR7, 0x100000, URZ ;  /* 0x0010000007067890 */ /* 0x000fc8000fffe13f */
[----:B------:R-:W-:Y:S02]  /*0340*/  USHF.L.U32 UR7, UR6, 0xb, URZ ;  /* 0x0000000b06077899 */ /* 0x000fe4000800063f */
[----:B------:R-:W-:Y:S01]  /*0350*/  USHF.L.U32 UR6, UR6, 0x1, URZ ;  /* 0x0000000106067899 */ /* 0x000fe2000800063f */
[----:B------:R-:W0:Y:S03]  /*0360*/  FENCE.VIEW.ASYNC.S ;  /* 0x00000000000073c6 */ /* 0x000e260000000000 */
[----:B0-----:R3:W4:Y:S08]  /*0370*/  SYNCS.EXCH.64 URZ, [UR8+0x16830], UR4 ;  /* 0x01683004083f75b2 */ /* 0x0017300008000100 */
[----:B------:R3:W0:Y:S01]  /*0380*/  SYNCS.EXCH.64 URZ, [UR8+0x16840], UR6 ;  /* 0x01684006083f75b2 */ /* 0x0006220008000100 */
[----:B------:R3:W0:Y:S01]  /*0390*/  SYNCS.EXCH.64 URZ, [UR8+0x16838], UR4 ;  /* 0x01683804083f75b2 */ /* 0x0006220008000100 */
[----:B------:R3:W0:Y:S02]  /*03a0*/  SYNCS.EXCH.64 URZ, [UR8+0x16848], UR6 ;  /* 0x01684806083f75b2 */ /* 0x0006240008000100 */
[----:B---3--:R-:W-:Y:S01]  /*03b0*/  NOP ;  /* 0x0000000000007918 */ /* 0x008fe20000000000 */
.L_x_466:
[----:B------:R-:W3:Y:S01]  /*03c0*/  SHFL.IDX PT, R2, R0, RZ, 0x1f ;  /* 0x00001fff00027589 */ /* 0x000ee200000e0000 */
[----:B------:R-:W-:Y:S01]  /*03d0*/  NOP ;  /* 0x0000000000007918 */ /* 0x000fe20000000000 */
[----:B---3--:R-:W-:-:S13]  /*03e0*/  ISETP.NE.AND P0, PT, R2, RZ, PT ;  /* 0x000000ff0200720c */ /* 0x008fda0003f05270 */
        /* <DEDUP_REMOVED lines=14> */
[----:B0-----:R3:W0:Y:S08]  /*04d0*/  SYNCS.EXCH.64 URZ, [UR8+0x16850], UR4 ;  /* 0x01685004083f75b2 */ /* 0x0016300008000100 */
[----:B------:R3:W0:Y:S01]  /*04e0*/  SYNCS.EXCH.64 URZ, [UR8+0x16860], UR6 ;  /* 0x01686006083f75b2 */ /* 0x0006220008000100 */
[----:B------:R3:W0:Y:S01]  /*04f0*/  SYNCS.EXCH.64 URZ, [UR8+0x16858], UR4 ;  /* 0x01685804083f75b2 */ /* 0x0006220008000100 */
[----:B------:R3:W0:Y:S02]  /*0500*/  SYNCS.EXCH.64 URZ, [UR8+0x16868], UR6 ;  /* 0x01686806083f75b2 */ /* 0x0006240008000100 */
[----:B---3--:R-:W-:Y:S01]  /*0510*/  NOP ;  /* 0x0000000000007918 */ /* 0x008fe20000000000 */
.L_x_467:
[----:B------:R-:W3:Y:S01]  /*0520*/  SHFL.IDX PT, R2, R0, RZ, 0x1f ;  /* 0x00001fff00027589 */ /* 0x000ee200000e0000 */
[----:B------:R-:W-:Y:S01]  /*0530*/  NOP ;  /* 0x0000000000007918 */ /* 0x000fe20000000000 */
[----:B---3--:R-:W-:-:S13]  /*0540*/  ISETP.NE.AND P0, PT, R2, RZ, PT ;  /* 0x000000ff0200720c */ /* 0x008fda0003f05270 */
[----:B------:R-:W-:Y:S05]  /*0550*/  @P0 BRA `(.L_x_468) ;  /* 0x0000000000380947 */ /* 0x000fea0003800000 */
[----:B0-----:R-:W0:Y:S01]  /*0560*/  S2UR UR5, SR_CgaCtaId ;  /* 0x00000000000579c3 */ /* 0x001e220000008800 */
[----:B------:R-:W-:Y:S01]  /*0570*/  UMOV UR4, 0x400 ;  /* 0x0000040000047882 */ /* 0x000fe20000000000 */
[----:B------:R-:W-:Y:S01]  /*0580*/  UMOV UR7, 0x80 ;  /* 0x0000008000077882 */ /* 0x000fe20000000000 */
[----:B------:R-:W-:Y:S01]  /*0590*/  ELECT P0, URZ, PT ;  /* 0x00000000003f782f */ /* 0x000fe20003800000 */
[----:B0-----:R-:W-:Y:S02]  /*05a0*/  ULEA UR6, UR5, UR4, 0x18 ;  /* 0x0000000405067291 */ /* 0x001fe4000f8ec03f */
[----:B------:R-:W-:-:S04]  /*05b0*/  UIADD3 UR4, -UR7, 0x100000, URZ ;  /* 0x0010000007047890 */ /* 0x000fc8000fffe13f */
[----:B------:R-:W-:Y:S02]  /*05c0*/  USHF.L.U32 UR5, UR4, 0xb, URZ ;  /* 0x0000000b04057899 */ /* 0x000fe4000800063f */
[----:B------:R-:W-:Y:S01]  /*05d0*/  USHF.L.U32 UR4, UR4, 0x1, URZ ;  /* 0x0000000104047899 */ /* 0x000fe2000800063f */
[----:B------:R-:W0:Y:S11]  /*05e0*/  FENCE.VIEW.ASYNC.S ;  /* 0x00000000000073c6 */ /* 0x000e360000000000 */
[----:B0-----:R3:W0:Y:S01]  /*05f0*/  SYNCS.EXCH.64 URZ, [UR6+0x16870], UR4 ;  /* 0x01687004063f75b2 */ /* 0x0016220008000100 */
[----:B------:R3:W0:Y:S01]  /*0600*/  SYNCS.EXCH.64 URZ, [UR6+0x16880], UR4 ;  /* 0x01688004063f75b2 */ /* 0x0006220008000100 */
[----:B------:R3:W0:Y:S01]  /*0610*/  SYNCS.EXCH.64 URZ, [UR6+0x16878], UR4 ;  /* 0x01687804063f75b2 */ /* 0x0006220008000100 */
[----:B------:R3:W0:Y:S02]  /*0620*/  SYNCS.EXCH.64 URZ, [UR6+0x16888], UR4 ;  /* 0x01688804063f75b2 */ /* 0x0006240008000100 */
[----:B---3--:R-:W-:Y:S01]  /*0630*/  NOP ;  /* 0x0000000000007918 */ /* 0x008fe20000000000 */
.L_x_468:
        /* <DEDUP_REMOVED lines=22> */
.L_x_469:
        /* <DEDUP_REMOVED lines=22> */
.L_x_470:
[----:B------:R-:W-:Y:S01]  /*0900*/  PLOP3.LUT P0, PT, PT, PT, UP0, 0x80, 0x0 ;  /* 0x000000000000781c */ /* 0x000fe20003f0f008 */
[----:B------:R-:W-:Y:S01]  /*0910*/  UMOV UR36, 0x1 ;  /* 0x0000000100247882 */ /* 0x000fe20000000000 */
[----:B------:R-:W-:Y:S01]  /*0920*/  NOP ;  /* 0x0000000000007918 */ /* 0x000fe20000000000 */
[----:B------:R-:W-:Y:S01]  /*0930*/  USEL UR36, UR36, 0x2, !UP0 ;  /* 0x0000000224247887 */ /* 0x000fe2000c000000 */
[----:B------:R-:W-:Y:S01]  /*0940*/  BSSY B9, `(.L_x_471) ;  /* 0x0001452000097945 */ /* 0x000fe20003800000 */
[----:B------:R-:W-:Y:S01]  /*0950*/  ULDC.64 UR42, c[0x0][0x208] ;  /* 0x00008200002a7ab9 */ /* 0x000fe20000000a00 */
[----:B012-4-:R-:W-:Y:S07]  /*0960*/  BAR.SYNC.DEFER_BLOCKING 0x0 ;  /* 0x0000000000007b1d */ /* 0x017fee0000010000 */
[----:B------:R-:W-:Y:S05]  /*0970*/  @!P0 BRA `(.L_x_472) ;  /* 0x000000dc009c8947 */ /* 0x000fea0003800000 */
.L_x_473:
[----:B------:R-:W-:-:S08]  /*0980*/  NOP ;  /* 0x0000000000007918 */ /* 0x000fd00000000000 */
[----:B------:R-:W0:Y:S02]  /*0990*/  USETMAXREG.TRY_ALLOC.CTAPOOL UP0, 0xa0 ;  /* 0x000000a0000079c8 */ /* 0x000e240008000600 */
[----:B0-----:R-:W-:-:S13]  /*09a0*/  PLOP3.LUT P0, PT, PT, PT, UP0, 0x80, 0x0 ;  /* 0x000000000000781c */ /* 0x001fda0003f0f008 */
[----:B------:R-:W-:Y:S05]  /*09b0*/  @!P0 BRA `(.L_x_473) ;  /* 0xfffffffc00f08947 */ /* 0x000fea000383ffff */
[----:B------:R-:W2:Y:S01]  /*09c0*/  LDL.LU R0, [R1] ;  /* 0x0000000001007983 */ /* 0x000ea20000300800 */
[----:B------:R-:W0:Y:S01]  /*09d0*/  S2R R2, SR_TID.X ;  /* 0x0000000000027919 */ /* 0x000e220000002100 */
[----:B------:R-:W1:Y:S01]  /*09e0*/  S2UR UR38, SR_CgaCtaId ;  /* 0x00000000002679c3 */ /* 0x000e620000008800 */
[----:B------:R-:W-:Y:S01]  /*09f0*/  UMOV UR4, 0x400 ;  /* 0x0000040000047882 */ /* 0x000fe20000000000 */
[----:B0-----:R-:W-:-:S06]  /*0a00*/  SHF.R.U32.HI R2, RZ, 0x7, R2 ;  /* 0x00000007ff027819 */ /* 0x001fcc0000011602 */
[----:B------:R-:W-:Y:S06]  /*0a10*/  BAR.ARV 0x8, 0x200 ;  /* 0x0208000000007b1d */ /* 0x000fec0000002000 */
[----:B------:R-:W-:-:S13]  /*0a20*/  ISETP.NE.AND P0, PT, R2, 0x1, PT ;  /* 0x000000010200780c */ /* 0x000fda0003f05270 */
[----:B------:R-:W-:Y:S08]  /*0a30*/  @!P0 BAR.ARV 0x9, 0x100 ;  /* 0x0244000000008b1d */ /* 0x000ff00000002000 */
[----:B------:R-:W-:Y:S01]  /*0a40*/  BAR.SYNC.DEFER_BLOCKING 0x5, 0x200 ;  /* 0x0148000000007b1d */ /* 0x000fe20000010000 */
[----:B-1----:R-:W-:-:S06]  /*0a50*/  ULEA UR4, UR38, UR4, 0x18 ;  /* 0x0000000426047291 */ /* 0x002fcc000f8ec03f */
[----:B------:R-:W-:Y:S01]  /*0a60*/  IMAD.U32 R18, RZ, RZ, UR4 ;  /* 0x00000004ff127e24 */ /* 0x000fe2000f8e00ff */
[----:B------:R-:W-:-:S04]  /*0a70*/  ULDC UR4, c[0x0][0xc3c] ;  /* 0x00030f0000047ab9 */ /* 0x000fc80000000800 */
[----:B------:R-:W0:Y:S01]  /*0a80*/  LDS.128 R32, [R18+0x168d0] ;  /* 0x0168d00012207984 */ /* 0x000e220000000c00 */
[----:B------:R-:W-:Y:S06]  /*0a90*/  BAR.ARV 0x4, 0x200 ;  /* 0x0108000000007b1d */ /* 0x000fec0000002000 */
[----:B--2---:R-:W-:-:S04]  /*0aa0*/  LOP3.LUT R0, R0, 0xffffffef, RZ, 0xc0, !PT ;  /* 0xffffffef00007812 */ /* 0x004fc800078ec0ff */
[----:B------:R-:W-:-:S05]  /*0ab0*/  @P0 LOP3.LUT R0, R0, 0x10, RZ, 0xfc, !PT ;  /* 0x0000001000000812 */ /* 0x000fca00078efcff */
[----:B------:R4:W-:Y:S01]  /*0ac0*/  STL [R1], R0 ;  /* 0x0000000001007387 */ /* 0x0009e20000100800 */
[----:B0-----:R-:W-:-:S13]  /*0ad0*/  ISETP.GE.AND P0, PT, R35, UR4, PT ;  /* 0x0000000423007c0c */ /* 0x001fda000bf06270 */
[----:B----4-:R-:W-:Y:S05]  /*0ae0*/  @P0 BRA `(.L_x_474) ;  /* 0x0000014000dc0947 */ /* 0x010fea0003800000 */
[----:B------:R-:W0:Y:S01]  /*0af0*/  S2R R0, SR_TID.X ;  /* 0x0000000000007919 */ /* 0x000e220000002100 */
[----:B------:R-:W-:Y:S01]  /*0b00*/  IMAD.MOV.U32 R19, RZ, RZ, RZ ;  /* 0x000000ffff137224 */ /* 0x000fe200078e00ff */
[----:B------:R-:W-:Y:S01]  /*0b10*/  CS2R R154, SRZ ;  /* 0x00000000009a7805 */ /* 0x000fe2000001ff00 */
[----:B------:R-:W-:Y:S01]  /*0b20*/  IMAD.MOV.U32 R157, RZ, RZ, RZ ;  /* 0x000000ffff9d7224 */ /* 0x000fe200078e00ff */
[----:B------:R-:W-:Y:S01]  /*0b30*/  ULOP3.LUT UR39, UR36, 0x1, URZ, 0xfc, !UPT ;  /* 0x0000000124277892 */ /* 0x000fe2000f8efc3f */
[----:B------:R-:W-:Y:S01]  /*0b40*/  UMOV UR37, URZ ;  /* 0x0000003f00257c82 */ /* 0x000fe20008000000 */
[----:B0-----:R-:W-:-:S05]  /*0b50*/  VIADD R10, R0, 0xffffff80 ;  /* 0xffffff80000a7836 */ /* 0x001fca0000000000 */
[----:B------:R-:W-:-:S04]  /*0b60*/  SHF.R.S32.HI R0, RZ, 0x1f, R10 ;  /* 0x0000001fff007819 */ /* 0x000fc8000001140a */
[----:B------:R-:W-:-:S04]  /*0b70*/  LEA.HI R2, R0, R10, RZ, 0x7 ;  /* 0x0000000a00027211 */ /* 0x000fc800078f38ff */
[----:B------:R-:W-:Y:S02]  /*0b80*/  LOP3.LUT R3, R2, 0xffffff80, RZ, 0xc0, !PT ;  /* 0xffffff8002037812 */ /* 0x000fe400078ec0ff */
[----:B------:R-:W-:Y:S02]  /*0b90*/  SHF.R.S32.HI R11, RZ, 0x7, R2 ;  /* 0x00000007ff0b7819 */ /* 0x000fe40000011402 */
[-C--:B------:R-:W-:Y:S01]  /*0ba0*/  LEA.HI R2, R0, R10.reuse, RZ, 0x5 ;  /* 0x0000000a00027211 */ /* 0x080fe200078f28ff */
[----:B------:R-:W-:Y:S01]  /*0bb0*/  IMAD.IADD R12, R10, 0x1, -R3 ;  /* 0x000000010a0c7824 */ /* 0x000fe200078e0a03 */
[----:B------:R-:W-:Y:S02]  /*0bc0*/  LEA.HI R3, R0, R10, RZ, 0x4 ;  /* 0x0000000a00037211 */ /* 0x000fe400078f20ff */
[----:B------:R-:W-:Y:S02]  /*0bd0*/  SHF.R.S32.HI R13, RZ, 0x5, R2 ;  /* 0x00000005ff0d7819 */ /* 0x000fe40000011402 */
[----:B------:R-:W-:-:S02]  /*0be0*/  SHF.R.S32.HI R6, RZ, 0x1f, R12 ;  /* 0x0000001fff067819 */ /* 0x000fc4000001140c */
[----:B------:R-:W-:Y:S02]  /*0bf0*/  SHF.R.S32.HI R4, RZ, 0x4, R3 ;  /* 0x00000004ff047819 */ /* 0x000fe40000011403 */
[----:B------:R-:W-:Y:S02]  /*0c00*/  LEA.HI R7, R6, R12, RZ, 0x2 ;  /* 0x0000000c06077211 */ /* 0x000fe400078f10ff */
[C---:B------:R-:W-:Y:S02]  /*0c10*/  LEA.HI R5, R3.reuse, R4, RZ, 0x1 ;  /* 0x0000000403057211 */ /* 0x040fe400078f08ff */
[--C-:B------:R-:W-:Y:S02]  /*0c20*/  SHF.R.S32.HI R8, RZ, 0x2, R7.reuse ;  /* 0x00000002ff087819 */ /* 0x100fe40000011407 */
[----:B------:R-:W-:Y:S02]  /*0c30*/  SHF.R.S32.HI R9, RZ, 0x1f, R7 ;  /* 0x0000001fff097819 */ /* 0x000fe40000011407 */
[----:B------:R-:W-:-:S02]  /*0c40*/  LOP3.LUT R3, R3, 0x3fffff0, RZ, 0xc0, !PT ;  /* 0x03fffff003037812 */ /* 0x000fc400078ec0ff */
[----:B------:R-:W-:Y:S02]  /*0c50*/  LEA.HI R9, R9, R8, RZ, 0x3 ;  /* 0x0000000809097211 */ /* 0x000fe400078f18ff */
[----:B------:R-:W-:Y:S01]  /*0c60*/  LOP3.LUT R5, R5, 0x1ffffffe, RZ, 0xc0, !PT ;  /* 0x1ffffffe05057812 */ /* 0x000fe200078ec0ff */
[----:B------:R-:W-:Y:S01]  /*0c70*/  IMAD.IADD R3, R10, 0x1, -R3 ;  /* 0x000000010a037824 */ /* 0x000fe200078e0a03 */
[----:B------:R-:W-:Y:S02]  /*0c80*/  LOP3.LUT R9, R9, 0xfffffff8, RZ, 0xc0, !PT ;  /* 0xfffffff809097812 */ /* 0x000fe400078ec0ff */
[----:B------:R-:W-:Y:S01]  /*0c90*/  LOP3.LUT R7, R7, 0x7ffffffc, RZ, 0xc0, !PT ;  /* 0x7ffffffc07077812 */ /* 0x000fe200078ec0ff */
[----:B------:R-:W-:Y:S01]  /*0ca0*/  IMAD.IADD R5, R4, 0x1, -R5 ;  /* 0x0000000104057824 */ /* 0x000fe200078e0a05 */
[----:B------:R-:W-:Y:S01]  /*0cb0*/  LEA.HI R6, R6, R12, RZ, 0x5 ;  /* 0x0000000c06067211 */ /* 0x000fe200078f28ff */
[----:B------:R-:W-:Y:S01]  /*0cc0*/  IMAD.IADD R9, R8, 0x1, -R9 ;  /* 0x0000000108097824 */ /* 0x000fe200078e0a09 */
[----:B------:R-:W-:Y:S01]  /*0cd0*/  IADD3 R7, R12, -R7, RZ ;  /* 0x800000070c077210 */ /* 0x000fe20007ffe0ff */
[----:B------:R-:W-:Y:S01]  /*0ce0*/  IMAD R2, R13, 0x10, R3 ;  /* 0x000000100d027824 */ /* 0x000fe200078e0203 */
[----:B------:R-:W-:Y:S01]  /*0cf0*/  SHF.R.S32.HI R6, RZ, 0x5, R6 ;  /* 0x00000005ff067819 */ /* 0x000fe20000011406 */
[----:B------:R-:W-:-:S02]  /*0d00*/  IMAD.MOV.U32 R8, RZ, RZ, -0x2 ;  /* 0xfffffffeff087424 */ /* 0x000fc400078e00ff */
[----:B------:R-:W-:-:S04]  /*0d10*/  IMAD.HI R4, R11, 0x55555556, RZ ;  /* 0x555555560b047827 */ /* 0x000fc800078e02ff */
[----:B------:R-:W-:Y:S01]  /*0d20*/  IMAD R5, R2, 0x8, R5 ;  /* 0x0000000802057824 */ /* 0x000fe200078e0205 */
[----:B------:R-:W-:Y:S01]  /*0d30*/  LEA.HI R4, R4, R4, RZ, 0x1 ;  /* 0x0000000404047211 */ /* 0x000fe200078f08ff */
[----:B------:R-:W-:Y:S02]  /*0d40*/  IMAD R2, R7, R8, 0x80 ;  /* 0x0000008007027424 */ /* 0x000fe400078e0208 */
[----:B------:R-:W-:Y:S02]  /*0d50*/  IMAD R9, R6, 0x10, R9 ;  /* 0x0000001006097824 */ /* 0x000fe400078e0209 */
[----:B------:R-:W-:Y:S01]  /*0d60*/  IMAD R4, R4, -0x3, R11 ;  /* 0xfffffffd04047824 */ /* 0x000fe200078e020b */
[----:B------:R0:W-:Y:S01]  /*0d70*/  STL [R1+0x5c], R2 ;  /* 0x00005c0201007387 */ /* 0x0001e20000100800 */
[----:B------:R-:W-:Y:S02]  /*0d80*/  IMAD.SHL.U32 R5, R5, 0x8, RZ ;  /* 0x0000000805057824 */ /* 0x000fe400078e00ff */
[----:B------:R-:W-:-:S05]  /*0d90*/  IMAD R6, R4, 0x40, R9 ;  /* 0x0000004004067824 */ /* 0x000fca00078e0209 */
[----:B------:R-:W-:Y:S01]  /*0da0*/  STL [R1+0x58], R6 ;  /* 0x0000580601007387 */ /* 0x000fe20000100800 */
[CC--:B0-----:R-:W-:Y:S02]  /*0db0*/  LEA.HI R2, R0.reuse, R10.reuse, RZ, 0x2 ;  /* 0x0000000a00027211 */ /* 0x0c1fe400078f10ff */
[----:B------:R-:W-:Y:S02]  /*0dc0*/  LEA.HI R0, R0, R10, RZ, 0x3 ;  /* 0x0000000a00007211 */ /* 0x000fe400078f18ff */
[--C-:B------:R-:W-:Y:S02]  /*0dd0*/  SHF.R.S32.HI R152, RZ, 0x2, R2.reuse ;  /* 0x00000002ff987819 */ /* 0x100fe40000011402 */
[----:B------:R-:W-:Y:S02]  /*0de0*/  SHF.R.S32.HI R3, RZ, 0x1f, R2 ;  /* 0x0000001fff037819 */ /* 0x000fe40000011402 */
[----:B------:R-:W-:Y:S01]  /*0df0*/  SHF.R.S32.HI R4, RZ, 0x3, R0 ;  /* 0x00000003ff047819 */ /* 0x000fe20000011400 */
[----:B------:R-:W-:Y:S01]  /*0e00*/  VIADD R9, R152, 0x60 ;  /* 0x0000006098097836 */ /* 0x000fe20000000000 */
[----:B------:R-:W-:-:S02]  /*0e10*/  LOP3.LUT R0, R0, 0xfffffff8, RZ, 0xc0, !PT ;  /* 0xfffffff800007812 */ /* 0x000fc400078ec0ff */
[----:B------:R-:W-:Y:S02]  /*0e20*/  LEA.HI R3, R3, R152, RZ, 0x3 ;  /* 0x0000009803037211 */ /* 0x000fe400078f18ff */
[----:B------:R-:W-:Y:S01]  /*0e30*/  LOP3.LUT R2, R2, 0xfffffffc, RZ, 0xc0, !PT ;  /* 0xfffffffc02027812 */ /* 0x000fe200078ec0ff */
[----:B------:R-:W-:Y:S01]  /*0e40*/  IMAD.IADD R8, R10, 0x1, -R0 ;  /* 0x000000010a087824 */ /* 0x000fe200078e0a00 */
[----:B------:R-:W-:Y:S02]  /*0e50*/  LOP3.LUT R3, R3, 0xfffffff8, RZ, 0xc0, !PT ;  /* 0xfffffff803037812 */ /* 0x000fe400078ec0ff */
[----:B------:R-:W-:Y:S01]  /*0e60*/  SHF.R.S32.HI R4, RZ, 0x1f, R9 ;  /* 0x0000001fff047819 */ /* 0x000fe20000011409 */
[----:B------:R-:W-:Y:S02]  /*0e70*/  IMAD.SHL.U32 R8, R8, 0x8, RZ ;  /* 0x0000000808087824 */ /* 0x000fe400078e00ff */
[----:B------:R-:W-:Y:S01]  /*0e80*/  IMAD.IADD R7, R10, 0x1, -R2 ;  /* 0x000000010a077824 */ /* 0x000fe200078e0a02 */
[----:B------:R-:W-:Y:S01]  /*0e90*/  LEA.HI R4, R4, R9, RZ, 0x3 ;  /* 0x0000000904047211 */ /* 0x000fe200078f18ff */
[----:B------:R-:W-:Y:S01]  /*0ea0*/  IMAD.IADD R3, R152, 0x1, -R3 ;  /* 0x0000000198037824 */ /* 0x000fe200078e0a03 */
[----:B------:R-:W-:Y:S01]  /*0eb0*/  SHF.L.U32 R2, R9, 0x6, RZ ;  /* 0x0000000609027819 */ /* 0x000fe200000006ff */
[----:B------:R-:W-:Y:S01]  /*0ec0*/  STL [R1+0x40], R8 ;  /* 0x0000400801007387 */ /* 0x000fe20000100800 */
[C---:B------:R-:W-:Y:S01]  /*0ed0*/  LEA.HI R0, R7.reuse, R7, RZ, 0x1 ;  /* 0x0000000707007211 */ /* 0x040fe200078f08ff */
[----:B------:R-:W-:-:S02]  /*0ee0*/  IMAD.SHL.U32 R16, R7, 0x8, RZ ;  /* 0x0000000807107824 */ /* 0x000fc400078e00ff */
[----:B------:R0:W-:Y:S01]  /*0ef0*/  STL [R1+0x1c], R3 ;  /* 0x00001c0301007387 */ /* 0x0001e20000100800 */
[C---:B------:R-:W-:Y:S01]  /*0f00*/  IMAD.SHL.U32 R22, R7.reuse, 0x4, RZ ;  /* 0x0000000407167824 */ /* 0x040fe200078e00ff */
[----:B------:R-:W-:Y:S01]  /*0f10*/  LOP3.LUT R0, R0, 0x1ffffffe, RZ, 0xc0, !PT ;  /* 0x1ffffffe00007812 */ /* 0x000fe200078ec0ff */
[----:B------:R-:W-:Y:S01]  /*0f20*/  IMAD.SHL.U32 R4, R4, 0x40, RZ ;  /* 0x0000004004047824 */ /* 0x000fe200078e00ff */
[----:B------:R-:W-:Y:S01]  /*0f30*/  SHF.R.S32.HI R17, RZ, 0x1f, R16 ;  /* 0x0000001fff117819 */ /* 0x000fe20000011410 */
[----:B------:R-:W-:Y:S02]  /*0f40*/  VIADD R156, R22, 0x10 ;  /* 0x00000010169c7836 */ /* 0x000fe40000000000 */
[----:B------:R-:W-:Y:S01]  /*0f50*/  IMAD.IADD R0, R7, 0x1, -R0 ;  /* 0x0000000107007824 */ /* 0x000fe200078e0a00 */
[----:B------:R-:W-:Y:S02]  /*0f60*/  LOP3.LUT R4, R4, 0xfffffe00, RZ, 0xc0, !PT ;  /* 0xfffffe0004047812 */ /* 0x000fe400078ec0ff */
[----:B0-----:R-:W-:Y:S01]  /*0f70*/  LOP3.LUT R3, R2, 0x1c0, RZ, 0xc0, !PT ;  /* 0x000001c002037812 */ /* 0x001fe200078ec0ff */
[----:B------:R-:W-:Y:S01]  /*0f80*/  IMAD R0, R0, 0x8, R6 ;  /* 0x0000000800007824 */ /* 0x000fe200078e0206 */
[----:B------:R-:W-:-:S02]  /*0f90*/  SHF.R.S32.HI R2, RZ, 0x1f, R8 ;  /* 0x0000001fff027819 */ /* 0x000fc40000011408 */
[----:B------:R-:W-:Y:S02]  /*0fa0*/  SHF.R.U32.HI R8, RZ, 0x3, R3 ;  /* 0x00000003ff087819 */ /* 0x000fe40000011603 */
[----:B------:R-:W-:Y:S01]  /*0fb0*/  LOP3.LUT R3, R3, 0x38, R16, 0xf8, !PT ;  /* 0x0000003803037812 */ /* 0x000fe200078ef810 */
[----:B------:R0:W-:Y:S01]  /*0fc0*/  STL [R1+0x68], R2 ;  /* 0x0000680201007387 */ /* 0x0001e20000100800 */
[----:B------:R-:W-:Y:S02]  /*0fd0*/  SHF.R.S32.HI R7, RZ, 0x1f, R156 ;  /* 0x0000001fff077819 */ /* 0x000fe4000001149c */
[----:B------:R-:W-:Y:S01]  /*0fe0*/  LOP3.LUT R3, R4, R3, R8, 0xf6, !PT ;  /* 0x0000000304037212 */ /* 0x000fe200078ef608 */
[----:B------:R1:W-:Y:S01]  /*0ff0*/  STL [R1+0x24], R4 ;  /* 0x0000240401007387 */ /* 0x0003e20000100800 */
[----:B------:R-:W-:-:S03]  /*1000*/  SHF.L.U32 R8, R156, 0x1, RZ ;  /* 0x000000019c087819 */ /* 0x000fc600000006ff */
[----:B------:R-:W-:Y:S02]  /*1010*/  IMAD R3, R3, 0x2, R18 ;  /* 0x0000000203037824 */ /* 0x000fe400078e0212 */
[----:B------:R2:W-:Y:S01]  /*1020*/  STL [R1+0x50], R8 ;  /* 0x0000500801007387 */ /* 0x0005e20000100800 */
[----:B0-----:R-:W-:Y:S01]  /*1030*/  VIADD R2, R16, 0x20 ;  /* 0x0000002010027836 */ /* 0x001fe20000000000 */
[----:B-1----:R-:W-:Y:S02]  /*1040*/  SHF.L.U64.HI R4, R156, 0x1, R7 ;  /* 0x000000019c047819 */ /* 0x002fe40000010207 */
[----:B------:R2:W-:Y:S02]  /*1050*/  STL [R1+0x64], R5 ;  /* 0x0000640501007387 */ /* 0x0005e40000100800 */
[----:B------:R-:W-:Y:S02]  /*1060*/  SHF.R.S32.HI R153, RZ, 0x1f, R2 ;  /* 0x0000001fff997819 */ /* 0x000fe40000011402 */
[----:B------:R2:W-:Y:S04]  /*1070*/  STL [R1+0x4c], R4 ;  /* 0x00004c0401007387 */ /* 0x0005e80000100800 */
[----:B------:R2:W-:Y:S04]  /*1080*/  STL [R1+0x54], R3 ;  /* 0x0000540301007387 */ /* 0x0005e80000100800 */
[----:B------:R2:W-:Y:S02]  /*1090*/  STL [R1+0x60], R0 ;  /* 0x0000600001007387 */ /* 0x0005e40000100800 */
.L_x_603:
[----:B0-2--5:R-:W0:Y:S02]  /*10a0*/  LDC.64 R4, c[0x0][0xc88] ;  /* 0x00032200ff047b82 */ /* 0x025e240000000a00 */
[----:B0-----:R-:W-:-:S05]  /*10b0*/  IMAD.WIDE R4, R35, 0x4, R4 ;  /* 0x0000000423047825 */ /* 0x001fca00078e0204 */
[----:B------:R-:W2:Y:S01]  /*10c0*/  LDG.E R3, desc[UR42][R4.64] ;  /* 0x0000002a04037981 */ /* 0x000ea2000c1e1900 */
[----:B------:R-:W-:Y:S05]  /*10d0*/  YIELD ;  /* 0x0000000000007946 */ /* 0x000fea0003800000 */
[----:B------:R-:W-:Y:S01]  /*10e0*/  ULDC.64 UR4, c[0x0][0xa28] ;  /* 0x00028a0000047ab9 */ /* 0x000fe20000000a00 */
[----:B------:R-:W-:Y:S01]  /*10f0*/  ULDC.64 UR8, c[0x0][0xa18] ;  /* 0x0002860000087ab9 */ /* 0x000fe20000000a00 */
[----:B------:R-:W-:Y:S01]  /*1100*/  ISETP.NE.U32.AND P1, PT, RZ, UR4, PT ;  /* 0x00000004ff007c0c */ /* 0x000fe2000bf25070 */
[----:B------:R-:W-:Y:S01]  /*1110*/  ULDC.64 UR6, c[0x0][0xa08] ;  /* 0x0002820000067ab9 */ /* 0x000fe20000000a00 */
[----:B------:R-:W-:Y:S01]  /*1120*/  IMAD.MOV.U32 R70, RZ, RZ, RZ ;  /* 0x000000ffff467224 */ /* 0x000fe200078e00ff */
[----:B------:R-:W-:-:S02]  /*1130*/  ISETP.NE.U32.AND P0, PT, RZ, UR6, PT ;  /* 0x00000006ff007c0c */ /* 0x000fc4000bf05070 */
[----:B------:R-:W-:Y:S02]  /*1140*/  ISETP.NE.AND.EX P1, PT, RZ, UR5, PT, P1 ;  /* 0x00000005ff007c0c */ /* 0x000fe4000bf25310 */
[----:B------:R-:W-:Y:S02]  /*1150*/  ISETP.NE.AND.EX P0, PT, RZ, UR7, PT, P0 ;  /* 0x00000007ff007c0c */ /* 0x000fe4000bf05300 */
[----:B--2---:R-:W-:Y:S01]  /*1160*/  SHF.R.S32.HI R0, RZ, 0x1f, R3 ;  /* 0x0000001fff007819 */ /* 0x004fe20000011403 */
[----:B------:R-:W-:Y:S08]  /*1170*/  STL [R1+0x38], R3 ;  /* 0x0000380301007387 */ /* 0x000ff00000100800 */
[C---:B------:R-:W-:Y:S01]  /*1180*/  @P1 LEA R6, P2, R3.reuse, UR4, 0x2 ;  /* 0x0000000403061c11 */ /* 0x040fe2000f8410ff */
[C---:B------:R-:W-:Y:S01]  /*1190*/  IMAD.SHL.U32 R36, R3.reuse, 0x4, RZ ;  /* 0x0000000403247824 */ /* 0x040fe200078e00ff */
[C-C-:B------:R-:W-:Y:S01]  /*11a0*/  SHF.L.U64.HI R32, R3.reuse, 0x2, R0.reuse ;  /* 0x0000000203207819 */ /* 0x140fe20000010200 */
[----:B------:R0:W-:Y:S01]  /*11b0*/  STL [R1+0x44], R0 ;  /* 0x0000440001007387 */ /* 0x0001e20000100800 */
[----:B------:R-:W-:-:S02]  /*11c0*/  @P1 LEA.HI.X R7, R3, UR5, R0, 0x2, P2 ;  /* 0x0000000503071c11 */ /* 0x000fc400090f1400 */
[----:B------:R-:W-:Y:S01]  /*11d0*/  ISETP.NE.U32.AND P2, PT, RZ, UR8, PT ;  /* 0x00000008ff007c0c */ /* 0x000fe2000bf45070 */
[----:B------:R-:W-:Y:S01]  /*11e0*/  ULDC UR4, c[0x0][0x288] ;  /* 0x0000a20000047ab9 */ /* 0x000fe20000000800 */
[----:B------:R-:W-:Y:S01]  /*11f0*/  IADD3 R8, P3, R36, UR6, RZ ;  /* 0x0000000624087c10 */ /* 0x000fe2000ff7e0ff */
[----:B-1----:R1:W-:Y:S01]  /*1200*/  STL [R1+0x2c], R36 ;  /* 0x00002c2401007387 */ /* 0x0023e20000100800 */
[----:B------:R-:W-:Y:S01]  /*1210*/  ISETP.NE.AND.EX P2, PT, RZ, UR9, PT, P2 ;  /* 0x00000009ff007c0c */ /* 0x000fe2000bf45320 */
[----:B0-----:R-:W-:Y:S01]  /*1220*/  IMAD.MOV.U32 R0, RZ, RZ, RZ ;  /* 0x000000ffff007224 */ /* 0x001fe200078e00ff */
[----:B------:R-:W-:Y:S01]  /*1230*/  IADD3.X R9, R32, UR7, RZ, P3, !PT ;  /* 0x0000000720097c10 */ /* 0x000fe20009ffe4ff */
[----:B------:R-:W-:Y:S01]  /*1240*/  IMAD.U32 R25, RZ, RZ, UR4 ;  /* 0x00000004ff197e24 */ /* 0x000fe2000f8e00ff */
[----:B------:R-:W-:Y:S01]  /*1250*/  ULDC.64 UR4, c[0x0][0x418] ;  /* 0x0001060000047ab9 */ /* 0x000fe20000000a00 */
[----:B------:R1:W-:Y:S04]  /*1260*/  STL [R1+0x30], R32 ;  /* 0x0000302001007387 */ /* 0x0003e80000100800 */
[----:B------:R1:W5:Y:S04]  /*1270*/  @P1 LDG.E R0, desc[UR42][R6.64] ;  /* 0x0000002a06001981 */ /* 0x000368000c1e1900 */
[----:B------:R-:W-:Y:S01]  /*1280*/  @P2 IADD3 R4, P1, R36, UR8, RZ ;  /* 0x0000000824042c10 */ /* 0x000fe2000ff3e0ff */
[----:B------:R1:W5:Y:S03]  /*1290*/  @P0 LDG.E R70, desc[UR42][R8.64] ;  /* 0x0000002a08460981 */ /* 0x000366000c1e1900 */
[----:B------:R-:W-:-:S05]  /*12a0*/  @P2 IADD3.X R5, R32, UR9, RZ, P1, !PT ;  /* 0x0000000920052c10 */ /* 0x000fca0008ffe4ff */
[----:B------:R1:W5:Y:S01]  /*12b0*/  @P2 LDG.E R25, desc[UR42][R4.64] ;  /* 0x0000002a04192981 */ /* 0x000362000c1e1900 */
[----:B------:R-:W-:Y:S01]  /*12c0*/  UISETP.NE.U32.AND UP0, UPT, UR4, URZ, UPT ;  /* 0x0000003f0400728c */ /* 0x000fe2000bf05070 */
[----:B------:R-:W-:Y:S02]  /*12d0*/  MOV R29, R3 ;  /* 0x00000003001d7202 */ /* 0x000fe40000000f00 */
[----:B------:R-:W-:Y:S01]  /*12e0*/  ULDC UR4, c[0x0][0x424] ;  /* 0x0001090000047ab9 */ /* 0x000fe20000000800 */
[----:B------:R-:W-:-:S03]  /*12f0*/  UISETP.NE.AND.EX UP0, UPT, UR5, URZ, UPT, UP0 ;  /* 0x0000003f0500728c */ /* 0x000fc6000bf05300 */
[----:B------:R-:W-:Y:S01]  /*1300*/  ULDC UR5, c[0x0][0x2f0] ;  /* 0x0000bc0000057ab9 */ /* 0x000fe20000000800 */
[----:B------:R-:W-:-:S04]  /*1310*/  USEL UR4, UR4, 0x1, UP0 ;  /* 0x0000000104047887 */ /* 0x000fc80008000000 */
[----:B------:R-:W-:-:S03]  /*1320*/  UIMAD UR4, UR4, UR5, URZ ;  /* 0x00000005040472a4 */ /* 0x000fc6000f8e023f */
[----:B------:R-:W-:Y:S02]  /*1330*/  ULDC UR5, c[0x0][0x348] ;  /* 0x0000d20000057ab9 */ /* 0x000fe40000000800 */
[----:B------:R-:W-:Y:S02]  /*1340*/  IMAD.U32 R30, RZ, RZ, UR5 ;  /* 0x00000005ff1e7e24 */ /* 0x000fe4000f8e00ff */
[----:B------:R-:W-:Y:S01]  /*1350*/  IMAD.U32 R31, RZ, RZ, UR4 ;  /* 0x00000004ff1f7e24 */ /* 0x000fe2000f8e00ff */
[----:B-1----:R-:W-:Y:S06]  /*1360*/  @P2 BRA `(.L_x_475) ;  /* 0x0000000000242947 */ /* 0x002fec0003800000 */
[----:B------:R-:W-:Y:S02]  /*1370*/  ULDC.64 UR4, c[0x0][0xa00] ;  /* 0x0002800000047ab9 */ /* 0x000fe40000000a00 */
[----:B------:R-:W-:-:S04]  /*1380*/  ISETP.NE.U32.AND P1, PT, RZ, UR4, PT ;  /* 0x00000004ff007c0c */ /* 0x000fc8000bf25070 */
[----:B------:R-:W-:-:S13]  /*1390*/  ISETP.NE.AND.EX P1, PT, RZ, UR5, PT, P1 ;  /* 0x00000005ff007c0c */ /* 0x000fda000bf25310 */
[----:B------:R-:W-:Y:S05]  /*13a0*/  @!P1 BRA `(.L_x_475) ;  /* 0x0000000000149947 */ /* 0x000fea0003800000 */
[----:B------:R-:W0:Y:S02]  /*13b0*/  LDC.64 R4, c[0x0][0xa00] ;  /* 0x00028000ff047b82 */ /* 0x000e240000000a00 */
[----:B0-----:R-:W-:-:S05]  /*13c0*/  IMAD.WIDE R4, R29, 0x4, R4 ;  /* 0x000000041d047825 */ /* 0x001fca00078e0204 */
[----:B-----5:R-:W2:Y:S04]  /*13d0*/  LDG.E R25, desc[UR42][R4.64] ;  /* 0x0000002a04197981 */ /* 0x020ea8000c1e1900 */
[----:B------:R-:W2:Y:S02]  /*13e0*/  LDG.E R6, desc[UR42][R4.64+0x4] ;  /* 0x0000042a04067981 */ /* 0x000ea4000c1e1900 */
[----:B--2---:R-:W-:-:S07]  /*13f0*/  IMAD.IADD R25, R6, 0x1, -R25 ;  /* 0x0000000106197824 */ /* 0x004fce00078e0a19 */
.L_x_475:
[----:B------:R-:W-:Y:S01]  /*1400*/  ULDC.64 UR4, c[0x0][0xa20] ;  /* 0x0002880000047ab9 */ /* 0x000fe20000000a00 */
[----:B------:R0:W-:Y:S01]  /*1410*/  STL [R1+0x3c], R33 ;  /* 0x00003c2101007387 */ /* 0x0001e20000100800 */
[----:B------:R-:W-:-:S03]  /*1420*/  ISETP.NE.U32.AND P1, PT, RZ, UR4, PT ;  /* 0x00000004ff007c0c */ /* 0x000fc6000bf25070 */
[----:B------:R0:W-:Y:S01]  /*1430*/  STL [R1+0x28], R34 ;  /* 0x0000282201007387 */ /* 0x0001e20000100800 */
[----:B------:R-:W-:-:S13]  /*1440*/  ISETP.NE.AND.EX P1, PT, RZ, UR5, PT, P1 ;  /* 0x00000005ff007c0c */ /* 0x000fda000bf25310 */
[----:B0-----:R-:W-:Y:S05]  /*1450*/  @!P1 BRA `(.L_x_476) ;  /* 0x0000000000109947 */ /* 0x001fea0003800000 */
[----:B------:R-:W-:-:S04]  /*1460*/  IADD3 R4, P0, R36, UR4, RZ ;  /* 0x0000000424047c10 */ /* 0x000fc8000ff1e0ff */
[----:B------:R-:W-:-:S05]  /*1470*/  IADD3.X R5, R32, UR5, RZ, P0, !PT ;  /* 0x0000000520057c10 */ /* 0x000fca00087fe4ff */
[----:B------:R0:W5:Y:S01]  /*1480*/  LDG.E R31, desc[UR42][R4.64] ;  /* 0x0000002a041f7981 */ /* 0x000162000c1e1900 */
[----:B------:R-:W-:Y:S05]  /*1490*/  BRA `(.L_x_477) ;  /* 0x0000000000107947 */ /* 0x000fea0003800000 */
.L_x_476:
[----:B------:R-:W-:Y:S05]  /*14a0*/  @!P0 BRA `(.L_x_477) ;  /* 0x00000000000c8947 */ /* 0x000fea0003800000 */
[----:B------:R-:W2:Y:S04]  /*14b0*/  LDG.E R4, desc[UR42][R8.64] ;  /* 0x0000002a08047981 */ /* 0x000ea8000c1e1900 */
[----:B------:R-:W2:Y:S02]  /*14c0*/  LDG.E R31, desc[UR42][R8.64+0x4] ;  /* 0x0000042a081f7981 */ /* 0x000ea4000c1e1900 */
[----:B--2---:R-:W-:-:S07]  /*14d0*/  IMAD.IADD R31, R31, 0x1, -R4 ;  /* 0x000000011f1f7824 */ /* 0x004fce00078e0a04 */
.L_x_477:
[----:B------:R-:W-:Y:S02]  /*14e0*/  ULDC.64 UR4, c[0x0][0xa10] ;  /* 0x0002840000047ab9 */ /* 0x000fe40000000a00 */
[----:B------:R-:W-:-:S04]  /*14f0*/  ISETP.NE.U32.AND P0, PT, RZ, UR4, PT ;  /* 0x00000004ff007c0c */ /* 0x000fc8000bf05070 */
[----:B------:R-:W-:Y:S01]  /*1500*/  ISETP.NE.AND.EX P0, PT, RZ, UR5, PT, P0 ;  /* 0x00000005ff007c0c */ /* 0x000fe2000bf05300 */
[----:B-----5:R-:W-:Y:S01]  /*1510*/  IMAD.IADD R9, R31, 0x1, -R0 ;  /* 0x000000011f097824 */ /* 0x020fe200078e0a00 */
[----:B------:R-:W-:-:S11]  /*1520*/  ULDC.64 UR4, c[0x0][0xa30] ;  /* 0x00028c0000047ab9 */ /* 0x000fd60000000a00 */
[----:B0-----:R-:W0:Y:S02]  /*1530*/  @P0 LDC.64 R4, c[0x0][0xa10] ;  /* 0x00028400ff040b82 */ /* 0x001e240000000a00 */
[----:B0-----:R-:W-:-:S05]  /*1540*/  @P0 IMAD.WIDE R4, R29, 0x4, R4 ;  /* 0x000000041d040825 */ /* 0x001fca00078e0204 */
[----:B------:R-:W2:Y:S04]  /*1550*/  @P0 LDG.E R3, desc[UR42][R4.64] ;  /* 0x0000002a04030981 */ /* 0x000ea8000c1e1900 */
[----:B------:R-:W2:Y:S01]  /*1560*/  @P0 LDG.E R8, desc[UR42][R4.64+0x4] ;  /* 0x0000042a04080981 */ /* 0x000ea2000c1e1900 */
[----:B------:R-:W-:Y:S01]  /*1570*/  IADD3 R28, -R9, RZ, RZ ;  /* 0x000000ff091c7210 */ /* 0x000fe20007ffe1ff */
[----:B------:R-:W-:Y:S01]  /*1580*/  IMAD.MOV.U32 R24, RZ, RZ, R31 ;  /* 0x000000ffff187224 */ /* 0x000fe200078e001f */
[----:B------:R-:W-:Y:S02]  /*1590*/  ISETP.NE.U32.AND P1, PT, RZ, UR4, PT ;  /* 0x00000004ff007c0c */ /* 0x000fe4000bf25070 */
[----:B------:R-:W-:Y:S02]  /*15a0*/  VIMNMX R28, RZ, R28, !PT ;  /* 0x0000001cff1c7248 */ /* 0x000fe40007fe0100 */
[----:B------:R-:W-:-:S13]  /*15b0*/  ISETP.NE.AND.EX P1, PT, RZ, UR5, PT, P1 ;  /* 0x00000005ff007c0c */ /* 0x000fda000bf25310 */
[----:B------:R-:W-:-:S04]  /*15c0*/  @P1 IADD3 R6, P2, R36, UR4, RZ ;  /* 0x0000000424061c10 */ /* 0x000fc8000ff5e0ff */
[----:B------:R-:W-:-:S05]  /*15d0*/  @P1 IADD3.X R7, R32, UR5, RZ, P2, !PT ;  /* 0x0000000520071c10 */ /* 0x000fca00097fe4ff */
[----:B------:R0:W5:Y:S01]  /*15e0*/  @P1 LDG.E R24, desc[UR42][R6.64] ;  /* 0x0000002a06181981 */ /* 0x000162000c1e1900 */
[----:B--2---:R-:W-:-:S04]  /*15f0*/  @P0 IMAD.IADD R30, R8, 0x1, -R3 ;  /* 0x00000001081e0824 */ /* 0x004fc800078e0a03 */
[----:B------:R-:W-:-:S04]  /*1600*/  IMAD.IADD R88, R9, 0x1, R30 ;  /* 0x0000000109587824 */ /* 0x000fc800078e021e */
[----:B------:R-:W-:-:S05]  /*1610*/  VIADD R0, R88, 0x7f ;  /* 0x0000007f58007836 */ /* 0x000fca0000000000 */
[----:B------:R-:W-:-:S04]  /*1620*/  SHF.R.S32.HI R3, RZ, 0x1f, R0 ;  /* 0x0000001fff037819 */ /* 0x000fc80000011400 */
[----:B------:R-:W-:-:S04]  /*1630*/  LEA.HI R3, R3, R0, RZ, 0x7 ;  /* 0x0000000003037211 */ /* 0x000fc800078f38ff */
[----:B------:R-:W-:-:S04]  /*1640*/  LOP3.LUT R5, R3, 0xffffff80, RZ, 0xc0, !PT ;  /* 0xffffff8003057812 */ /* 0x000fc800078ec0ff */
[----:B------:R-:W-:-:S04]  /*1650*/  VIADDMNMX R5, R5, -R9, R30, PT ;  /* 0x8000000905057246 */ /* 0x000fc8000380011e */
[----:B------:R-:W-:Y:S02]  /*1660*/  ISETP.GT.AND P0, PT, R5, R28, PT ;  /* 0x0000001c0500720c */ /* 0x000fe40003f04270 */
[----:B------:R-:W-:-:S05]  /*1670*/  SHF.R.U32.HI R28, RZ, 0x7, R28 ;  /* 0x00000007ff1c7819 */ /* 0x000fca000001161c */
[----:B------:R-:W-:-:S06]  /*1680*/  IMAD.MOV.U32 R27, RZ, RZ, R28 ;  /* 0x000000ffff1b7224 */ /* 0x000fcc00078e001c */
[----:B------:R-:W-:-:S05]  /*1690*/  @P0 VIADD R0, R5, 0x7f ;  /* 0x0000007f05000836 */ /* 0x000fca0000000000 */
[----:B------:R-:W-:-:S04]  /*16a0*/  @P0 SHF.R.S32.HI R5, RZ, 0x1f, R0 ;  /* 0x0000001fff050819 */ /* 0x000fc80000011400 */
[----:B------:R-:W-:Y:S02]  /*16b0*/  @P0 LEA.HI R5, R5, R0, RZ, 0x7 ;  /* 0x0000000005050211 */ /* 0x000fe400078f38ff */
[----:B------:R-:W-:Y:S02]  /*16c0*/  SHF.R.S32.HI R0, RZ, 0x7, R3 ;  /* 0x00000007ff007819 */ /* 0x000fe40000011403 */
[----:B------:R-:W-:Y:S02]  /*16d0*/  @P0 SHF.R.S32.HI R27, RZ, 0x7, R5 ;  /* 0x00000007ff1b0819 */ /* 0x000fe40000011405 */
[----:B------:R-:W-:Y:S01]  /*16e0*/  PLOP3.LUT P0, PT, PT, PT, PT, 0x80, 0x0 ;  /* 0x000000000000781c */ /* 0x000fe20003f0f070 */
[----:B------:R0:W-:Y:S01]  /*16f0*/  STL [R1+0x48], R0 ;  /* 0x0000480001007387 */ /* 0x0001e20000100800 */
[----:B------:R-:W-:-:S13]  /*1700*/  ISETP.GT.AND P1, PT, R27, R28, PT ;  /* 0x0000001c1b00720c */ /* 0x000fda0003f24270 */
[----:B0-----:R-:W-:Y:S05]  /*1710*/  @!P1 BRA `(.L_x_478) ;  /* 0x0000004000e09947 */ /* 0x001fea0003800000 */
[----:B------:R-:W-:Y:S01]  /*1720*/  VIADD R0, R18, 0xe400 ;  /* 0x0000e40012007836 */ /* 0x000fe20000000000 */
[----:B------:R-:W-:Y:S04]  /*1730*/  BSSY B6, `(.L_x_479) ;  /* 0x0000013000067945 */ /* 0x000fe80003800000 */
[----:B------:R-:W-:-:S13]  /*1740*/  LOP3.LUT P0, RZ, R0, 0x3ff, RZ, 0xc0, !PT ;  /* 0x000003ff00ff7812 */ /* 0x000fda000780c0ff */
[----:B------:R-:W-:Y:S05]  /*1750*/  @!P0 BRA `(.L_x_480) ;  /* 0x0000000000408947 */ /* 0x000fea0003800000 */
        /* <DEDUP_REMOVED lines=8> */
[----:B------:R-:W-:Y:S01]  /*17e0*/  MOV R11, UR7 ;  /* 0x00000007000b7c02 */ /* 0x000fe20008000f00 */
[----:B------:R-:W-:Y:S02]  /*17f0*/  IMAD.U32 R6, RZ, RZ, UR4 ;  /* 0x00000004ff067e24 */ /* 0x000fe4000f8e00ff */
[----:B------:R-:W-:-:S02]  /*1800*/  IMAD.U32 R7, RZ, RZ, UR5 ;  /* 0x00000005ff077e24 */ /* 0x000fc4000f8e00ff */
[----:B------:R-:W-:Y:S02]  /*1810*/  IMAD.MOV.U32 R8, RZ, RZ, 0x70 ;  /* 0x00000070ff087424 */ /* 0x000fe400078e00ff */
[----:B------:R-:W-:Y:S02]  /*1820*/  IMAD.MOV.U32 R12, RZ, RZ, 0x1 ;  /* 0x00000001ff0c7424 */ /* 0x000fe400078e00ff */
[----:B0-----:R-:W-:-:S07]  /*1830*/  IMAD.MOV.U32 R13, RZ, RZ, RZ ;  /* 0x000000ffff0d7224 */ /* 0x001fce00078e00ff */
[----:B------:R-:W-:-:S07]  /*1840*/  LEPC R20, `(.L_x_480) ;  /* 0x000000001014794e */ /* 0x000fce0000000000 */
[----:B-1---5:R-:W-:Y:S05]  /*1850*/  CALL.ABS.NOINC R14 ;  /* 0x000000000e007343 */ /* 0x022fea0003c00000 */
.L_x_480:
[----:B------:R-:W-:Y:S05]  /*1860*/  BSYNC B6 ;  /* 0x0000000000067941 */ /* 0x000fea0003800000 */
.L_x_479:
        /* <DEDUP_REMOVED lines=11> */
[----:B------:R-:W-:Y:S01]  /*1920*/  MOV R10, UR6 ;  /* 0x00000006000a7c02 */ /* 0x000fe20008000f00 */
[----:B------:R-:W-:Y:S02]  /*1930*/  IMAD.U32 R6, RZ, RZ, UR4 ;  /* 0x00000004ff067e24 */ /* 0x000fe4000f8e00ff */
[----:B------:R-:W-:-:S02]  /*1940*/  IMAD.U32 R7, RZ, RZ, UR5 ;  /* 0x00000005ff077e24 */ /* 0x000fc4000f8e00ff */
[----:B------:R-:W-:Y:S02]  /*1950*/  IMAD.U32 R11, RZ, RZ, UR7 ;  /* 0x00000007ff0b7e24 */ /* 0x000fe4000f8e00ff */
[----:B------:R-:W-:Y:S02]  /*1960*/  IMAD.MOV.U32 R8, RZ, RZ, 0x70 ;  /* 0x00000070ff087424 */ /* 0x000fe400078e00ff */
[----:B------:R-:W-:Y:S02]  /*1970*/  IMAD.MOV.U32 R12, RZ, RZ, 0x1 ;  /* 0x00000001ff0c7424 */ /* 0x000fe400078e00ff */
[----:B0-----:R-:W-:-:S07]  /*1980*/  IMAD.MOV.U32 R13, RZ, RZ, RZ ;  /* 0x000000ffff0d7224 */ /* 0x001fce00078e00ff */
[----:B------:R-:W-:-:S07]  /*1990*/  LEPC R20, `(.L_x_482) ;  /* 0x000000001014794e */ /* 0x000fce0000000000 */
[----:B-1---5:R-:W-:Y:S05]  /*19a0*/  CALL.ABS.NOINC R14 ;  /* 0x000000000e007343 */ /* 0x022fea0003c00000 */
.L_x_482:
[----:B------:R-:W-:Y:S05]  /*19b0*/  BSYNC B6 ;  /* 0x0000000000067941 */ /* 0x000fea0003800000 */
.L_x_481:
[----:B------:R-:W-:Y:S01]  /*19c0*/  ULDC.64 UR4, c[0x0][0x9f8] ;  /* 0x00027e0000047ab9 */ /* 0x000fe20000000a00 */
[----:B------:R-:W2:Y:S01]  /*19d0*/  LDL R38, [R1+0x1c] ;  /* 0x00001c0001267983 */ /* 0x000ea20000100800 */
[----:B------:R-:W-:Y:S01]  /*19e0*/  ISETP.NE.U32.AND P0, PT, RZ, UR4, PT ;  /* 0x00000004ff007c0c */ /* 0x000fe2000bf05070 */
[----:B------:R-:W0:Y:S03]  /*19f0*/  LDC.64 R4, c[0x0][0x3f8] ;  /* 0x0000fe00ff047b82 */ /* 0x000e260000000a00 */
[----:B------:R-:W-:-:S05]  /*1a00*/  ISETP.NE.AND.EX P0, PT, RZ, UR5, PT, P0 ;  /* 0x00000005ff007c0c */ /* 0x000fca000bf05300 */
[----:B------:R-:W1:Y:S08]  /*1a10*/  LDC.64 R64, c[0x0][0x408] ;  /* 0x00010200ff407b82 */ /* 0x000e700000000a00 */
[----:B------:R-:W-:Y:S01]  /*1a20*/  @P0 IADD3 R6, P1, R36, UR4, RZ ;  /* 0x0000000424060c10 */ /* 0x000fe2000ff3e0ff */
[----:B------:R-:W3:Y:S03]  /*1a30*/  LDC R37, c[0x0][0x3f4] ;  /* 0x0000fd00ff257b82 */ /* 0x000ee60000000800 */
[----:B------:R-:W-:-:S02]  /*1a40*/  @P0 IADD3.X R7, R32, UR5, RZ, P1, !PT ;  /* 0x0000000520070c10 */ /* 0x000fc40008ffe4ff */
[----:B------:R-:W4:Y:S04]  /*1a50*/  LDL.LU R32, [R1] ;  /* 0x0000000001207983 */ /* 0x000f280000300800 */
[----:B------:R-:W4:Y:S04]  /*1a60*/  LDL R14, [R1+0x24] ;  /* 0x00002400010e7983 */ /* 0x000f280000100800 */
[----:B------:R1:W4:Y:S01]  /*1a70*/  @P0 LDG.E R29, desc[UR42][R6.64] ;  /* 0x0000002a061d0981 */ /* 0x000322000c1e1900 */
[----:B------:R-:W1:Y:S01]  /*1a80*/  S2R R36, SR_TID.X ;  /* 0x0000000000247919 */ /* 0x000e620000002100 */
[----:B------:R-:W-:-:S02]  /*1a90*/  SHF.R.S32.HI R3, RZ, 0x1f, R152 ;  /* 0x0000001fff037819 */ /* 0x000fc40000011498 */
[----:B------:R-:W-:-:S03]  /*1aa0*/  SHF.R.S32.HI R23, RZ, 0x1f, R22 ;  /* 0x0000001fff177819 */ /* 0x000fc60000011416 */
[-C--:B0-----:R-:W-:Y:S02]  /*1ab0*/  IMAD R0, R3, R4.reuse, RZ ;  /* 0x0000000403007224 */ /* 0x081fe400078e02ff */
[----:B------:R-:W-:-:S04]  /*1ac0*/  IMAD.WIDE.U32 R8, R152, R4, R22 ;  /* 0x0000000498087225 */ /* 0x000fc800078e0016 */
[C---:B------:R-:W-:Y:S02]  /*1ad0*/  IMAD R13, R152.reuse, R5, R0 ;  /* 0x00000005980d7224 */ /* 0x040fe400078e0200 */
[----:B------:R-:W-:Y:S01]  /*1ae0*/  IMAD.WIDE.U32 R10, R152, R4, R16 ;  /* 0x00000004980a7225 */ /* 0x000fe200078e0010 */
[----:B---3--:R-:W-:-:S03]  /*1af0*/  ISETP.GE.AND P0, PT, R16, R37, PT ;  /* 0x000000251000720c */ /* 0x008fc60003f06270 */
[----:B-1----:R-:W-:Y:S02]  /*1b00*/  IMAD R3, R3, R64, RZ ;  /* 0x0000004003037224 */ /* 0x002fe400078e02ff */
[----:B------:R-:W-:Y:S02]  /*1b10*/  IMAD.IADD R9, R9, 0x1, R13 ;  /* 0x0000000109097824 */ /* 0x000fe400078e020d */
[----:B------:R-:W-:Y:S01]  /*1b20*/  IMAD.IADD R11, R13, 0x1, R11 ;  /* 0x000000010d0b7824 */ /* 0x000fe200078e020b */
[----:B-----5:R-:W-:Y:S01]  /*1b30*/  SHF.R.S32.HI R13, RZ, 0x1f, R24 ;  /* 0x0000001fff0d7819 */ /* 0x020fe20000011418 */
[----:B------:R-:W-:Y:S01]  /*1b40*/  IMAD R15, R152, R65, R3 ;  /* 0x00000041980f7224 */ /* 0x000fe200078e0203 */
[----:B------:R-:W-:-:S03]  /*1b50*/  SEL R3, R37, RZ, P0 ;  /* 0x000000ff25037207 */ /* 0x000fc60000000000 */
[C---:B------:R-:W-:Y:S02]  /*1b60*/  IMAD R12, R13.reuse, R4, RZ ;  /* 0x000000040d0c7224 */ /* 0x040fe400078e02ff */
[----:B------:R-:W-:Y:S02]  /*1b70*/  VIADD R39, R36, 0xffffff80 ;  /* 0xffffff8024277836 */ /* 0x000fe40000000000 */
[----:B------:R-:W-:Y:S01]  /*1b80*/  IMAD R13, R13, R64, RZ ;  /* 0x000000400d0d7224 */ /* 0x000fe200078e02ff */
[----:B------:R-:W-:Y:S01]  /*1b90*/  IADD3 R3, R16, R3, RZ ;  /* 0x0000000310037210 */ /* 0x000fe20007ffe0ff */
[-C--:B------:R-:W-:Y:S01]  /*1ba0*/  IMAD.WIDE.U32 R20, R24, R4.reuse, R8 ;  /* 0x0000000418147225 */ /* 0x080fe200078e0008 */
[----:B------:R-:W-:Y:S02]  /*1bb0*/  SHF.L.U64.HI R68, R4, 0x7, R5 ;  /* 0x0000000704447819 */ /* 0x000fe40000010205 */
[----:B------:R-:W-:Y:S01]  /*1bc0*/  SHF.L.U64.HI R66, R64, 0x7, R65 ;  /* 0x0000000740427819 */ /* 0x000fe20000010241 */
[----:B------:R-:W-:Y:S01]  /*1bd0*/  IMAD.WIDE.U32 R52, R24, R4, R10 ;  /* 0x0000000418347225 */ /* 0x000fe200078e000a */
[----:B------:R-:W-:-:S03]  /*1be0*/  SHF.R.S32.HI R0, RZ, 0x1f, R3 ;  /* 0x0000001fff007819 */ /* 0x000fc60000011403 */
[----:B------:R-:W-:Y:S02]  /*1bf0*/  IMAD.SHL.U32 R67, R4, 0x80, RZ ;  /* 0x0000008004437824 */ /* 0x000fe400078e00ff */
[----:B------:R-:W-:Y:S02]  /*1c00*/  IMAD R13, R24, R65, R13 ;  /* 0x00000041180d7224 */ /* 0x000fe400078e020d */
[----:B------:R-:W-:Y:S01]  /*1c10*/  IMAD.WIDE.U32 R6, R152, R64, R16 ;  /* 0x0000004098067225 */ /* 0x000fe200078e0010 */
[----:B------:R-:W-:-:S03]  /*1c20*/  LEA.HI R0, R0, R3, RZ, 0x3 ;  /* 0x0000000300007211 */ /* 0x000fc600078f18ff */
[----:B------:R-:W-:Y:S02]  /*1c30*/  IMAD.IADD R7, R15, 0x1, R7 ;  /* 0x000000010f077824 */ /* 0x000fe400078e0207 */
[-C--:B------:R-:W-:Y:S01]  /*1c40*/  IMAD.WIDE.U32 R56, R24, R64.reuse, R6 ;  /* 0x0000004018387225 */ /* 0x080fe200078e0006 */
[----:B------:R-:W-:Y:S02]  /*1c50*/  SHF.R.S32.HI R7, RZ, 0x3, R0 ;  /* 0x00000003ff077819 */ /* 0x000fe40000011400 */
[----:B------:R-:W-:Y:S01]  /*1c60*/  LOP3.LUT R6, R0, 0xfffffff8, RZ, 0xc0, !PT ;  /* 0xfffffff800067812 */ /* 0x000fe200078ec0ff */
[----:B------:R-:W-:-:S04]  /*1c70*/  IMAD.WIDE.U32 R54, R152, R64, R22 ;  /* 0x0000004098367225 */ /* 0x000fc800078e0016 */
[----:B------:R-:W-:Y:S02]  /*1c80*/  IMAD.IADD R55, R55, 0x1, R15 ;  /* 0x0000000137377824 */ /* 0x000fe400078e020f */
[C---:B------:R-:W-:Y:S02]  /*1c90*/  IMAD R35, R24.reuse, R5, R12 ;  /* 0x0000000518237224 */ /* 0x040fe400078e020c */
[----:B------:R-:W-:Y:S01]  /*1ca0*/  IMAD.WIDE.U32 R54, R24, R64, R54 ;  /* 0x0000004018367225 */ /* 0x000fe200078e0036 */
[----:B------:R-:W-:-:S03]  /*1cb0*/  SHF.R.S32.HI R63, RZ, 0x1f, R34 ;  /* 0x0000001fff3f7819 */ /* 0x000fc60000011422 */
[----:B------:R-:W-:Y:S02]  /*1cc0*/  IMAD.IADD R70, R70, 0x1, R31 ;  /* 0x0000000146467824 */ /* 0x000fe400078e021f */
[----:B------:R-:W-:Y:S02]  /*1cd0*/  IMAD.IADD R58, R21, 0x1, R35 ;  /* 0x00000001153a7824 */ /* 0x000fe400078e0223 */
[----:B------:R-:W-:Y:S02]  /*1ce0*/  IMAD.SHL.U32 R64, R64, 0x80, RZ ;  /* 0x0000008040407824 */ /* 0x000fe400078e00ff */
[----:B------:R-:W-:Y:S02]  /*1cf0*/  IMAD.SHL.U32 R60, R37, 0x2, RZ ;  /* 0x00000002253c7824 */ /* 0x000fe400078e00ff */
[----:B------:R-:W-:Y:S02]  /*1d00*/  IMAD.IADD R35, R35, 0x1, R53 ;  /* 0x0000000123237824 */ /* 0x000fe400078e0235 */
[----:B------:R-:W-:-:S02]  /*1d10*/  IMAD.IADD R31, R13, 0x1, R57 ;  /* 0x000000010d1f7824 */ /* 0x000fc400078e0239 */
[C---:B--2---:R-:W-:Y:S01]  /*1d20*/  IMAD.SHL.U32 R69, R38.reuse, 0x40, RZ ;  /* 0x0000004026457824 */ /* 0x044fe200078e00ff */
[----:B------:R-:W-:Y:S02]  /*1d30*/  LOP3.LUT P1, RZ, R38, 0x4, RZ, 0xc0, !PT ;  /* 0x0000000426ff7812 */ /* 0x000fe4000782c0ff */
[----:B------:R-:W-:Y:S02]  /*1d40*/  SHF.R.U32.HI R38, RZ, 0x7, R36 ;  /* 0x00000007ff267819 */ /* 0x000fe40000011624 */
[----:B------:R-:W-:Y:S02]  /*1d50*/  LOP3.LUT R69, R69, 0x1c0, RZ, 0xc0, !PT ;  /* 0x000001c045457812 */ /* 0x000fe400078ec0ff */
[----:B------:R-:W-:Y:S01]  /*1d60*/  SHF.R.S32.HI R36, RZ, 0x1f, R39 ;  /* 0x0000001fff247819 */ /* 0x000fe20000011427 */
[C---:B------:R-:W-:Y:S01]  /*1d70*/  VIADD R62, R38.reuse, 0x8 ;  /* 0x00000008263e7836 */ /* 0x040fe20000000000 */
[----:B------:R-:W-:Y:S01]  /*1d80*/  ISETP.NE.AND P6, PT, R38, 0x1, PT ;  /* 0x000000012600780c */ /* 0x000fe20003fc5270 */
[----:B------:R-:W-:Y:S01]  /*1d90*/  VIADD R38, R152, 0x60 ;  /* 0x0000006098267836 */ /* 0x000fe20000000000 */
[----:B------:R-:W-:-:S02]  /*1da0*/  SHF.R.U32.HI R65, RZ, 0x3, R69 ;  /* 0x00000003ff417819 */ /* 0x000fc40000011645 */
[----:B------:R-:W-:Y:S01]  /*1db0*/  LOP3.LUT R4, R69, 0x18, R16, 0xf8, !PT ;  /* 0x0000001845047812 */ /* 0x000fe200078ef810 */
[----:B------:R-:W-:Y:S01]  /*1dc0*/  IMAD.SHL.U32 R38, R38, 0x40, RZ ;  /* 0x0000004026267824 */ /* 0x000fe200078e00ff */
[----:B------:R-:W-:Y:S02]  /*1dd0*/  LEA.HI R36, R36, R39, RZ, 0x5 ;  /* 0x0000002724247211 */ /* 0x000fe400078f28ff */
[----:B------:R-:W-:Y:S02]  /*1de0*/  LOP3.LUT R4, R4, R65, RZ, 0x3c, !PT ;  /* 0x0000004104047212 */ /* 0x000fe400078e3cff */
[----:B------:R-:W-:Y:S02]  /*1df0*/  SHF.R.S32.HI R36, RZ, 0x5, R36 ;  /* 0x00000005ff247819 */ /* 0x000fe40000011424 */
[----:B------:R-:W-:Y:S02]  /*1e00*/  LOP3.LUT R38, R38, 0x1c0, RZ, 0xc0, !PT ;  /* 0x000001c026267812 */ /* 0x000fe400078ec0ff */
[----:B----4-:R-:W-:-:S02]  /*1e10*/  LOP3.LUT R32, R32, 0xfffffffd, RZ, 0xc0, !PT ;  /* 0xfffffffd20207812 */ /* 0x010fc400078ec0ff */
[----:B------:R-:W-:Y:S02]  /*1e20*/  LEA R59, R36, R4, 0x9 ;  /* 0x00000004243b7211 */ /* 0x000fe400078e48ff */
[----:B------:R-:W-:Y:S02]  /*1e30*/  @P1 LOP3.LUT R32, R32, 0x2, RZ, 0xfc, !PT ;  /* 0x0000000220201812 */ /* 0x000fe400078efcff */
[--C-:B------:R-:W-:Y:S02]  /*1e40*/  LOP3.LUT R4, R69, 0x38, R0.reuse, 0xf8, !PT ;  /* 0x0000003845047812 */ /* 0x100fe400078ef800 */
[----:B------:R-:W-:Y:S01]  /*1e50*/  LOP3.LUT R0, R38, 0x38, R0, 0xf8, !PT ;  /* 0x0000003826007812 */ /* 0x000fe200078ef800 */
[----:B------:R-:W-:Y:S01]  /*1e60*/  VIADD R38, R152, 0x60 ;  /* 0x0000006098267836 */ /* 0x000fe20000000000 */
[----:B------:R-:W-:Y:S05]  /*1e70*/  @!P6 WARPSYNC.ALL ;  /* 0x000000000000e948 */ /* 0x000fea0003800000 */
[----:B------:R0:W-:Y:S01]  /*1e80*/  STL [R1], R32 ;  /* 0x0000002001007387 */ /* 0x0001e20000100800 */
[----:B------:R-:W-:Y:S01]  /*1e90*/  IMAD.SHL.U32 R38, R38, 0x40, RZ ;  /* 0x0000004026267824 */ /* 0x000fe200078e00ff */
[----:B------:R-:W-:Y:S01]  /*1ea0*/  LOP3.LUT R3, R4, R65, RZ, 0x3c, !PT ;  /* 0x0000004104037212 */ /* 0x000fe200078e3cff */
[----:B------:R-:W-:Y:S01]  /*1eb0*/  ULDC UR4, c[0x0][0x2f4] ;  /* 0x0000bd0000047ab9 */ /* 0x000fe20000000800 */
[----:B0-----:R-:W-:-:S02]  /*1ec0*/  SHF.R.S32.HI R32, RZ, 0x1f, R39 ;  /* 0x0000001fff207819 */ /* 0x001fc40000011427 */
[----:B------:R-:W-:Y:S02]  /*1ed0*/  LOP3.LUT R38, R38, 0x1c0, RZ, 0xc0, !PT ;  /* 0x000001c026267812 */ /* 0x000fe400078ec0ff */
[----:B------:R-:W-:Y:S02]  /*1ee0*/  LEA.HI R32, R32, R39, RZ, 0x2 ;  /* 0x0000002720207211 */ /* 0x000fe400078f10ff */
[----:B------:R-:W-:Y:S02]  /*1ef0*/  SHF.R.U32.HI R38, RZ, 0x3, R38 ;  /* 0x00000003ff267819 */ /* 0x000fe40000011626 */
[----:B------:R-:W-:Y:S02]  /*1f00*/  LOP3.LUT R32, R32, 0xfffffffc, RZ, 0xc0, !PT ;  /* 0xfffffffc20207812 */ /* 0x000fe400078ec0ff */
[----:B------:R-:W-:-:S03]  /*1f10*/  LOP3.LUT R0, R0, R38, RZ, 0x3c, !PT ;  /* 0x0000002600007212 */ /* 0x000fc600078e3cff */
[----:B------:R-:W-:Y:S01]  /*1f20*/  IMAD.IADD R32, R39, 0x1, -R32 ;  /* 0x0000000127207824 */ /* 0x000fe200078e0a20 */
[----:B------:R-:W-:Y:S01]  /*1f30*/  @!P6 BAR.SYNC.DEFER_BLOCKING 0x9, 0x100 ;  /* 0x024400000000eb1d */ /* 0x000fe20000010000 */
[----:B------:R-:W-:Y:S01]  /*1f40*/  ISETP.GE.AND P1, PT, R16, UR4, PT ;  /* 0x0000000410007c0c */ /* 0x000fe2000bf26270 */
[----:B------:R-:W-:Y:S01]  /*1f50*/  IMAD.IADD R0, R14, 0x1, R0 ;  /* 0x000000010e007824 */ /* 0x000fe200078e0200 */
[----:B------:R-:W-:Y:S01]  /*1f60*/  ISETP.GE.AND P2, PT, R2, UR4, PT ;  /* 0x0000000402007c0c */ /* 0x000fe2000bf46270 */
[----:B------:R-:W-:Y:S01]  /*1f70*/  IMAD R61, R32, 0x60, R152 ;  /* 0x00000060203d7824 */ /* 0x000fe200078e0298 */
[----:B------:R-:W-:Y:S01]  /*1f80*/  SHF.R.S32.HI R5, RZ, 0x1f, R29 ;  /* 0x0000001fff057819 */ /* 0x000fe2000001141d */
[----:B------:R-:W-:Y:S01]  /*1f90*/  IMAD.IADD R32, R55, 0x1, R13 ;  /* 0x0000000137207824 */ /* 0x000fe200078e020d */
[----:B------:R-:W-:Y:S02]  /*1fa0*/  SHF.R.S32.HI R4, RZ, 0x1f, R6 ;  /* 0x0000001fff047819 */ /* 0x000fe40000011406 */
[----:B------:R-:W-:-:S07]  /*1fb0*/  LEA R3, R36, R3, 0x9 ;  /* 0x0000000324037211 */ /* 0x000fce00078e48ff */
.L_x_538:
[----:B--2---:R-:W2:Y:S01]  /*1fc0*/  LDL R38, [R1+0x1c] ;  /* 0x00001c0001267983 */ /* 0x004ea20000100800 */
[----:B------:R-:W0:Y:S03]  /*1fd0*/  LDC R75, c[0x0][0x430] ;  /* 0x00010c00ff4b7b82 */ /* 0x000e260000000800 */
[----:B----4-:R-:W3:Y:S01]  /*1fe0*/  LDL.LU R37, [R1] ;  /* 0x0000000001257983 */ /* 0x010ee20000300800 */
[----:B------:R-:W-:Y:S02]  /*1ff0*/  VIADD R27, R27, 0xffffffff ;  /* 0xffffffff1b1b7836 */ /* 0x000fe40000000000 */
[----:B------:R-:W-:Y:S02]  /*2000*/  IMAD.MOV.U32 R74, RZ, RZ, RZ ;  /* 0x000000ffff4a7224 */ /* 0x000fe400078e00ff */
[----:B------:R-:W-:Y:S01]  /*2010*/  IMAD R9, R27, 0x80, R61 ;  /* 0x000000801b097824 */ /* 0x000fe200078e023d */
[----:B------:R-:W1:Y:S03]  /*2020*/  LDC R80, c[0x0][0x3f4] ;  /* 0x0000fd00ff507b82 */ /* 0x000e660000000800 */
[----:B------:R-:W-:Y:S01]  /*2030*/  IMAD.IADD R36, R70, 0x1, R9 ;  /* 0x0000000146247824 */ /* 0x000fe200078e0209 */
[----:B------:R-:W-:-:S03]  /*2040*/  ISETP.GE.AND P3, PT, R9, R30, PT ;  /* 0x0000001e0900720c */ /* 0x000fc60003f66270 */
[----:B------:R-:W-:Y:S01]  /*2050*/  IMAD.MOV.U32 R12, RZ, RZ, R36 ;  /* 0x000000ffff0c7224 */ /* 0x000fe200078e0024 */
[----:B------:R-:W-:Y:S02]  /*2060*/  ISETP.GT.OR P3, PT, R61, 0x7f, P3 ;  /* 0x0000007f3d00780c */ /* 0x000fe40001f64670 */
[----:B0-----:R-:W-:-:S11]  /*2070*/  ISETP.NE.AND P4, PT, R75, 0x1, PT ;  /* 0x000000014b00780c */ /* 0x001fd60003f85270 */
[----:B------:R-:W0:Y:S08]  /*2080*/  @!P3 LDC.64 R10, c[0x0][0x428] ;  /* 0x00010a00ff0abb82 */ /* 0x000e300000000a00 */
[----:B------:R-:W4:Y:S08]  /*2090*/  @P4 LDC R13, c[0x0][0x434] ;  /* 0x00010d00ff0d4b82 */ /* 0x000f300000000800 */
[----:B------:R-:W1:Y:S08]  /*20a0*/  @P4 LDC R14, c[0x0][0x438] ;  /* 0x00010e00ff0e4b82 */ /* 0x000e700000000800 */
[----:B------:R-:W0:Y:S01]  /*20b0*/  @!P3 LDC.64 R8, c[0x0][0x418] ;  /* 0x00010600ff08bb82 */ /* 0x000e220000000a00 */
[----:B----4-:R-:W-:-:S05]  /*20c0*/  @P4 IMAD.HI.U32 R13, R36, R13, RZ ;  /* 0x0000000d240d4227 */ /* 0x010fca00078e00ff */
[----:B-1----:R-:W-:Y:S01]  /*20d0*/  @P4 SHF.R.U32.HI R12, RZ, R14, R13 ;  /* 0x0000000eff0c4219 */ /* 0x002fe2000001160d */
[----:B0-----:R-:W-:-:S03]  /*20e0*/  @!P3 IMAD R14, R5, R10, RZ ;  /* 0x0000000a050eb224 */ /* 0x001fc600078e02ff */
[----:B------:R-:W-:Y:S01]  /*20f0*/  @!P3 SHF.R.S32.HI R13, RZ, 0x1f, R12 ;  /* 0x0000001fff0db819 */ /* 0x000fe2000001140c */
[C---:B------:R-:W-:Y:S02]  /*2100*/  @!P3 IMAD R15, R29.reuse, R11, R14 ;  /* 0x0000000b1d0fb224 */ /* 0x040fe400078e020e */
[----:B------:R-:W-:-:S04]  /*2110*/  @!P3 IMAD.WIDE.U32 R10, R29, R10, R12 ;  /* 0x0000000a1d0ab225 */ /* 0x000fc800078e000c */
[----:B------:R-:W-:Y:S01]  /*2120*/  @!P3 IMAD.IADD R11, R11, 0x1, R15 ;  /* 0x000000010b0bb824 */ /* 0x000fe200078e020f */
[----:B------:R-:W-:-:S04]  /*2130*/  @!P3 LEA R8, P4, R10, R8, 0x2 ;  /* 0x000000080a08b211 */ /* 0x000fc800078810ff */
[----:B------:R-:W-:-:S05]  /*2140*/  @!P3 LEA.HI.X R9, R10, R9, R11, 0x2, P4 ;  /* 0x000000090a09b211 */ /* 0x000fca00020f140b */
[----:B------:R0:W5:Y:S01]  /*2150*/  @!P3 LDG.E R74, desc[UR42][R8.64] ;  /* 0x0000002a084ab981 */ /* 0x000162000c1e1900 */
[----:B------:R-:W-:Y:S01]  /*2160*/  ISETP.GT.AND P3, PT, R27, R28, PT ;  /* 0x0000001c1b00720c */ /* 0x000fe20003f64270 */
[----:B------:R-:W-:Y:S01]  /*2170*/  IMAD R73, R19, 0x2000, R59 ;  /* 0x0000200013497824 */ /* 0x000fe200078e023b */
[----:B------:R-:W-:Y:S01]  /*2180*/  IADD3 R10, -R12, RZ, RZ ;  /* 0x000000ff0c0a7210 */ /* 0x000fe20007ffe1ff */
[----:B------:R-:W-:Y:S05]  /*2190*/  YIELD ;  /* 0x0000000000007946 */ /* 0x000fea0003800000 */
[----:B------:R-:W-:Y:S01]  /*21a0*/  VIADD R11, R73, 0x20 ;  /* 0x00000020490b7836 */ /* 0x000fe20000000000 */
[----:B------:R-:W-:Y:S01]  /*21b0*/  BSSY B0, `(.L_x_483) ;  /* 0x000032e000007945 */ /* 0x000fe20003800000 */
[----:B------:R-:W-:Y:S01]  /*21c0*/  IMAD R75, R75, R10, R36 ;  /* 0x0000000a4b4b7224 */ /* 0x000fe200078e0224 */
[----:B--2---:R-:W-:-:S02]  /*21d0*/  LOP3.LUT P5, RZ, R38, 0x4, RZ, 0xc0, !PT ;  /* 0x0000000426ff7812 */ /* 0x004fc400078ac0ff */
[----:B---3--:R-:W-:-:S04]  /*21e0*/  LOP3.LUT R37, R37, 0xfffffffe, RZ, 0xc0, !PT ;  /* 0xfffffffe25257812 */ /* 0x008fc800078ec0ff */
[----:B------:R-:W-:Y:S02]  /*21f0*/  @P3 LOP3.LUT R37, R37, 0x1, RZ, 0xfc, !PT ;  /* 0x0000000125253812 */ /* 0x000fe400078efcff */
[----:B------:R-:W-:-:S03]  /*2200*/  ISETP.GE.AND P3, PT, R80, 0x1, PT ;  /* 0x000000015000780c */ /* 0x000fc60003f66270 */
[----:B------:R0:W-:Y:S02]  /*2210*/  STL [R1], R37 ;  /* 0x0000002501007387 */ /* 0x0001e40000100800 */
[C---:B------:R-:W-:Y:S02]  /*2220*/  @P5 VIADD R11, R73.reuse, 0xffffffe0 ;  /* 0xffffffe0490b5836 */ /* 0x040fe40000000000 */
[--C-:B------:R-:W-:Y:S02]  /*2230*/  IMAD R73, R73, 0x2, R26.reuse ;  /* 0x0000000249497824 */ /* 0x100fe400078e021a */
[----:B------:R-:W-:-:S04]  /*2240*/  IMAD R72, R11, 0x2, R26 ;  /* 0x000000020b487824 */ /* 0x000fc800078e021a */
[----:B0-----:R-:W-:Y:S05]  /*2250*/  @!P3 BRA `(.L_x_484) ;  /* 0x0000002c0078b947 */ /* 0x001fea0003800000 */
[----:B------:R-:W-:Y:S01]  /*2260*/  SHF.R.S32.HI R76, RZ, 0x1f, R75 ;  /* 0x0000001fff4c7819 */ /* 0x000fe2000001144b */
[----:B------:R-:W-:Y:S01]  /*2270*/  ULDC.64 UR4, c[0x0][0x300] ;  /* 0x0000c00000047ab9 */ /* 0x000fe20000000a00 */
[----:B-----5:R-:W-:Y:S01]  /*2280*/  SHF.R.S32.HI R77, RZ, 0x1f, R74 ;  /* 0x0000001fff4d7819 */ /* 0x020fe2000001144a */
[----:B------:R-:W-:-:S04]  /*2290*/  IMAD.WIDE.U32 R8, R75, UR4, RZ ;  /* 0x000000044b087c25 */ /* 0x000fc8000f8e00ff */
[----:B------:R-:W-:Y:S02]  /*22a0*/  IMAD R10, R76, UR4, RZ ;  /* 0x000000044c0a7c24 */ /* 0x000fe4000f8e02ff */
[----:B------:R-:W-:Y:S02]  /*22b0*/  IMAD R12, R68, R27, RZ ;  /* 0x0000001b440c7224 */ /* 0x000fe400078e02ff */
[----:B------:R-:W-:Y:S01]  /*22c0*/  IMAD R11, R75, UR5, R10 ;  /* 0x000000054b0b7c24 */ /* 0x000fe2000f8e020a */
[----:B------:R-:W-:Y:S01]  /*22d0*/  ULDC.64 UR4, c[0x0][0x310] ;  /* 0x0000c40000047ab9 */ /* 0x000fe20000000a00 */
[----:B------:R-:W-:Y:S01]  /*22e0*/  SHF.R.S32.HI R10, RZ, 0x1f, R27 ;  /* 0x0000001fff0a7819 */ /* 0x000fe2000001141b */
[----:B------:R-:W-:Y:S02]  /*22f0*/  IMAD R13, R77, UR4, RZ ;  /* 0x000000044d0d7c24 */ /* 0x000fe4000f8e02ff */
[----:B------:R-:W-:Y:S02]  /*2300*/  IMAD.IADD R9, R9, 0x1, R11 ;  /* 0x0000000109097824 */ /* 0x000fe400078e020b */
[----:B------:R-:W-:-:S02]  /*2310*/  IMAD R13, R74, UR5, R13 ;  /* 0x000000054a0d7c24 */ /* 0x000fc4000f8e020d */
[----:B------:R-:W-:Y:S01]  /*2320*/  IMAD.WIDE.U32 R8, R74, UR4, R8 ;  /* 0x000000044a087c25 */ /* 0x000fe2000f8e0008 */
[----:B------:R-:W-:-:S03]  /*2330*/  ULDC.64 UR4, c[0x0][0x308] ;  /* 0x0000c20000047ab9 */ /* 0x000fc60000000a00 */
[----:B------:R-:W-:Y:S02]  /*2340*/  IMAD R11, R63, UR4, RZ ;  /* 0x000000043f0b7c24 */ /* 0x000fe4000f8e02ff */
[----:B------:R-:W-:Y:S02]  /*2350*/  IMAD.IADD R9, R9, 0x1, R13 ;  /* 0x0000000109097824 */ /* 0x000fe400078e020d */
[C---:B------:R-:W-:Y:S02]  /*2360*/  IMAD R11, R34.reuse, UR5, R11 ;  /* 0x00000005220b7c24 */ /* 0x040fe4000f8e020b */
[----:B------:R-:W-:Y:S01]  /*2370*/  IMAD.WIDE.U32 R8, R34, UR4, R8 ;  /* 0x0000000422087c25 */ /* 0x000fe2000f8e0008 */
[----:B------:R-:W-:-:S03]  /*2380*/  ULDC.64 UR4, c[0x0][0x2e8] ;  /* 0x0000ba0000047ab9 */ /* 0x000fc60000000a00 */
[----:B------:R-:W-:Y:S01]  /*2390*/  IMAD.IADD R85, R9, 0x1, R11 ;  /* 0x0000000109557824 */ /* 0x000fe200078e020b */
[----:B------:R-:W-:Y:S01]  /*23a0*/  LEA R84, P3, R8, UR4, 0x1 ;  /* 0x0000000408547c11 */ /* 0x000fe2000f8608ff */
[----:B------:R-:W-:Y:S01]  /*23b0*/  ULDC.U8 UR4, c[0x0][0x410] ;  /* 0x0001040000047ab9 */ /* 0x000fe20000000000 */
[----:B------:R-:W-:Y:S02]  /*23c0*/  IMAD R13, R66, R27, RZ ;  /* 0x0000001b420d7224 */ /* 0x000fe400078e02ff */
[----:B------:R-:W-:Y:S01]  /*23d0*/  LEA.HI.X R85, R8, UR5, R85, 0x1, P3 ;  /* 0x0000000508557c11 */ /* 0x000fe200098f0c55 */
[C---:B------:R-:W-:Y:S01]  /*23e0*/  IMAD R79, R10.reuse, R67, R12 ;  /* 0x000000430a4f7224 */ /* 0x040fe200078e020c */
[----:B------:R-:W-:Y:S01]  /*23f0*/  ISETP.NE.AND P3, PT, RZ, UR4, PT ;  /* 0x00000004ff007c0c */ /* 0x000fe2000bf65270 */
[----:B------:R-:W-:Y:S02]  /*2400*/  IMAD R13, R10, R64, R13 ;  /* 0x000000400a0d7224 */ /* 0x000fe400078e020d */
[----:B------:R-:W-:-:S02]  /*2410*/  IMAD R78, R27, -0x80, R30 ;  /* 0xffffff801b4e7824 */ /* 0x000fc400078e021e */
[----:B------:R-:W-:-:S03]  /*2420*/  IMAD.WIDE.U32 R8, R64, R27, RZ ;  /* 0x0000001b40087225 */ /* 0x000fc600078e00ff */
[----:B------:R-:W-:Y:S01]  /*2430*/  VIMNMX R78, R78, 0x80, PT ;  /* 0x000000804e4e7848 */ /* 0x000fe20003fe0100 */
[----:B------:R-:W-:Y:S01]  /*2440*/  IMAD.WIDE.U32 R10, R67, R27, RZ ;  /* 0x0000001b430a7225 */ /* 0x000fe200078e00ff */
[----:B------:R-:W-:-:S03]  /*2450*/  IADD3 R71, R9, R13, RZ ;  /* 0x0000000d09477210 */ /* 0x000fc60007ffe0ff */
[----:B------:R-:W-:Y:S01]  /*2460*/  IMAD.IADD R79, R11, 0x1, R79 ;  /* 0x000000010b4f7824 */ /* 0x000fe200078e024f */
[----:B------:R-:W-:Y:S06]  /*2470*/  @!P3 BRA `(.L_x_485) ;  /* 0x000000140058b947 */ /* 0x000fec0003800000 */
[----:B------:R-:W-:Y:S01]  /*2480*/  ISETP.GE.AND P3, PT, R152, R78, PT ;  /* 0x0000004e9800720c */ /* 0x000fe20003f66270 */
[----:B------:R-:W-:Y:S01]  /*2490*/  BSSY B1, `(.L_x_486) ;  /* 0x000001e000017945 */ /* 0x000fe20003800000 */
[----:B------:R-:W-:Y:S02]  /*24a0*/  CS2R R36, SRZ ;  /* 0x0000000000247805 */ /* 0x000fe4000001ff00 */
[----:B------:R-:W-:Y:S02]  /*24b0*/  CS2R R44, SRZ ;  /* 0x00000000002c7805 */ /* 0x000fe4000001ff00 */
[----:B------:R-:W-:Y:S02]  /*24c0*/  CS2R R48, SRZ ;  /* 0x0000000000307805 */ /* 0x000fe4000001ff00 */
[----:B------:R-:W-:Y:S02]  /*24d0*/  CS2R R46, SRZ ;  /* 0x00000000002e7805 */ /* 0x000fe4000001ff00 */
[----:B------:R-:W-:-:S02]  /*24e0*/  CS2R R40, SRZ ;  /* 0x0000000000287805 */ /* 0x000fc4000001ff00 */
[----:B------:R-:W-:Y:S02]  /*24f0*/  CS2R R38, SRZ ;  /* 0x0000000000267805 */ /* 0x000fe4000001ff00 */
[----:B------:R-:W-:Y:S02]  /*2500*/  CS2R R42, SRZ ;  /* 0x00000000002a7805 */ /* 0x000fe4000001ff00 */
[----:B------:R-:W-:Y:S01]  /*2510*/  CS2R R50, SRZ ;  /* 0x0000000000327805 */ /* 0x000fe2000001ff00 */
[----:B------:R-:W-:Y:S06]  /*2520*/  @P3 BRA `(.L_x_487) ;  /* 0x0000000000503947 */ /* 0x000fec0003800000 */
[----:B------:R-:W-:Y:S01]  /*2530*/  IADD3 R13, P4, R20, R10, RZ ;  /* 0x0000000a140d7210 */ /* 0x000fe20007f9e0ff */
[----:B------:R-:W-:Y:S01]  /*2540*/  ULDC.64 UR4, c[0x0][0x3e8] ;  /* 0x0000fa0000047ab9 */ /* 0x000fe20000000a00 */
[----:B------:R-:W-:Y:S02]  /*2550*/  CS2R R48, SRZ ;  /* 0x0000000000307805 */ /* 0x000fe4000001ff00 */
[----:B------:R-:W-:Y:S01]  /*2560*/  CS2R R50, SRZ ;  /* 0x0000000000327805 */ /* 0x000fe2000001ff00 */
[----:B------:R-:W-:Y:S01]  /*2570*/  IMAD.X R14, R79, 0x1, R58, P4 ;  /* 0x000000014f0e7824 */ /* 0x000fe200020e063a */
[----:B------:R-:W-:-:S05]  /*2580*/  IADD3 R15, P4, R54, R8, RZ ;  /* 0x00000008360f7210 */ /* 0x000fca0007f9e0ff */
[----:B------:R-:W-:Y:S01]  /*2590*/  IMAD.X R44, R71, 0x1, R32, P4 ;  /* 0x00000001472c7824 */ /* 0x000fe200020e0620 */
[----:B------:R-:W-:-:S04]  /*25a0*/  LEA R12, P4, R13, UR4, 0x1 ;  /* 0x000000040d0c7c11 */ /* 0x000fc8000f8808ff */
[----:B------:R-:W-:Y:S01]  /*25b0*/  LEA.HI.X R13, R13, UR5, R14, 0x1, P4 ;  /* 0x000000050d0d7c11 */ /* 0x000fe2000a0f0c0e */
[----:B------:R-:W-:Y:S02]  /*25c0*/  ULDC.64 UR4, c[0x0][0x400] ;  /* 0x0001000000047ab9 */ /* 0x000fe40000000a00 */
[----:B------:R-:W-:-:S04]  /*25d0*/  LEA R14, P4, R15, UR4, 0x1 ;  /* 0x000000040f0e7c11 */ /* 0x000fc8000f8808ff */
[----:B------:R-:W-:Y:S02]  /*25e0*/  LEA.HI.X R15, R15, UR5, R44, 0x1, P4 ;  /* 0x000000050f0f7c11 */ /* 0x000fe4000a0f0c2c */
[----:B------:R-:W-:Y:S02]  /*25f0*/  ISETP.GE.AND P4, PT, R22, R80, PT ;  /* 0x000000501600720c */ /* 0x000fe40003f86270 */
[----:B------:R-:W-:Y:S02]  /*2600*/  CS2R R44, SRZ ;  /* 0x00000000002c7805 */ /* 0x000fe4000001ff00 */
[----:B------:R-:W-:-:S09]  /*2610*/  CS2R R46, SRZ ;  /* 0x00000000002e7805 */ /* 0x000fd2000001ff00 */
[----:B------:R0:W5:Y:S04]  /*2620*/  @!P4 LDG.E.64 R48, desc[UR42][R12.64] ;  /* 0x0000002a0c30c981 */ /* 0x000168000c1e1b00 */
[----:B------:R0:W5:Y:S01]  /*2630*/  @!P4 LDG.E.64 R50, desc[UR42][R14.64] ;  /* 0x0000002a0e32c981 */ /* 0x000162000c1e1b00 */
[----:B------:R-:W-:-:S13]  /*2640*/  ISETP.GE.AND P4, PT, R156, R80, PT ;  /* 0x000000509c00720c */ /* 0x000fda0003f86270 */
[----:B------:R0:W5:Y:S04]  /*2650*/  @!P4 LDG.E.64 R44, desc[UR42][R12.64+0x20] ;  /* 0x0000202a0c2cc981 */ /* 0x000168000c1e1b00 */
[----:B------:R0:W5:Y:S02]  /*2660*/  @!P4 LDG.E.64 R46, desc[UR42][R14.64+0x20] ;  /* 0x0000202a0e2ec981 */ /* 0x000164000c1e1b00 */
.L_x_487:
[----:B------:R-:W-:Y:S05]  /*2670*/  BSYNC B1 ;  /* 0x0000000000017941 */ /* 0x000fea0003800000 */
.L_x_486:
[----:B0-----:R-:W-:Y:S01]  /*2680*/  VIADD R12, R152, 0x60 ;  /* 0x00000060980c7836 */ /* 0x001fe20000000000 */
[----:B------:R-:W-:Y:S01]  /*2690*/  BSSY B1, `(.L_x_488) ;  /* 0x0000021000017945 */ /* 0x000fe20003800000 */
[----:B-----5:R-:W-:Y:S02]  /*26a0*/  IMAD.MOV.U32 R81, RZ, RZ, R44 ;  /* 0x000000ffff517224 */ /* 0x020fe400078e002c */
[----:B------:R-:W-:Y:S01]  /*26b0*/  IMAD.MOV.U32 R82, RZ, RZ, R45 ;  /* 0x000000ffff527224 */ /* 0x000fe200078e002d */
[----:B------:R-:W-:-:S13]  /*26c0*/  ISETP.GE.AND P4, PT, R12, R78, PT ;  /* 0x0000004e0c00720c */ /* 0x000fda0003f86270 */
[----:B------:R-:W-:Y:S05]  /*26d0*/  @P4 BRA `(.L_x_489) ;  /* 0x0000000000704947 */ /* 0x000fea0003800000 */
[----:B------:R-:W0:Y:S01]  /*26e0*/  LDC.64 R12, c[0x0][0x3f8] ;  /* 0x0000fe00ff0c7b82 */ /* 0x000e220000000a00 */
[----:B------:R-:W-:Y:S01]  /*26f0*/  IMAD.MOV.U32 R11, RZ, RZ, R79 ;  /* 0x000000ffff0b7224 */ /* 0x000fe200078e004f */
[----:B------:R-:W-:Y:S01]  /*2700*/  ULDC.64 UR4, c[0x0][0x3e8] ;  /* 0x0000fa0000047ab9 */ /* 0x000fe20000000a00 */
[----:B------:R-:W-:Y:S02]  /*2710*/  CS2R R40, SRZ ;  /* 0x0000000000287805 */ /* 0x000fe4000001ff00 */
[----:B------:R-:W-:Y:S01]  /*2720*/  CS2R R42, SRZ ;  /* 0x00000000002a7805 */ /* 0x000fe2000001ff00 */
[----:B0-----:R-:W-:-:S04]  /*2730*/  IMAD.WIDE.U32 R10, R12, 0x60, R10 ;  /* 0x000000600c0a7825 */ /* 0x001fc800078e000a */
[----:B------:R-:W-:Y:S01]  /*2740*/  IMAD R9, R13, 0x60, RZ ;  /* 0x000000600d097824 */ /* 0x000fe200078e02ff */
[----:B------:R-:W-:-:S04]  /*2750*/  IADD3 R13, P5, R20, R10, RZ ;  /* 0x0000000a140d7210 */ /* 0x000fc80007fbe0ff */
[----:B------:R-:W-:Y:S01]  /*2760*/  IADD3.X R14, R58, R11, R9, P5, !PT ;  /* 0x0000000b3a0e7210 */ /* 0x000fe20002ffe409 */
[----:B------:R-:W-:Y:S01]  /*2770*/  IMAD.MOV.U32 R9, RZ, RZ, R71 ;  /* 0x000000ffff097224 */ /* 0x000fe200078e0047 */
[----:B------:R-:W0:Y:S02]  /*2780*/  LDC.64 R10, c[0x0][0x408] ;  /* 0x00010200ff0a7b82 */ /* 0x000e240000000a00 */
[----:B0-----:R-:W-:-:S04]  /*2790*/  IMAD.WIDE.U32 R8, R10, 0x60, R8 ;  /* 0x000000600a087825 */ /* 0x001fc800078e0008 */
[----:B------:R-:W-:Y:S01]  /*27a0*/  IMAD R15, R11, 0x60, RZ ;  /* 0x000000600b0f7824 */ /* 0x000fe200078e02ff */
[----:B------:R-:W-:-:S04]  /*27b0*/  IADD3 R11, P5, R54, R8, RZ ;  /* 0x00000008360b7210 */ /* 0x000fc80007fbe0ff */
[----:B------:R-:W-:Y:S02]  /*27c0*/  IADD3.X R12, R32, R9, R15, P5, !PT ;  /* 0x00000009200c7210 */ /* 0x000fe40002ffe40f */
        /* <DEDUP_REMOVED lines=13> */
.L_x_489:
[----:B------:R-:W-:Y:S05]  /*28a0*/  BSYNC B1 ;  /* 0x0000000000017941 */ /* 0x000fea0003800000 */
.L_x_488:
[----:B0-----:R-:W-:Y:S01]  /*28b0*/  IMAD.MOV.U32 R8, RZ, RZ, R48 ;  /* 0x000000ffff087224 */ /* 0x001fe200078e0030 */
[----:B------:R-:W-:Y:S01]  /*28c0*/  MOV R9, R49 ;  /* 0x0000003100097202 */ /* 0x000fe20000000f00 */
[----:B------:R-:W-:Y:S01]  /*28d0*/  UISETP.NE.AND UP0, UPT, UR39, 0x3, UPT ;  /* 0x000000032700788c */ /* 0x000fe2000bf05270 */
[C---:B------:R-:W-:Y:S01]  /*28e0*/  PRMT R95, R82.reuse, 0x7610, R95 ;  /* 0x00007610525f7816 */ /* 0x040fe2000000005f */
[----:B------:R-:W-:Y:S01]  /*28f0*/  IMAD.MOV.U32 R10, RZ, RZ, R50 ;  /* 0x000000ffff0a7224 */ /* 0x000fe200078e0032 */
[----:B------:R-:W-:Y:S01]  /*2900*/  PRMT R82, R82, 0x5410, R9 ;  /* 0x0000541052527816 */ /* 0x000fe20000000009 */
[----:B------:R-:W-:Y:S01]  /*2910*/  IMAD.MOV.U32 R9, RZ, RZ, R47 ;  /* 0x000000ffff097224 */ /* 0x000fe200078e002f */
[----:B------:R-:W-:Y:S01]  /*2920*/  PRMT R99, R8, 0x7610, R99 ;  /* 0x0000761008637816 */ /* 0x000fe20000000063 */
[----:B------:R-:W-:Y:S01]  /*2930*/  IMAD.MOV.U32 R11, RZ, RZ, R51 ;  /* 0x000000ffff0b7224 */ /* 0x000fe200078e0033 */
[----:B------:R-:W-:Y:S01]  /*2940*/  PLOP3.LUT P5, PT, PT, PT, UP0, 0x80, 0x0 ;  /* 0x000000000000781c */ /* 0x000fe20003faf008 */
[----:B------:R-:W-:Y:S01]  /*2950*/  IMAD.MOV.U32 R8, RZ, RZ, R46 ;  /* 0x000000ffff087224 */ /* 0x000fe200078e002e */
[----:B------:R-:W-:Y:S01]  /*2960*/  PRMT R93, R9, 0x7610, R93 ;  /* 0x00007610095d7816 */ /* 0x000fe2000000005d */
[----:B-----5:R-:W-:Y:S01]  /*2970*/  IMAD.MOV.U32 R9, RZ, RZ, R37 ;  /* 0x000000ffff097224 */ /* 0x020fe200078e0025 */
[----:B------:R-:W-:Y:S01]  /*2980*/  PRMT R83, R83, 0x5410, R10 ;  /* 0x0000541053537816 */ /* 0x000fe2000000000a */
[----:B------:R-:W-:Y:S01]  /*2990*/  IMAD.MOV.U32 R10, RZ, RZ, R40 ;  /* 0x000000ffff0a7224 */ /* 0x000fe200078e0028 */
        /* <DEDUP_REMOVED lines=10> */
[----:B------:R-:W-:-:S02]  /*2a40*/  PRMT R82, R8, 0x7610, R82 ;  /* 0x0000761008527816 */ /* 0x000fc40000000052 */
[----:B------:R-:W-:Y:S02]  /*2a50*/  MOV R8, R38 ;  /* 0x0000002600087202 */ /* 0x000fe40000000f00 */
[----:B------:R-:W-:Y:S02]  /*2a60*/  PRMT R96, R81, 0x7610, R96 ;  /* 0x0000761051607816 */ /* 0x000fe40000000060 */
[----:B------:R-:W-:Y:S02]  /*2a70*/  PRMT R86, R8, 0x7610, R86 ;  /* 0x0000761008567816 */ /* 0x000fe40000000056 */
[----:B------:R-:W-:Y:S02]  /*2a80*/  PRMT R87, R9, 0x7610, R87 ;  /* 0x0000761009577816 */ /* 0x000fe40000000057 */
[----:B------:R-:W-:Y:S02]  /*2a90*/  PRMT R91, R10, 0x7610, R91 ;  /* 0x000076100a5b7816 */ /* 0x000fe4000000005b */
[----:B------:R-:W-:Y:S01]  /*2aa0*/  PRMT R92, R11, 0x7610, R92 ;  /* 0x000076100b5c7816 */ /* 0x000fe2000000005c */
[----:B------:R-:W-:Y:S06]  /*2ab0*/  @!P5 BRA `(.L_x_490) ;  /* 0x000000000004d947 */ /* 0x000fec0003800000 */
[----:B------:R-:W-:Y:S01]  /*2ac0*/  BPT.TRAP 0x1 ;  /* 0x000000040000795c */ /* 0x000fe20000300000 */
.L_x_490:
[----:B------:R-:W-:Y:S01]  /*2ad0*/  IMAD R71, R19, 0x8, R18 ;  /* 0x0000000813477824 */ /* 0x000fe200078e0212 */
[----:B------:R-:W-:Y:S01]  /*2ae0*/  SHF.L.U32 R79, R154, 0x1f, RZ ;  /* 0x0000001f9a4f7819 */ /* 0x000fe200000006ff */
[----:B------:R-:W-:Y:S03]  /*2af0*/  BSSY B1, `(.L_x_491) ;  /* 0x0000003000017945 */ /* 0x000fe60003800000 */
[----:B------:R-:W0:Y:S02]  /*2b00*/  SYNCS.PHASECHK.TRANS64.TRYWAIT P6, [R71+URZ+0x16890], R79 ;  /* 0x0168904f470075a7 */ /* 0x000e2400080c017f */
[----:B0-----:R-:W-:Y:S05]  /*2b10*/  @!P6 BRA `(.L_x_492) ;  /* 0x0000012000d8e947 */ /* 0x001fea0003800000 */
.L_x_718:
[----:B------:R-:W-:Y:S05]  /*2b20*/  BSYNC B1 ;  /* 0x0000000000017941 */ /* 0x000fea0003800000 */
.L_x_491:
[----:B------:R-:W-:-:S03]  /*2b30*/  UMOV UR4, 0xffffffff ;  /* 0xffffffff00047882 */ /* 0x000fc60000000000 */
[----:B------:R-:W-:Y:S05]  /*2b40*/  BRA.DIV UR4, `(.L_x_493) ;  /* 0x0000012204e07947 */ /* 0x000fea000b800000 */
[----:B------:R1:W2:Y:S04]  /*2b50*/  SHFL.IDX PT, R81, R85, RZ, 0x1c1f ;  /* 0x001c1fff55517589 */ /* 0x0002a800000e0000 */
[----:B------:R1:W3:Y:S02]  /*2b60*/  SHFL.IDX PT, R14, R84, RZ, 0x1c1f ;  /* 0x001c1fff540e7589 */ /* 0x0002e400000e0000 */
.L_x_722:
[----:B------:R-:W-:Y:S04]  /*2b70*/  BSSY B1, `(.L_x_494) ;  /* 0x0000070000017945 */ /* 0x000fe80003800000 */
[----:B------:R-:W-:Y:S05]  /*2b80*/  @P3 BRA `(.L_x_495) ;  /* 0x0000000400b83947 */ /* 0x000fea0003800000 */
[----:B------:R-:W-:Y:S04]  /*2b90*/  BSSY B2, `(.L_x_496) ;  /* 0x0000036000027945 */ /* 0x000fe80003800000 */
[----:B------:R-:W-:Y:S05]  /*2ba0*/  @P1 BRA `(.L_x_497) ;  /* 0x0000000000d01947 */ /* 0x000fea0003800000 */
[----:B------:R4:W0:Y:S01]  /*2bb0*/  LDS.128 R8, [R73+0xe000] ;  /* 0x00e0000049087984 */ /* 0x0008220000000c00 */
[C---:B---3--:R-:W-:Y:S01]  /*2bc0*/  LEA R12, P3, R16.reuse, R14, 0x1 ;  /* 0x0000000e100c7211 */ /* 0x048fe200078608ff */
[----:B------:R-:W-:Y:S03]  /*2bd0*/  BSSY B3, `(.L_x_498) ;  /* 0x0000030000037945 */ /* 0x000fe60003800000 */
[----:B--2---:R-:W-:Y:S02]  /*2be0*/  LEA.HI.X R13, R16, R81, R17, 0x1, P3 ;  /* 0x00000051100d7211 */ /* 0x004fe400018f0c11 */
[----:B------:R-:W-:-:S13]  /*2bf0*/  ISETP.GE.AND P3, PT, R22, R80, PT ;  /* 0x000000501600720c */ /* 0x000fda0003f66270 */
[----:B----4-:R-:W-:Y:S05]  /*2c00*/  @P3 BRA `(.L_x_499) ;  /* 0x0000000000b03947 */ /* 0x010fea0003800000 */
[----:B------:R-:W-:Y:S02]  /*2c10*/  SHF.R.U64 R100, R50, 0x10, R51 ;  /* 0x0000001032647819 */ /* 0x000fe40000001233 */
[----:B------:R-:W-:Y:S01]  /*2c20*/  SHF.R.U64 R97, R48, 0x10, R49 ;  /* 0x0000001030617819 */ /* 0x000fe20000001231 */
[C---:B0-----:R-:W-:Y:S01]  /*2c30*/  IMAD.U32 R48, R10.reuse, 0x10000, RZ ;  /* 0x000100000a307824 */ /* 0x041fe200078e00ff */
[----:B------:R-:W-:Y:S02]  /*2c40*/  SHF.R.U32.HI R102, RZ, 0x10, R51 ;  /* 0x00000010ff667819 */ /* 0x000fe40000011633 */
[----:B------:R-:W-:Y:S01]  /*2c50*/  SHF.R.U32.HI R98, RZ, 0x10, R49 ;  /* 0x00000010ff627819 */ /* 0x000fe20000011631 */
[----:B------:R-:W-:Y:S01]  /*2c60*/  IMAD.U32 R49, R9, 0x10000, RZ ;  /* 0x0001000009317824 */ /* 0x000fe200078e00ff */
[----:B------:R-:W-:Y:S01]  /*2c70*/  LOP3.LUT R51, R10, 0xffff0000, RZ, 0xc0, !PT ;  /* 0xffff00000a337812 */ /* 0x000fe200078ec0ff */
[C---:B------:R-:W-:Y:S01]  /*2c80*/  IMAD.U32 R10, R11.reuse, 0x10000, RZ ;  /* 0x000100000b0a7824 */ /* 0x040fe200078e00ff */
[----:B------:R-:W-:-:S02]  /*2c90*/  LOP3.LUT R15, R11, 0xffff0000, RZ, 0xc0, !PT ;  /* 0xffff00000b0f7812 */ /* 0x000fc400078ec0ff */
[----:B------:R-:W-:Y:S02]  /*2ca0*/  PRMT R100, R83, 0x5432, R100 ;  /* 0x0000543253647816 */ /* 0x000fe40000000064 */
[----:B------:R-:W-:Y:S02]  /*2cb0*/  PRMT R11, R99, 0x5410, R97 ;  /* 0x00005410630b7816 */ /* 0x000fe40000000061 */
[----:B------:R-:W-:Y:S02]  /*2cc0*/  PRMT R102, R86, 0x5432, R102 ;  /* 0x0000543256667816 */ /* 0x000fe40000000066 */
[----:B------:R-:W-:Y:S02]  /*2cd0*/  PRMT R98, R82, 0x5432, R98 ;  /* 0x0000543252627816 */ /* 0x000fe40000000062 */
[----:B------:R-:W-:Y:S01]  /*2ce0*/  LOP3.LUT R50, R9, 0xffff0000, RZ, 0xc0, !PT ;  /* 0xffff000009327812 */ /* 0x000fe200078ec0ff */
[----:B------:R-:W-:Y:S01]  /*2cf0*/  IMAD.U32 R9, R8, 0x10000, RZ ;  /* 0x0001000008097824 */ /* 0x000fe200078e00ff */
[----:B------:R-:W-:Y:S01]  /*2d00*/  LOP3.LUT R101, R100, 0xffff0000, RZ, 0xc0, !PT ;  /* 0xffff000064657812 */ /* 0x000fe200078ec0ff */
[----:B------:R-:W-:Y:S01]  /*2d10*/  IMAD.U32 R99, R98, 0x10000, RZ ;  /* 0x0001000062637824 */ /* 0x000fe200078e00ff */
[----:B------:R-:W-:Y:S01]  /*2d20*/  LOP3.LUT R97, R11, 0xffff0000, RZ, 0xc0, !PT ;  /* 0xffff00000b617812 */ /* 0x000fe200078ec0ff */
[----:B------:R-:W-:Y:S01]  /*2d30*/  IMAD.U32 R100, R100, 0x10000, RZ ;  /* 0x0001000064647824 */ /* 0x000fe200078e00ff */
[----:B------:R-:W-:Y:S01]  /*2d40*/  SHF.L.U32 R103, R102, 0x10, RZ ;  /* 0x0000001066677819 */ /* 0x000fe200000006ff */
[----:B------:R-:W-:Y:S01]  /*2d50*/  FMUL.FTZ R104, R50, R101 ;  /* 0x0000006532687220 */ /* 0x000fe20000410000 */
[----:B------:R-:W-:Y:S01]  /*2d60*/  LOP3.LUT R102, R102, 0xffff0000, RZ, 0xc0, !PT ;  /* 0xffff000066667812 */ /* 0x000fe200078ec0ff */
[----:B------:R-:W-:Y:S01]  /*2d70*/  FMUL.FTZ R50, R50, R97 ;  /* 0x0000006132327220 */ /* 0x000fe20000410000 */
[----:B------:R-:W-:Y:S01]  /*2d80*/  LOP3.LUT R98, R98, 0xffff0000, RZ, 0xc0, !PT ;  /* 0xffff000062627812 */ /* 0x000fe200078ec0ff */
[C---:B------:R-:W-:Y:S01]  /*2d90*/  FMUL.FTZ R105, R51.reuse, R103 ;  /* 0x0000006733697220 */ /* 0x040fe20000410000 */
[----:B------:R-:W-:Y:S01]  /*2da0*/  FMUL.FTZ R51, R51, R99 ;  /* 0x0000006333337220 */ /* 0x000fe20000410000 */
[----:B------:R-:W-:Y:S01]  /*2db0*/  LOP3.LUT R8, R8, 0xffff0000, RZ, 0xc0, !PT ;  /* 0xffff000008087812 */ /* 0x000fe200078ec0ff */
[C---:B------:R-:W-:Y:S01]  /*2dc0*/  FFMA.FTZ R104, R49.reuse, R97, -R104 ;  /* 0x0000006131687223 */ /* 0x040fe20000010868 */
[----:B------:R-:W-:Y:S01]  /*2dd0*/  FFMA.FTZ R49, R49, R101, R50 ;  /* 0x0000006531317223 */ /* 0x000fe20000010032 */
[----:B------:R-:W-:-:S02]  /*2de0*/  IMAD.U32 R11, R11, 0x10000, RZ ;  /* 0x000100000b0b7824 */ /* 0x000fc400078e00ff */
[C---:B------:R-:W-:Y:S01]  /*2df0*/  FFMA.FTZ R50, R48.reuse, R103, R51 ;  /* 0x0000006730327223 */ /* 0x040fe20000010033 */
[C---:B------:R-:W-:Y:S01]  /*2e00*/  FMUL.FTZ R51, R15.reuse, R102 ;  /* 0x000000660f337220 */ /* 0x040fe20000410000 */
[----:B------:R-:W-:Y:S01]  /*2e10*/  FFMA.FTZ R105, R48, R99, -R105 ;  /* 0x0000006330697223 */ /* 0x000fe20000010869 */
[----:B------:R-:W-:Y:S01]  /*2e20*/  FMUL.FTZ R97, R15, R98 ;  /* 0x000000620f617220 */ /* 0x000fe20000410000 */
[C---:B------:R-:W-:Y:S01]  /*2e30*/  FMUL.FTZ R48, R8.reuse, R100 ;  /* 0x0000006408307220 */ /* 0x040fe20000410000 */
[-C--:B------:R-:W-:Y:S01]  /*2e40*/  FMUL.FTZ R15, R8, R11.reuse ;  /* 0x0000000b080f7220 */ /* 0x080fe20000410000 */
[C---:B------:R-:W-:Y:S01]  /*2e50*/  FFMA.FTZ R51, R10.reuse, R98, -R51 ;  /* 0x000000620a337223 */ /* 0x040fe20000010833 */
[----:B------:R-:W-:Y:S01]  /*2e60*/  FFMA.FTZ R10, R10, R102, R97 ;  /* 0x000000660a0a7223 */ /* 0x000fe20000010061 */
[C---:B------:R-:W-:Y:S01]  /*2e70*/  FFMA.FTZ R48, R9.reuse, R11, -R48 ;  /* 0x0000000b09307223 */ /* 0x040fe20000010830 */
[----:B------:R-:W-:Y:S01]  /*2e80*/  FFMA.FTZ R15, R9, R100, R15 ;  /* 0x00000064090f7223 */ /* 0x000fe2000001000f */
[----:B------:R-:W-:-:S02]  /*2e90*/  F2FP.BF16.F32.PACK_AB R9, R49, R104 ;  /* 0x000000683109723e */ /* 0x000fc400000010ff */
[----:B------:R-:W-:Y:S02]  /*2ea0*/  F2FP.BF16.F32.PACK_AB R11, R10, R51 ;  /* 0x000000330a0b723e */ /* 0x000fe400000010ff */
[----:B------:R-:W-:Y:S02]  /*2eb0*/  F2FP.BF16.F32.PACK_AB R10, R50, R105 ;  /* 0x00000069320a723e */ /* 0x000fe400000010ff */
[----:B------:R-:W-:-:S07]  /*2ec0*/  F2FP.BF16.F32.PACK_AB R8, R15, R48 ;  /* 0x000000300f08723e */ /* 0x000fce00000010ff */
.L_x_499:
[----:B------:R-:W-:Y:S05]  /*2ed0*/  BSYNC B3 ;  /* 0x0000000000037941 */ /* 0x000fea0003800000 */
.L_x_498:
[----:B0-----:R4:W-:Y:S02]  /*2ee0*/  ST.E.128 desc[UR42][R12.64], R8 ;  /* 0x000000080c007985 */ /* 0x0019e4000c101d2a */
.L_x_497:
[----:B------:R-:W-:Y:S05]  /*2ef0*/  BSYNC B2 ;  /* 0x0000000000027941 */ /* 0x000fea0003800000 */
.L_x_496:
[----:B------:R-:W-:Y:S05]  /*2f00*/  @P2 BRA `(.L_x_495) ;  /* 0x0000000000d82947 */ /* 0x000fea0003800000 */
[----:B----4-:R4:W0:Y:S01]  /*2f10*/  LDS.128 R8, [R72+0xe000] ;  /* 0x00e0000048087984 */ /* 0x0108220000000c00 */
[C---:B---3--:R-:W-:Y:S01]  /*2f20*/  LEA R12, P3, R2.reuse, R14, 0x1 ;  /* 0x0000000e020c7211 */ /* 0x048fe200078608ff */
[----:B------:R-:W-:Y:S03]  /*2f30*/  BSSY B2, `(.L_x_500) ;  /* 0x0000032000027945 */ /* 0x000fe60003800000 */
[----:B--2---:R-:W-:Y:S02]  /*2f40*/  LEA.HI.X R13, R2, R81, R153, 0x1, P3 ;  /* 0x00000051020d7211 */ /* 0x004fe400018f0c99 */
[----:B------:R-:W-:-:S13]  /*2f50*/  ISETP.GE.AND P3, PT, R156, R80, PT ;  /* 0x000000509c00720c */ /* 0x000fda0003f66270 */
[----:B----4-:R-:W-:Y:S05]  /*2f60*/  @P3 BRA `(.L_x_501) ;  /* 0x0000000000b83947 */ /* 0x010fea0003800000 */
[--C-:B------:R-:W-:Y:S01]  /*2f70*/  SHF.R.U64 R49, R46, 0x10, R47.reuse ;  /* 0x000000102e317819 */ /* 0x100fe2000000122f */
[----:B0-----:R-:W-:Y:S01]  /*2f80*/  IMAD.U32 R14, R10, 0x10000, RZ ;  /* 0x000100000a0e7824 */ /* 0x001fe200078e00ff */
[----:B------:R-:W-:Y:S02]  /*2f90*/  SHF.R.U32.HI R46, RZ, 0x10, R47 ;  /* 0x00000010ff2e7819 */ /* 0x000fe4000001162f */
[--C-:B------:R-:W-:Y:S02]  /*2fa0*/  SHF.R.U32.HI R48, RZ, 0x10, R45.reuse ;  /* 0x00000010ff307819 */ /* 0x100fe4000001162d */
[----:B------:R-:W-:Y:S02]  /*2fb0*/  PRMT R93, R93, 0x5410, R46 ;  /* 0x000054105d5d7816 */ /* 0x000fe4000000002e */
[----:B------:R-:W-:Y:S01]  /*2fc0*/  SHF.R.U64 R51, R44, 0x10, R45 ;  /* 0x000000102c337819 */ /* 0x000fe2000000122d */
[----:B------:R-:W-:Y:S01]  /*2fd0*/  IMAD.U32 R44, R11, 0x10000, RZ ;  /* 0x000100000b2c7824 */ /* 0x000fe200078e00ff */
[----:B------:R-:W-:-:S02]  /*2fe0*/  PRMT R95, R95, 0x5410, R48 ;  /* 0x000054105f5f7816 */ /* 0x000fc40000000030 */
[----:B------:R-:W-:Y:S01]  /*2ff0*/  PRMT R94, R94, 0x5410, R49 ;  /* 0x000054105e5e7816 */ /* 0x000fe20000000031 */
[----:B------:R-:W-:Y:S01]  /*3000*/  IMAD.U32 R49, R93, 0x10000, RZ ;  /* 0x000100005d317824 */ /* 0x000fe200078e00ff */
[----:B------:R-:W-:Y:S01]  /*3010*/  LOP3.LUT R15, R10, 0xffff0000, RZ, 0xc0, !PT ;  /* 0xffff00000a0f7812 */ /* 0x000fe200078ec0ff */
[----:B------:R-:W-:Y:S01]  /*3020*/  IMAD.U32 R10, R9, 0x10000, RZ ;  /* 0x00010000090a7824 */ /* 0x000fe200078e00ff */
[----:B------:R-:W-:Y:S02]  /*3030*/  LOP3.LUT R45, R11, 0xffff0000, RZ, 0xc0, !PT ;  /* 0xffff00000b2d7812 */ /* 0x000fe400078ec0ff */
[----:B------:R-:W-:Y:S01]  /*3040*/  PRMT R96, R96, 0x5410, R51 ;  /* 0x0000541060607816 */ /* 0x000fe20000000033 */
[----:B------:R-:W-:Y:S01]  /*3050*/  FMUL.FTZ R81, R15, R49 ;  /* 0x000000310f517220 */ /* 0x000fe20000410000 */
[----:B------:R-:W-:Y:S01]  /*3060*/  LOP3.LUT R11, R9, 0xffff0000, RZ, 0xc0, !PT ;  /* 0xffff0000090b7812 */ /* 0x000fe200078ec0ff */
[----:B------:R-:W-:Y:S01]  /*3070*/  IMAD.U32 R9, R8, 0x10000, RZ ;  /* 0x0001000008097824 */ /* 0x000fe200078e00ff */
[C---:B------:R-:W-:Y:S01]  /*3080*/  LOP3.LUT R48, R94.reuse, 0xffff0000, RZ, 0xc0, !PT ;  /* 0xffff00005e307812 */ /* 0x040fe200078ec0ff */
[----:B------:R-:W-:Y:S01]  /*3090*/  IMAD.U32 R94, R94, 0x10000, RZ ;  /* 0x000100005e5e7824 */ /* 0x000fe200078e00ff */
[----:B------:R-:W-:-:S02]  /*30a0*/  SHF.L.U32 R47, R95, 0x10, RZ ;  /* 0x000000105f2f7819 */ /* 0x000fc400000006ff */
[----:B------:R-:W-:Y:S01]  /*30b0*/  LOP3.LUT R46, R96, 0xffff0000, RZ, 0xc0, !PT ;  /* 0xffff0000602e7812 */ /* 0x000fe200078ec0ff */
[----:B------:R-:W-:Y:S01]  /*30c0*/  FMUL.FTZ R51, R11, R48 ;  /* 0x000000300b337220 */ /* 0x000fe20000410000 */
[----:B------:R-:W-:Y:S01]  /*30d0*/  LOP3.LUT R93, R93, 0xffff0000, RZ, 0xc0, !PT ;  /* 0xffff00005d5d7812 */ /* 0x000fe200078ec0ff */
[-C--:B------:R-:W-:Y:S01]  /*30e0*/  FMUL.FTZ R15, R15, R47.reuse ;  /* 0x0000002f0f0f7220 */ /* 0x080fe20000410000 */
[----:B------:R-:W-:Y:S01]  /*30f0*/  LOP3.LUT R95, R95, 0xffff0000, RZ, 0xc0, !PT ;  /* 0xffff00005f5f7812 */ /* 0x000fe200078ec0ff */
[----:B------:R-:W-:Y:S01]  /*3100*/  FFMA.FTZ R81, R14, R47, -R81 ;  /* 0x0000002f0e517223 */ /* 0x000fe20000010851 */
[-C--:B------:R-:W-:Y:S01]  /*3110*/  FMUL.FTZ R11, R11, R46.reuse ;  /* 0x0000002e0b0b7220 */ /* 0x080fe20000410000 */
[----:B------:R-:W-:Y:S01]  /*3120*/  LOP3.LUT R8, R8, 0xffff0000, RZ, 0xc0, !PT ;  /* 0xffff000008087812 */ /* 0x000fe200078ec0ff */
[----:B------:R-:W-:Y:S01]  /*3130*/  FFMA.FTZ R51, R10, R46, -R51 ;  /* 0x0000002e0a337223 */ /* 0x000fe20000010833 */
[----:B------:R-:W-:Y:S01]  /*3140*/  FFMA.FTZ R14, R14, R49, R15 ;  /* 0x000000310e0e7223 */ /* 0x000fe2000001000f */
[----:B------:R-:W-:-:S02]  /*3150*/  IMAD.U32 R96, R96, 0x10000, RZ ;  /* 0x0001000060607824 */ /* 0x000fc400078e00ff */
[C---:B------:R-:W-:Y:S01]  /*3160*/  FMUL.FTZ R15, R45.reuse, R93 ;  /* 0x0000005d2d0f7220 */ /* 0x040fe20000410000 */
[-C--:B------:R-:W-:Y:S01]  /*3170*/  FMUL.FTZ R46, R45, R95.reuse ;  /* 0x0000005f2d2e7220 */ /* 0x080fe20000410000 */
[----:B------:R-:W-:Y:S01]  /*3180*/  FFMA.FTZ R48, R10, R48, R11 ;  /* 0x000000300a307223 */ /* 0x000fe2000001000b */
[C---:B------:R-:W-:Y:S01]  /*3190*/  FMUL.FTZ R10, R8.reuse, R94 ;  /* 0x0000005e080a7220 */ /* 0x040fe20000410000 */
[-C--:B------:R-:W-:Y:S01]  /*31a0*/  FMUL.FTZ R11, R8, R96.reuse ;  /* 0x00000060080b7220 */ /* 0x080fe20000410000 */
[C---:B------:R-:W-:Y:S01]  /*31b0*/  FFMA.FTZ R15, R44.reuse, R95, -R15 ;  /* 0x0000005f2c0f7223 */ /* 0x040fe2000001080f */
[----:B------:R-:W-:Y:S01]  /*31c0*/  FFMA.FTZ R46, R44, R93, R46 ;  /* 0x0000005d2c2e7223 */ /* 0x000fe2000001002e */
[C---:B------:R-:W-:Y:S01]  /*31d0*/  FFMA.FTZ R10, R9.reuse, R96, -R10 ;  /* 0x00000060090a7223 */ /* 0x040fe2000001080a */
[----:B------:R-:W-:Y:S01]  /*31e0*/  FFMA.FTZ R11, R9, R94, R11 ;  /* 0x0000005e090b7223 */ /* 0x000fe2000001000b */
[----:B------:R-:W-:Y:S02]  /*31f0*/  F2FP.BF16.F32.PACK_AB R14, R14, R81 ;  /* 0x000000510e0e723e */ /* 0x000fe400000010ff */
[----:B------:R-:W-:-:S02]  /*3200*/  F2FP.BF16.F32.PACK_AB R15, R46, R15 ;  /* 0x0000000f2e0f723e */ /* 0x000fc400000010ff */
[----:B------:R-:W-:Y:S01]  /*3210*/  F2FP.BF16.F32.PACK_AB R8, R11, R10 ;  /* 0x0000000a0b08723e */ /* 0x000fe200000010ff */
[----:B------:R-:W-:Y:S01]  /*3220*/  IMAD.MOV.U32 R10, RZ, RZ, R14 ;  /* 0x000000ffff0a7224 */ /* 0x000fe200078e000e */
[----:B------:R-:W-:Y:S01]  /*3230*/  F2FP.BF16.F32.PACK_AB R9, R48, R51 ;  /* 0x000000333009723e */ /* 0x000fe200000010ff */
[----:B------:R-:W-:-:S07]  /*3240*/  IMAD.MOV.U32 R11, RZ, RZ, R15 ;  /* 0x000000ffff0b7224 */ /* 0x000fce00078e000f */
.L_x_501:
[----:B------:R-:W-:Y:S05]  /*3250*/  BSYNC B2 ;  /* 0x0000000000027941 */ /* 0x000fea0003800000 */
.L_x_500:
[----:B0-----:R0:W-:Y:S02]  /*3260*/  ST.E.128 desc[UR42][R12.64], R8 ;  /* 0x000000080c007985 */ /* 0x0011e4000c101d2a */
.L_x_495:
[----:B------:R-:W-:Y:S05]  /*3270*/  BSYNC B1 ;  /* 0x0000000000017941 */ /* 0x000fea0003800000 */
.L_x_494:
[----:B------:R-:W-:-:S03]  /*3280*/  UMOV UR4, 0xffffffff ;  /* 0xffffffff00047882 */ /* 0x000fc60000000000 */
[----:B------:R-:W-:Y:S05]  /*3290*/  BRA.DIV UR4, `(.L_x_502) ;  /* 0x0000011e04547947 */ /* 0x000fea000b800000 */
[----:B-1----:R-:W1:Y:S04]  /*32a0*/  SHFL.IDX PT, R85, R85, 0x1, 0x1c1f ;  /* 0x003c1f0055557f89 */ /* 0x002e6800000e0000 */
[----:B---3--:R3:W0:Y:S02]  /*32b0*/  SHFL.IDX PT, R14, R84, 0x1, 0x1c1f ;  /* 0x003c1f00540e7f89 */ /* 0x00862400000e0000 */
.L_x_726:
[----:B------:R-:W-:Y:S05]  /*32c0*/  @P4 BRA `(.L_x_503) ;  /* 0x0000002000704947 */ /* 0x000fea0003800000 */
[----:B------:R-:W-:Y:S04]  /*32d0*/  BSSY B1, `(.L_x_504) ;  /* 0x0000038000017945 */ /* 0x000fe80003800000 */
[----:B------:R-:W-:Y:S05]  /*32e0*/  @P1 BRA `(.L_x_505) ;  /* 0x0000000000d81947 */ /* 0x000fea0003800000 */
[----:B0---4-:R0:W4:Y:S01]  /*32f0*/  LDS.128 R8, [R73+0x11000] ;  /* 0x0110000049087984 */ /* 0x0111220000000c00 */
[C---:B------:R-:W-:Y:S01]  /*3300*/  LEA R12, P3, R16.reuse, R14, 0x1 ;  /* 0x0000000e100c7211 */ /* 0x040fe200078608ff */
[----:B------:R-:W-:Y:S03]  /*3310*/  BSSY B2, `(.L_x_506) ;  /* 0x0000032000027945 */ /* 0x000fe60003800000 */
[----:B-1----:R-:W-:Y:S02]  /*3320*/  LEA.HI.X R13, R16, R85, R17, 0x1, P3 ;  /* 0x00000055100d7211 */ /* 0x002fe400018f0c11 */
[----:B------:R-:W-:-:S13]  /*3330*/  ISETP.GE.AND P3, PT, R22, R80, PT ;  /* 0x000000501600720c */ /* 0x000fda0003f66270 */
[----:B0-----:R-:W-:Y:S05]  /*3340*/  @P3 BRA `(.L_x_507) ;  /* 0x0000000000b83947 */ /* 0x001fea0003800000 */
[----:B------:R-:W-:Y:S01]  /*3350*/  SHF.R.U64 R46, R40, 0x10, R41 ;  /* 0x00000010282e7819 */ /* 0x000fe20000001229 */
[----:B----4-:R-:W-:Y:S01]  /*3360*/  IMAD.U32 R15, R10, 0x10000, RZ ;  /* 0x000100000a0f7824 */ /* 0x010fe200078e00ff */
[--C-:B------:R-:W-:Y:S02]  /*3370*/  SHF.R.U64 R44, R42, 0x10, R43.reuse ;  /* 0x000000102a2c7819 */ /* 0x100fe4000000122b */
[----:B------:R-:W-:Y:S02]  /*3380*/  SHF.R.U32.HI R43, RZ, 0x10, R43 ;  /* 0x00000010ff2b7819 */ /* 0x000fe4000001162b */
[----:B------:R-:W-:Y:S01]  /*3390*/  SHF.R.U32.HI R45, RZ, 0x10, R41 ;  /* 0x00000010ff2d7819 */ /* 0x000fe20000011629 */
[----:B------:R-:W-:Y:S01]  /*33a0*/  IMAD.U32 R41, R11, 0x10000, RZ ;  /* 0x000100000b297824 */ /* 0x000fe200078e00ff */
[----:B------:R-:W-:Y:S02]  /*33b0*/  PRMT R89, R89, 0x5410, R46 ;  /* 0x0000541059597816 */ /* 0x000fe4000000002e */
[----:B------:R-:W-:-:S02]  /*33c0*/  PRMT R91, R91, 0x5410, R44 ;  /* 0x000054105b5b7816 */ /* 0x000fc4000000002c */
[----:B------:R-:W-:Y:S02]  /*33d0*/  PRMT R92, R92, 0x5410, R43 ;  /* 0x000054105c5c7816 */ /* 0x000fe4000000002b */
[----:B------:R-:W-:Y:S02]  /*33e0*/  PRMT R90, R90, 0x5410, R45 ;  /* 0x000054105a5a7816 */ /* 0x000fe4000000002d */
[----:B------:R-:W-:Y:S02]  /*33f0*/  LOP3.LUT R42, R11, 0xffff0000, RZ, 0xc0, !PT ;  /* 0xffff00000b2a7812 */ /* 0x000fe400078ec0ff */
[----:B------:R-:W-:Y:S01]  /*3400*/  LOP3.LUT R11, R9, 0xffff0000, RZ, 0xc0, !PT ;  /* 0xffff0000090b7812 */ /* 0x000fe200078ec0ff */
[----:B------:R-:W-:Y:S01]  /*3410*/  IMAD.U32 R44, R90, 0x10000, RZ ;  /* 0x000100005a2c7824 */ /* 0x000fe200078e00ff */
[C---:B------:R-:W-:Y:S01]  /*3420*/  LOP3.LUT R45, R91.reuse, 0xffff0000, RZ, 0xc0, !PT ;  /* 0xffff00005b2d7812 */ /* 0x040fe200078ec0ff */
[----:B------:R-:W-:Y:S01]  /*3430*/  IMAD.U32 R91, R91, 0x10000, RZ ;  /* 0x000100005b5b7824 */ /* 0x000fe200078e00ff */
[C---:B------:R-:W-:Y:S01]  /*3440*/  LOP3.LUT R43, R89.reuse, 0xffff0000, RZ, 0xc0, !PT ;  /* 0xffff0000592b7812 */ /* 0x040fe200078ec0ff */
[----:B------:R-:W-:Y:S01]  /*3450*/  IMAD.U32 R89, R89, 0x10000, RZ ;  /* 0x0001000059597824 */ /* 0x000fe200078e00ff */
[----:B------:R-:W-:Y:S01]  /*3460*/  LOP3.LUT R40, R10, 0xffff0000, RZ, 0xc0, !PT ;  /* 0xffff00000a287812 */ /* 0x000fe200078ec0ff */
[----:B------:R-:W-:Y:S01]  /*3470*/  IMAD.U32 R10, R9, 0x10000, RZ ;  /* 0x00010000090a7824 */ /* 0x000fe200078e00ff */
[----:B------:R-:W-:Y:S01]  /*3480*/  SHF.L.U32 R46, R92, 0x10, RZ ;  /* 0x000000105c2e7819 */ /* 0x000fe200000006ff */
[----:B------:R-:W-:-:S02]  /*3490*/  IMAD.U32 R9, R8, 0x10000, RZ ;  /* 0x0001000008097824 */ /* 0x000fc400078e00ff */
[C---:B------:R-:W-:Y:S01]  /*34a0*/  FMUL.FTZ R47, R11.reuse, R45 ;  /* 0x0000002d0b2f7220 */ /* 0x040fe20000410000 */
[-C--:B------:R-:W-:Y:S01]  /*34b0*/  FMUL.FTZ R48, R11, R43.reuse ;  /* 0x0000002b0b307220 */ /* 0x080fe20000410000 */
[----:B------:R-:W-:Y:S01]  /*34c0*/  LOP3.LUT R8, R8, 0xffff0000, RZ, 0xc0, !PT ;  /* 0xffff000008087812 */ /* 0x000fe200078ec0ff */
[C---:B------:R-:W-:Y:S01]  /*34d0*/  FMUL.FTZ R50, R40.reuse, R46 ;  /* 0x0000002e28327220 */ /* 0x040fe20000410000 */
[-C--:B------:R-:W-:Y:S01]  /*34e0*/  FMUL.FTZ R40, R40, R44.reuse ;  /* 0x0000002c28287220 */ /* 0x080fe20000410000 */
[----:B------:R-:W-:Y:S01]  /*34f0*/  LOP3.LUT R92, R92, 0xffff0000, RZ, 0xc0, !PT ;  /* 0xffff00005c5c7812 */ /* 0x000fe200078ec0ff */
[----:B------:R-:W-:Y:S01]  /*3500*/  FFMA.FTZ R47, R10, R43, -R47 ;  /* 0x0000002b0a2f7223 */ /* 0x000fe2000001082f */
[----:B------:R-:W-:Y:S01]  /*3510*/  LOP3.LUT R90, R90, 0xffff0000, RZ, 0xc0, !PT ;  /* 0xffff00005a5a7812 */ /* 0x000fe200078ec0ff */
[----:B------:R-:W-:Y:S01]  /*3520*/  FFMA.FTZ R48, R10, R45, R48 ;  /* 0x0000002d0a307223 */ /* 0x000fe20000010030 */
[C---:B------:R-:W-:Y:S01]  /*3530*/  FFMA.FTZ R50, R15.reuse, R44, -R50 ;  /* 0x0000002c0f327223 */ /* 0x040fe20000010832 */
[C---:B------:R-:W-:Y:S01]  /*3540*/  FMUL.FTZ R10, R8.reuse, R91 ;  /* 0x0000005b080a7220 */ /* 0x040fe20000410000 */
[----:B------:R-:W-:Y:S01]  /*3550*/  FFMA.FTZ R15, R15, R46, R40 ;  /* 0x0000002e0f0f7223 */ /* 0x000fe20000010028 */
[-C--:B------:R-:W-:Y:S01]  /*3560*/  FMUL.FTZ R8, R8, R89.reuse ;  /* 0x0000005908087220 */ /* 0x080fe20000410000 */
        /* <DEDUP_REMOVED lines=8> */
[----:B------:R-:W-:Y:S01]  /*35f0*/  F2FP.BF16.F32.PACK_AB R8, R9, R10 ;  /* 0x0000000a0908723e */ /* 0x000fe200000010ff */
[----:B------:R-:W-:Y:S01]  /*3600*/  IMAD.MOV.U32 R9, RZ, RZ, R47 ;  /* 0x000000ffff097224 */ /* 0x000fe200078e002f */
[----:B------:R-:W-:Y:S01]  /*3610*/  F2FP.BF16.F32.PACK_AB R11, R11, R40 ;  /* 0x000000280b0b723e */ /* 0x000fe200000010ff */
[----:B------:R-:W-:-:S07]  /*3620*/  IMAD.MOV.U32 R10, RZ, RZ, R50 ;  /* 0x000000ffff0a7224 */ /* 0x000fce00078e0032 */
.L_x_507:
[----:B------:R-:W-:Y:S05]  /*3630*/  BSYNC B2 ;  /* 0x0000000000027941 */ /* 0x000fea0003800000 */
.L_x_506:
[----:B----4-:R0:W-:Y:S02]  /*3640*/  ST.E.128 desc[UR42][R12.64], R8 ;  /* 0x000000080c007985 */ /* 0x0101e4000c101d2a */
.L_x_505:
[----:B------:R-:W-:Y:S05]  /*3650*/  BSYNC B1 ;  /* 0x0000000000017941 */ /* 0x000fea0003800000 */
.L_x_504:
[----:B------:R-:W-:Y:S05]  /*3660*/  @P2 BRA `(.L_x_503) ;  /* 0x0000001c00882947 */ /* 0x000fea0003800000 */
[----:B0---4-:R0:W4:Y:S01]  /*3670*/  LDS.128 R8, [R72+0x11000] ;  /* 0x0110000048087984 */ /* 0x0111220000000c00 */
[C---:B------:R-:W-:Y:S01]  /*3680*/  LEA R12, P3, R2.reuse, R14, 0x1 ;  /* 0x0000000e020c7211 */ /* 0x040fe200078608ff */
[----:B------:R-:W-:Y:S03]  /*3690*/  BSSY B1, `(.L_x_508) ;  /* 0x0000032000017945 */ /* 0x000fe60003800000 */
[----:B-1----:R-:W-:Y:S02]  /*36a0*/  LEA.HI.X R13, R2, R85, R153, 0x1, P3 ;  /* 0x00000055020d7211 */ /* 0x002fe400018f0c99 */
[----:B------:R-:W-:-:S13]  /*36b0*/  ISETP.GE.AND P3, PT, R156, R80, PT ;  /* 0x000000509c00720c */ /* 0x000fda0003f66270 */
[----:B0-----:R-:W-:Y:S05]  /*36c0*/  @P3 BRA `(.L_x_509) ;  /* 0x0000000000b83947 */ /* 0x001fea0003800000 */
[--C-:B------:R-:W-:Y:S01]  /*36d0*/  SHF.R.U64 R41, R38, 0x10, R39.reuse ;  /* 0x0000001026297819 */ /* 0x100fe20000001227 */
[----:B----4-:R-:W-:Y:S01]  /*36e0*/  IMAD.U32 R14, R10, 0x10000, RZ ;  /* 0x000100000a0e7824 */ /* 0x010fe200078e00ff */
        /* <DEDUP_REMOVED lines=10> */
[----:B------:R-:W-:Y:S01]  /*3790*/  LOP3.LUT R37, R11, 0xffff0000, RZ, 0xc0, !PT ;  /* 0xffff00000b257812 */ /* 0x000fe200078ec0ff */
[----:B------:R-:W-:Y:S01]  /*37a0*/  IMAD.U32 R10, R9, 0x10000, RZ ;  /* 0x00010000090a7824 */ /* 0x000fe200078e00ff */
[----:B------:R-:W-:Y:S01]  /*37b0*/  PRMT R82, R82, 0x5410, R43 ;  /* 0x0000541052527816 */ /* 0x000fe2000000002b */
[----:B------:R-:W-:Y:S01]  /*37c0*/  FMUL.FTZ R45, R15, R41 ;  /* 0x000000290f2d7220 */ /* 0x000fe20000410000 */
[----:B------:R-:W-:Y:S01]  /*37d0*/  LOP3.LUT R11, R9, 0xffff0000, RZ, 0xc0, !PT ;  /* 0xffff0000090b7812 */ /* 0x000fe200078ec0ff */
[-C--:B------:R-:W-:Y:S01]  /*37e0*/  FMUL.FTZ R15, R15, R39.reuse ;  /* 0x000000270f0f7220 */ /* 0x080fe20000410000 */
[----:B------:R-:W-:Y:S01]  /*37f0*/  LOP3.LUT R40, R86, 0xffff0000, RZ, 0xc0, !PT ;  /* 0xffff000056287812 */ /* 0x000fe200078ec0ff */
[----:B------:R-:W-:Y:S01]  /*3800*/  FFMA.FTZ R45, R14, R39, -R45 ;  /* 0x000000270e2d7223 */ /* 0x000fe2000001082d */
[----:B------:R-:W-:Y:S01]  /*3810*/  LOP3.LUT R38, R82, 0xffff0000, RZ, 0xc0, !PT ;  /* 0xffff000052267812 */ /* 0x000fe200078ec0ff */
[----:B------:R-:W-:Y:S01]  /*3820*/  FFMA.FTZ R14, R14, R41, R15 ;  /* 0x000000290e0e7223 */ /* 0x000fe2000001000f */
[----:B------:R-:W-:Y:S01]  /*3830*/  LOP3.LUT R87, R87, 0xffff0000, RZ, 0xc0, !PT ;  /* 0xffff000057577812 */ /* 0x000fe200078ec0ff */
[----:B------:R-:W-:Y:S01]  /*3840*/  FMUL.FTZ R43, R11, R40 ;  /* 0x000000280b2b7220 */ /* 0x000fe20000410000 */
[----:B------:R-:W-:Y:S01]  /*3850*/  LOP3.LUT R83, R83, 0xffff0000, RZ, 0xc0, !PT ;  /* 0xffff000053537812 */ /* 0x000fe200078ec0ff */
[-C--:B------:R-:W-:Y:S01]  /*3860*/  FMUL.FTZ R11, R11, R38.reuse ;  /* 0x000000260b0b7220 */ /* 0x080fe20000410000 */
[----:B------:R-:W-:Y:S01]  /*3870*/  SHF.L.U32 R9, R8, 0x10, RZ ;  /* 0x0000001008097819 */ /* 0x000fe200000006ff */
[----:B------:R-:W-:Y:S01]  /*3880*/  FFMA.FTZ R43, R10, R38, -R43 ;  /* 0x000000260a2b7223 */ /* 0x000fe2000001082b */
[----:B------:R-:W-:Y:S01]  /*3890*/  LOP3.LUT R8, R8, 0xffff0000, RZ, 0xc0, !PT ;  /* 0xffff000008087812 */ /* 0x000fe200078ec0ff */
[----:B------:R-:W-:-:S02]  /*38a0*/  IMAD.U32 R86, R86, 0x10000, RZ ;  /* 0x0001000056567824 */ /* 0x000fc400078e00ff */
[C---:B------:R-:W-:Y:S01]  /*38b0*/  FMUL.FTZ R15, R37.reuse, R87 ;  /* 0x00000057250f7220 */ /* 0x040fe20000410000 */
[----:B------:R-:W-:Y:S02]  /*38c0*/  IMAD.U32 R82, R82, 0x10000, RZ ;  /* 0x0001000052527824 */ /* 0x000fe400078e00ff */
        /* <DEDUP_REMOVED lines=14> */
.L_x_509:
[----:B------:R-:W-:Y:S05]  /*39b0*/  BSYNC B1 ;  /* 0x0000000000017941 */ /* 0x000fea0003800000 */
.L_x_508:
[----:B----4-:R0:W-:Y:S01]  /*39c0*/  ST.E.128 desc[UR42][R12.64], R8 ;  /* 0x000000080c007985 */ /* 0x0101e2000c101d2a */
[----:B------:R-:W-:Y:S05]  /*39d0*/  BRA `(.L_x_503) ;  /* 0x0000001800ac7947 */ /* 0x000fea0003800000 */
.L_x_485:
[C---:B------:R-:W-:Y:S02]  /*39e0*/  ISETP.GE.AND P3, PT, R152.reuse, R78, PT ;  /* 0x0000004e9800720c */ /* 0x040fe40003f66270 */
[----:B------:R-:W-:Y:S02]  /*39f0*/  CS2R R38, SRZ ;  /* 0x0000000000267805 */ /* 0x000fe4000001ff00 */
[----:B------:R-:W-:Y:S02]  /*3a00*/  IADD3 R44, R152, 0x60, RZ ;  /* 0x00000060982c7810 */ /* 0x000fe40007ffe0ff */
[----:B------:R-:W-:Y:S02]  /*3a10*/  CS2R R42, SRZ ;  /* 0x00000000002a7805 */ /* 0x000fe4000001ff00 */
[----:B------:R-:W-:Y:S02]  /*3a20*/  ISETP.GE.OR P3, PT, R16, R80, P3 ;  /* 0x000000501000720c */ /* 0x000fe40001f66670 */
[----:B------:R-:W-:-:S11]  /*3a30*/  CS2R R40, SRZ ;  /* 0x0000000000287805 */ /* 0x000fd6000001ff00 */
[----:B------:R-:W0:Y:S01]  /*3a40*/  @!P3 LDC.64 R12, c[0x0][0x3e8] ;  /* 0x0000fa00ff0cbb82 */ /* 0x000e220000000a00 */
[----:B------:R-:W-:-:S05]  /*3a50*/  @!P3 IADD3 R14, P4, R52, R10, RZ ;  /* 0x0000000a340eb210 */ /* 0x000fca0007f9e0ff */
[----:B------:R-:W-:Y:S01]  /*3a60*/  @!P3 IMAD.X R15, R79, 0x1, R35, P4 ;  /* 0x000000014f0fb824 */ /* 0x000fe200020e0623 */
[----:B------:R-:W-:-:S05]  /*3a70*/  @!P3 IADD3 R36, P4, R56, R8, RZ ;  /* 0x000000083824b210 */ /* 0x000fca0007f9e0ff */
[----:B------:R-:W-:Y:S01]  /*3a80*/  @!P3 IMAD.X R37, R71, 0x1, R31, P4 ;  /* 0x000000014725b824 */ /* 0x000fe200020e061f */
[----:B0-----:R-:W-:-:S04]  /*3a90*/  @!P3 LEA R12, P4, R14, R12, 0x1 ;  /* 0x0000000c0e0cb211 */ /* 0x001fc800078808ff */
[----:B------:R-:W-:Y:S02]  /*3aa0*/  @!P3 LEA.HI.X R13, R14, R13, R15, 0x1, P4 ;  /* 0x0000000d0e0db211 */ /* 0x000fe400020f0c0f */
[----:B------:R-:W0:Y:S01]  /*3ab0*/  @!P3 LDC.64 R14, c[0x0][0x400] ;  /* 0x00010000ff0ebb82 */ /* 0x000e220000000a00 */
[----:B------:R-:W-:Y:S01]  /*3ac0*/  BSSY B1, `(.L_x_510) ;  /* 0x0000022000017945 */ /* 0x000fe20003800000 */
[----:B0-----:R-:W-:-:S04]  /*3ad0*/  @!P3 LEA R14, P4, R36, R14, 0x1 ;  /* 0x0000000e240eb211 */ /* 0x001fc800078808ff */
[----:B------:R-:W-:Y:S02]  /*3ae0*/  @!P3 LEA.HI.X R15, R36, R15, R37, 0x1, P4 ;  /* 0x0000000f240fb211 */ /* 0x000fe400020f0c25 */
[----:B------:R-:W-:Y:S02]  /*3af0*/  CS2R R36, SRZ ;  /* 0x0000000000247805 */ /* 0x000fe4000001ff00 */
[----:B------:R-:W-:Y:S02]  /*3b00*/  ISETP.GE.AND P4, PT, R44, R78, PT ;  /* 0x0000004e2c00720c */ /* 0x000fe40003f86270 */
[----:B------:R-:W-:Y:S02]  /*3b10*/  CS2R R46, SRZ ;  /* 0x00000000002e7805 */ /* 0x000fe4000001ff00 */
[----:B------:R-:W-:Y:S01]  /*3b20*/  CS2R R50, SRZ ;  /* 0x0000000000327805 */ /* 0x000fe2000001ff00 */
[----:B------:R0:W5:Y:S01]  /*3b30*/  @!P3 LDG.E.128 R40, desc[UR42][R14.64] ;  /* 0x0000002a0e28b981 */ /* 0x000162000c1e1d00 */
[----:B------:R-:W-:-:S02]  /*3b40*/  ISETP.GE.OR P4, PT, R16, R80, P4 ;  /* 0x000000501000720c */ /* 0x000fc40002786670 */
[----:B------:R-:W-:Y:S02]  /*3b50*/  CS2R R44, SRZ ;  /* 0x00000000002c7805 */ /* 0x000fe4000001ff00 */
[----:B------:R-:W-:Y:S01]  /*3b60*/  CS2R R48, SRZ ;  /* 0x0000000000307805 */ /* 0x000fe2000001ff00 */
[----:B------:R0:W5:Y:S01]  /*3b70*/  @!P3 LDG.E.128 R36, desc[UR42][R12.64] ;  /* 0x0000002a0c24b981 */ /* 0x000162000c1e1d00 */
[----:B------:R-:W-:-:S07]  /*3b80*/  ISETP.GE.AND P3, PT, R16, R80, PT ;  /* 0x000000501000720c */ /* 0x000fce0003f66270 */
[----:B------:R-:W-:Y:S06]  /*3b90*/  @P4 BRA `(.L_x_511) ;  /* 0x0000000000504947 */ /* 0x000fec0003800000 */
[----:B0-----:R-:W0:Y:S01]  /*3ba0*/  LDC.64 R12, c[0x0][0x3f8] ;  /* 0x0000fe00ff0c7b82 */ /* 0x001e220000000a00 */
[----:B------:R-:W-:Y:S01]  /*3bb0*/  IMAD.MOV.U32 R11, RZ, RZ, R79 ;  /* 0x000000ffff0b7224 */ /* 0x000fe200078e004f */
[----:B------:R-:W-:Y:S01]  /*3bc0*/  ULDC.64 UR4, c[0x0][0x3e8] ;  /* 0x0000fa0000047ab9 */ /* 0x000fe20000000a00 */
[----:B------:R-:W-:Y:S02]  /*3bd0*/  IMAD.MOV.U32 R9, RZ, RZ, R71 ;  /* 0x000000ffff097224 */ /* 0x000fe400078e0047 */
[----:B0-----:R-:W-:-:S04]  /*3be0*/  IMAD.WIDE.U32 R10, R12, 0x60, R10 ;  /* 0x000000600c0a7825 */ /* 0x001fc800078e000a */
[----:B------:R-:W-:Y:S01]  /*3bf0*/  IMAD R13, R13, 0x60, RZ ;  /* 0x000000600d0d7824 */ /* 0x000fe200078e02ff */
[----:B------:R-:W-:-:S04]  /*3c00*/  IADD3 R12, P4, R52, R10, RZ ;  /* 0x0000000a340c7210 */ /* 0x000fc80007f9e0ff */
[----:B------:R-:W-:Y:S02]  /*3c10*/  IADD3.X R13, R35, R11, R13, P4, !PT ;  /* 0x0000000b230d7210 */ /* 0x000fe400027fe40d */
        /* <DEDUP_REMOVED lines=8> */
[----:B------:R-:W-:-:S03]  /*3ca0*/  LEA R48, P4, R8, UR4, 0x1 ;  /* 0x0000000408307c11 */ /* 0x000fc6000f8808ff */
[----:B------:R-:W5:Y:S01]  /*3cb0*/  LDG.E.128 R44, desc[UR42][R44.64] ;  /* 0x0000002a2c2c7981 */ /* 0x000f62000c1e1d00 */
[----:B------:R-:W-:-:S06]  /*3cc0*/  LEA.HI.X R49, R8, UR5, R9, 0x1, P4 ;  /* 0x0000000508317c11 */ /* 0x000fcc000a0f0c09 */
[----:B------:R-:W5:Y:S03]  /*3cd0*/  LDG.E.128 R48, desc[UR42][R48.64] ;  /* 0x0000002a30307981 */ /* 0x000f66000c1e1d00 */
.L_x_511:
[----:B------:R-:W-:Y:S05]  /*3ce0*/  BSYNC B1 ;  /* 0x0000000000017941 */ /* 0x000fea0003800000 */
.L_x_510:
[----:B-----5:R-:W-:Y:S01]  /*3cf0*/  IMAD.MOV.U32 R8, RZ, RZ, R46 ;  /* 0x000000ffff087224 */ /* 0x020fe200078e002e */
[----:B------:R-:W-:Y:S01]  /*3d00*/  UISETP.NE.AND UP0, UPT, UR39, 0x3, UPT ;  /* 0x000000032700788c */ /* 0x000fe2000bf05270 */
[----:B------:R-:W-:Y:S02]  /*3d10*/  IMAD.MOV.U32 R9, RZ, RZ, R47 ;  /* 0x000000ffff097224 */ /* 0x000fe400078e002f */
        /* <DEDUP_REMOVED lines=9> */
[----:B------:R-:W-:-:S02]  /*3db0*/  MOV R10, R48 ;  /* 0x00000030000a7202 */ /* 0x000fc40000000f00 */
[----:B------:R-:W-:Y:S02]  /*3dc0*/  PLOP3.LUT P5, PT, PT, PT, UP0, 0x80, 0x0 ;  /* 0x000000000000781c */ /* 0x000fe40003faf008 */
        /* <DEDUP_REMOVED lines=19> */
[----:B------:R-:W-:Y:S01]  /*3f00*/  PRMT R109, R11, 0x7610, R109 ;  /* 0x000076100b6d7816 */ /* 0x000fe2000000006d */
[----:B------:R-:W-:Y:S06]  /*3f10*/  @!P5 BRA `(.L_x_512) ;  /* 0x000000000004d947 */ /* 0x000fec0003800000 */
[----:B------:R-:W-:Y:S01]  /*3f20*/  BPT.TRAP 0x1 ;  /* 0x000000040000795c */ /* 0x000fe20000300000 */
.L_x_512:
[----:B------:R-:W-:Y:S01]  /*3f30*/  IMAD R71, R19, 0x8, R18 ;  /* 0x0000000813477824 */ /* 0x000fe200078e0212 */
[----:B------:R-:W-:Y:S01]  /*3f40*/  SHF.L.U32 R79, R154, 0x1f, RZ ;  /* 0x0000001f9a4f7819 */ /* 0x000fe200000006ff */
[----:B------:R-:W1:Y:S01]  /*3f50*/  LDC R87, c[0x0][0x2f4] ;  /* 0x0000bd00ff577b82 */ /* 0x000e620000000800 */
[----:B------:R-:W-:Y:S02]  /*3f60*/  BSSY B1, `(.L_x_513) ;  /* 0x0000003000017945 */ /* 0x000fe40003800000 */
[----:B------:R-:W2:Y:S02]  /*3f70*/  SYNCS.PHASECHK.TRANS64.TRYWAIT P4, [R71+URZ+0x16890], R79 ;  /* 0x0168904f470075a7 */ /* 0x000ea4000808017f */
[----:B--2---:R-:W-:Y:S05]  /*3f80*/  @!P4 BRA `(.L_x_514) ;  /* 0x000001100060c947 */ /* 0x004fea0003800000 */
.L_x_727:
[----:B------:R-:W-:Y:S05]  /*3f90*/  BSYNC B1 ;  /* 0x0000000000017941 */ /* 0x000fea0003800000 */
.L_x_513:
[----:B------:R-:W-:Y:S01]  /*3fa0*/  UMOV UR4, 0xffffffff ;  /* 0xffffffff00047882 */ /* 0x000fe20000000000 */
[----:B-1----:R-:W-:Y:S02]  /*3fb0*/  IMAD.IADD R89, R87, 0x1, -R60 ;  /* 0x0000000157597824 */ /* 0x002fe400078e0a3c */
[----:B------:R-:W-:Y:S05]  /*3fc0*/  BRA.DIV UR4, `(.L_x_515) ;  /* 0x0000011204647947 */ /* 0x000fea000b800000 */
[----:B------:R1:W3:Y:S04]  /*3fd0*/  SHFL.IDX PT, R83, R85, RZ, 0x1c1f ;  /* 0x001c1fff55537589 */ /* 0x0002e800000e0000 */
[----:B------:R1:W4:Y:S02]  /*3fe0*/  SHFL.IDX PT, R82, R84, RZ, 0x1c1f ;  /* 0x001c1fff54527589 */ /* 0x00032400000e0000 */
.L_x_731:
[----:B------:R-:W-:Y:S01]  /*3ff0*/  ISETP.GE.OR P4, PT, R152, R78, P1 ;  /* 0x0000004e9800720c */ /* 0x000fe20000f86670 */
[----:B------:R-:W-:-:S12]  /*4000*/  BSSY B1, `(.L_x_516) ;  /* 0x000007c000017945 */ /* 0x000fd80003800000 */
[----:B------:R-:W-:Y:S05]  /*4010*/  @P4 BRA `(.L_x_517) ;  /* 0x0000000400e84947 */ /* 0x000fea0003800000 */
[----:B------:R-:W5:Y:S01]  /*4020*/  S2R R9, SR_TID.X ;  /* 0x0000000000097919 */ /* 0x000f620000002100 */
[----:B------:R-:W-:Y:S01]  /*4030*/  SEL R8, R60, R89, !P0 ;  /* 0x000000593c087207 */ /* 0x000fe20004000000 */
[----:B------:R-:W-:Y:S01]  /*4040*/  BSSY B2, `(.L_x_518) ;  /* 0x0000073000027945 */ /* 0x000fe20003800000 */
[----:B----4-:R-:W-:-:S04]  /*4050*/  LEA R80, P4, R6, R82, 0x1 ;  /* 0x0000005206507211 */ /* 0x010fc800078808ff */
[----:B---3--:R-:W-:Y:S01]  /*4060*/  LEA.HI.X R81, R6, R83, R4, 0x1, P4 ;  /* 0x0000005306517211 */ /* 0x008fe200020f0c04 */
[----:B-----5:R-:W-:Y:S01]  /*4070*/  VIADD R11, R9, 0xffffff80 ;  /* 0xffffff80090b7836 */ /* 0x020fe20000000000 */
[----:B------:R-:W-:-:S04]  /*4080*/  SHF.R.S32.HI R9, RZ, 0x1f, R8 ;  /* 0x0000001fff097819 */ /* 0x000fc80000011408 */
[----:B------:R-:W-:Y:S01]  /*4090*/  LEA.HI R8, R9, R8, RZ, 0x4 ;  /* 0x0000000809087211 */ /* 0x000fe200078f20ff */
[----:B------:R-:W-:Y:S01]  /*40a0*/  IMAD R9, R19, 0x2000, R3 ;  /* 0x0000200013097824 */ /* 0x000fe200078e0203 */
[----:B------:R-:W-:Y:S02]  /*40b0*/  SHF.R.S32.HI R10, RZ, 0x1f, R11 ;  /* 0x0000001fff0a7819 */ /* 0x000fe4000001140b */
[----:B------:R-:W-:Y:S01]  /*40c0*/  LEA.HI.SX32 R8, R8, R7, 0x1c ;  /* 0x0000000708087211 */ /* 0x000fe200078fe2ff */
[----:B------:R-:W-:Y:S01]  /*40d0*/  IMAD R9, R9, 0x2, R18 ;  /* 0x0000000209097824 */ /* 0x000fe200078e0212 */
[----:B------:R-:W-:-:S03]  /*40e0*/  LEA.HI R10, R10, R11, RZ, 0x5 ;  /* 0x0000000b0a0a7211 */ /* 0x000fc600078f28ff */
[----:B------:R-:W-:Y:S01]  /*40f0*/  IMAD.SHL.U32 R86, R8, 0x8, RZ ;  /* 0x0000000808567824 */ /* 0x000fe200078e00ff */
[----:B------:R-:W-:-:S04]  /*4100*/  SHF.R.S32.HI R10, RZ, 0x5, R10 ;  /* 0x00000005ff0a7819 */ /* 0x000fc8000001140a */
[----:B------:R-:W-:-:S04]  /*4110*/  LOP3.LUT R8, R69, 0x38, R86, 0xf8, !PT ;  /* 0x0000003845087812 */ /* 0x000fc800078ef856 */
[----:B------:R-:W-:-:S05]  /*4120*/  LOP3.LUT R8, R8, R65, RZ, 0x3c, !PT ;  /* 0x0000004108087212 */ /* 0x000fca00078e3cff */
[----:B------:R-:W-:-:S04]  /*4130*/  IMAD R8, R10, 0x200, R8 ;  /* 0x000002000a087824 */ /* 0x000fc800078e0208 */
[----:B------:R-:W-:-:S05]  /*4140*/  IMAD R11, R19, 0x2000, R8 ;  /* 0x00002000130b7824 */ /* 0x000fca00078e0208 */
[----:B0-----:R-:W-:Y:S02]  /*4150*/  LEA R12, R11, R18, 0x1 ;  /* 0x000000120b0c7211 */ /* 0x001fe400078e08ff */
[----:B------:R-:W0:Y:S04]  /*4160*/  LDS.128 R8, [R9+0xe400] ;  /* 0x00e4000009087984 */ /* 0x000e280000000c00 */
[----:B------:R-:W3:Y:S01]  /*4170*/  LDS.128 R12, [R12+0xe400] ;  /* 0x00e400000c0c7984 */ /* 0x000ee20000000c00 */
[----:B------:R-:W-:Y:S05]  /*4180*/  @P3 BRA `(.L_x_519) ;  /* 0x0000000400783947 */ /* 0x000fea0003800000 */
[----:B------:R-:W-:Y:S01]  /*4190*/  SHF.R.U32.HI R100, RZ, 0x10, R37 ;  /* 0x00000010ff647819 */ /* 0x000fe20000011625 */
[----:B---3--:R-:W-:Y:S01]  /*41a0*/  IMAD.U32 R104, R13, 0x10000, RZ ;  /* 0x000100000d687824 */ /* 0x008fe200078e00ff */
[----:B------:R-:W-:Y:S01]  /*41b0*/  SHF.R.U32.HI R103, RZ, 0x10, R41 ;  /* 0x00000010ff677819 */ /* 0x000fe20000011629 */
[----:B------:R-:W-:Y:S01]  /*41c0*/  IMAD.U32 R105, R15, 0x10000, RZ ;  /* 0x000100000f697824 */ /* 0x000fe200078e00ff */
[----:B------:R-:W-:Y:S02]  /*41d0*/  SHF.R.U32.HI R99, RZ, 0x10, R39 ;  /* 0x00000010ff637819 */ /* 0x000fe40000011627 */
[----:B------:R-:W-:Y:S02]  /*41e0*/  PRMT R106, R106, 0x5410, R100 ;  /* 0x000054106a6a7816 */ /* 0x000fe40000000064 */
[----:B------:R-:W-:Y:S02]  /*41f0*/  PRMT R109, R109, 0x5410, R103 ;  /* 0x000054106d6d7816 */ /* 0x000fe40000000067 */
[----:B------:R-:W-:-:S02]  /*4200*/  SHF.R.U32.HI R101, RZ, 0x10, R43 ;  /* 0x00000010ff657819 */ /* 0x000fc4000001162b */
[----:B------:R-:W-:Y:S02]  /*4210*/  SHF.L.U32 R103, R109, 0x10, RZ ;  /* 0x000000106d677819 */ /* 0x000fe400000006ff */
[----:B------:R-:W-:Y:S01]  /*4220*/  PRMT R100, R108, 0x5410, R99 ;  /* 0x000054106c647816 */ /* 0x000fe20000000063 */
[----:B------:R-:W-:Y:S01]  /*4230*/  IMAD.U32 R99, R106, 0x10000, RZ ;  /* 0x000100006a637824 */ /* 0x000fe200078e00ff */
[----:B------:R-:W-:Y:S01]  /*4240*/  LOP3.LUT R102, R13, 0xffff0000, RZ, 0xc0, !PT ;  /* 0xffff00000d667812 */ /* 0x000fe200078ec0ff */
[----:B------:R-:W-:Y:S01]  /*4250*/  FMUL.FTZ R111, R104, R103 ;  /* 0x00000067686f7220 */ /* 0x000fe20000410000 */
[----:B------:R-:W-:Y:S01]  /*4260*/  LOP3.LUT R109, R109, 0xffff0000, RZ, 0xc0, !PT ;  /* 0xffff00006d6d7812 */ /* 0x000fe200078ec0ff */
[----:B------:R-:W-:Y:S01]  /*4270*/  IMAD.U32 R108, R100, 0x10000, RZ ;  /* 0x00010000646c7824 */ /* 0x000fe200078e00ff */
[----:B------:R-:W-:Y:S01]  /*4280*/  PRMT R107, R107, 0x5410, R101 ;  /* 0x000054106b6b7816 */ /* 0x000fe20000000065 */
[----:B------:R-:W-:Y:S01]  /*4290*/  FMUL.FTZ R101, R104, R99 ;  /* 0x0000006368657220 */ /* 0x000fe20000410000 */
[----:B------:R-:W-:Y:S01]  /*42a0*/  SHF.R.U64 R36, R36, 0x10, R37 ;  /* 0x0000001024247819 */ /* 0x000fe20000001225 */
[----:B------:R-:W-:Y:S01]  /*42b0*/  FMUL.FTZ R104, R102, R109 ;  /* 0x0000006d66687220 */ /* 0x000fe20000410000 */
[----:B------:R-:W-:Y:S01]  /*42c0*/  LOP3.LUT R106, R106, 0xffff0000, RZ, 0xc0, !PT ;  /* 0xffff00006a6a7812 */ /* 0x000fe200078ec0ff */
[----:B------:R-:W-:Y:S01]  /*42d0*/  IMAD.U32 R110, R107, 0x10000, RZ ;  /* 0x000100006b6e7824 */ /* 0x000fe200078e00ff */
[C---:B0-----:R-:W-:Y:S01]  /*42e0*/  LOP3.LUT R37, R9.reuse, 0xffff0000, RZ, 0xc0, !PT ;  /* 0xffff000009257812 */ /* 0x041fe200078ec0ff */
[----:B------:R-:W-:Y:S01]  /*42f0*/  IMAD.U32 R13, R12, 0x10000, RZ ;  /* 0x000100000c0d7824 */ /* 0x000fe200078e00ff */
[----:B------:R-:W-:Y:S01]  /*4300*/  SHF.R.U64 R98, R38, 0x10, R39 ;  /* 0x0000001026627819 */ /* 0x000fe20000001227 */
[----:B------:R-:W-:Y:S01]  /*4310*/  FMUL.FTZ R112, R102, R106 ;  /* 0x0000006a66707220 */ /* 0x000fe20000410000 */
[----:B------:R-:W-:Y:S01]  /*4320*/  SHF.R.U64 R38, R40, 0x10, R41 ;  /* 0x0000001028267819 */ /* 0x000fe20000001229 */
[----:B------:R-:W-:-:S02]  /*4330*/  IMAD.U32 R40, R9, 0x10000, RZ ;  /* 0x0001000009287824 */ /* 0x000fc400078e00ff */
[----:B------:R-:W-:Y:S01]  /*4340*/  FFMA.FTZ R102, R37, R106, -R104 ;  /* 0x0000006a25667223 */ /* 0x000fe20000010868 */
[----:B------:R-:W-:Y:S01]  /*4350*/  IMAD.U32 R41, R11, 0x10000, RZ ;  /* 0x000100000b297824 */ /* 0x000fe200078e00ff */
[----:B------:R-:W-:Y:S01]  /*4360*/  PRMT R38, R92, 0x5432, R38 ;  /* 0x000054325c267816 */ /* 0x000fe20000000026 */
[----:B------:R-:W-:Y:S01]  /*4370*/  FMUL.FTZ R106, R105, R110 ;  /* 0x0000006e696a7220 */ /* 0x000fe20000410000 */
[----:B------:R-:W-:Y:S01]  /*4380*/  PRMT R36, R93, 0x5432, R36 ;  /* 0x000054325d247816 */ /* 0x000fe20000000024 */
[C---:B------:R-:W-:Y:S01]  /*4390*/  FFMA.FTZ R99, R40.reuse, R99, -R111 ;  /* 0x0000006328637223 */ /* 0x040fe2000001086f */
[----:B------:R-:W-:Y:S01]  /*43a0*/  LOP3.LUT R15, R15, 0xffff0000, RZ, 0xc0, !PT ;  /* 0xffff00000f0f7812 */ /* 0x000fe200078ec0ff */
[----:B------:R-:W-:Y:S01]  /*43b0*/  FFMA.FTZ R40, R40, R103, R101 ;  /* 0x0000006728287223 */ /* 0x000fe20000010065 */
[----:B------:R-:W-:Y:S01]  /*43c0*/  LOP3.LUT R104, R107, 0xffff0000, RZ, 0xc0, !PT ;  /* 0xffff00006b687812 */ /* 0x000fe200078ec0ff */
[-C--:B------:R-:W-:Y:S01]  /*43d0*/  FMUL.FTZ R105, R105, R108.reuse ;  /* 0x0000006c69697220 */ /* 0x080fe20000410000 */
[----:B------:R-:W-:Y:S01]  /*43e0*/  LOP3.LUT R100, R100, 0xffff0000, RZ, 0xc0, !PT ;  /* 0xffff000064647812 */ /* 0x000fe200078ec0ff */
[----:B------:R-:W-:Y:S01]  /*43f0*/  FFMA.FTZ R101, R41, R108, -R106 ;  /* 0x0000006c29657223 */ /* 0x000fe2000001086a */
[----:B------:R-:W-:Y:S01]  /*4400*/  IMAD.U32 R108, R38, 0x10000, RZ ;  /* 0x00010000266c7824 */ /* 0x000fe200078e00ff */
[----:B------:R-:W-:Y:S01]  /*4410*/  SHF.R.U64 R42, R42, 0x10, R43 ;  /* 0x000000102a2a7819 */ /* 0x000fe2000000122b */
[----:B------:R-:W-:Y:S01]  /*4420*/  IMAD.U32 R106, R36, 0x10000, RZ ;  /* 0x00010000246a7824 */ /* 0x000fe200078e00ff */
[----:B------:R-:W-:Y:S01]  /*4430*/  LOP3.LUT R11, R11, 0xffff0000, RZ, 0xc0, !PT ;  /* 0xffff00000b0b7812 */ /* 0x000fe200078ec0ff */
[----:B------:R-:W-:Y:S01]  /*4440*/  FFMA.FTZ R37, R37, R109, R112 ;  /* 0x0000006d25257223 */ /* 0x000fe20000010070 */
[----:B------:R-:W-:Y:S01]  /*4450*/  FFMA.FTZ R41, R41, R110, R105 ;  /* 0x0000006e29297223 */ /* 0x000fe20000010069 */
[C---:B------:R-:W-:Y:S01]  /*4460*/  FMUL.FTZ R110, R15.reuse, R104 ;  /* 0x000000680f6e7220 */ /* 0x040fe20000410000 */
[----:B------:R-:W-:Y:S01]  /*4470*/  FMUL.FTZ R112, R15, R100 ;  /* 0x000000640f707220 */ /* 0x000fe20000410000 */
[----:B------:R-:W-:Y:S01]  /*4480*/  LOP3.LUT R103, R38, 0xffff0000, RZ, 0xc0, !PT ;  /* 0xffff000026677812 */ /* 0x000fe200078ec0ff */
[----:B------:R-:W-:-:S02]  /*4490*/  IMAD.U32 R9, R8, 0x10000, RZ ;  /* 0x0001000008097824 */ /* 0x000fc400078e00ff */
[C---:B------:R-:W-:Y:S01]  /*44a0*/  FMUL.FTZ R38, R13.reuse, R108 ;  /* 0x0000006c0d267220 */ /* 0x040fe20000410000 */
[----:B------:R-:W-:Y:S01]  /*44b0*/  LOP3.LUT R12, R12, 0xffff0000, RZ, 0xc0, !PT ;  /* 0xffff00000c0c7812 */ /* 0x000fe200078ec0ff */
[----:B------:R-:W-:Y:S01]  /*44c0*/  FMUL.FTZ R13, R13, R106 ;  /* 0x0000006a0d0d7220 */ /* 0x000fe20000410000 */
[----:B------:R-:W-:Y:S01]  /*44d0*/  PRMT R42, R90, 0x5432, R42 ;  /* 0x000054325a2a7816 */ /* 0x000fe2000000002a */
[C---:B------:R-:W-:Y:S01]  /*44e0*/  FFMA.FTZ R100, R11.reuse, R100, -R110 ;  /* 0x000000640b647223 */ /* 0x040fe2000001086e */
[----:B------:R-:W-:Y:S01]  /*44f0*/  LOP3.LUT R15, R36, 0xffff0000, RZ, 0xc0, !PT ;  /* 0xffff0000240f7812 */ /* 0x000fe200078ec0ff */
[----:B------:R-:W-:Y:S01]  /*4500*/  FFMA.FTZ R36, R11, R104, R112 ;  /* 0x000000680b247223 */ /* 0x000fe20000010070 */
[----:B------:R-:W-:Y:S01]  /*4510*/  PRMT R98, R91, 0x5432, R98 ;  /* 0x000054325b627816 */ /* 0x000fe20000000062 */
[C---:B------:R-:W-:Y:S01]  /*4520*/  FFMA.FTZ R11, R9.reuse, R106, -R38 ;  /* 0x0000006a090b7223 */ /* 0x040fe20000010826 */
[C---:B------:R-:W-:Y:S01]  /*4530*/  IMAD.U32 R39, R10.reuse, 0x10000, RZ ;  /* 0x000100000a277824 */ /* 0x040fe200078e00ff */
[----:B------:R-:W-:Y:S01]  /*4540*/  LOP3.LUT R43, R10, 0xffff0000, RZ, 0xc0, !PT ;  /* 0xffff00000a2b7812 */ /* 0x000fe200078ec0ff */
[----:B------:R-:W-:Y:S01]  /*4550*/  FFMA.FTZ R9, R9, R108, R13 ;  /* 0x0000006c09097223 */ /* 0x000fe2000001000d */
[----:B------:R-:W-:-:S02]  /*4560*/  IMAD.U32 R10, R14, 0x10000, RZ ;  /* 0x000100000e0a7824 */ /* 0x000fc400078e00ff */
[C---:B------:R-:W-:Y:S01]  /*4570*/  FMUL.FTZ R105, R12.reuse, R103 ;  /* 0x000000670c697220 */ /* 0x040fe20000410000 */
[----:B------:R-:W-:Y:S01]  /*4580*/  FMUL.FTZ R107, R12, R15 ;  /* 0x0000000f0c6b7220 */ /* 0x000fe20000410000 */
[----:B------:R-:W-:Y:S01]  /*4590*/  IMAD.U32 R13, R42, 0x10000, RZ ;  /* 0x000100002a0d7824 */ /* 0x000fe200078e00ff */
[----:B------:R-:W-:Y:S01]  /*45a0*/  LOP3.LUT R14, R14, 0xffff0000, RZ, 0xc0, !PT ;  /* 0xffff00000e0e7812 */ /* 0x000fe200078ec0ff */
[----:B------:R-:W-:Y:S01]  /*45b0*/  IMAD.U32 R12, R98, 0x10000, RZ ;  /* 0x00010000620c7824 */ /* 0x000fe200078e00ff */
[----:B------:R-:W-:Y:S01]  /*45c0*/  LOP3.LUT R42, R42, 0xffff0000, RZ, 0xc0, !PT ;  /* 0xffff00002a2a7812 */ /* 0x000fe200078ec0ff */
[----:B------:R-:W-:Y:S01]  /*45d0*/  FMUL.FTZ R104, R10, R13 ;  /* 0x0000000d0a687220 */ /* 0x000fe20000410000 */
[----:B------:R-:W-:Y:S01]  /*45e0*/  LOP3.LUT R8, R8, 0xffff0000, RZ, 0xc0, !PT ;  /* 0xffff000008087812 */ /* 0x000fe200078ec0ff */
[----:B------:R-:W-:Y:S01]  /*45f0*/  FMUL.FTZ R10, R10, R12 ;  /* 0x0000000c0a0a7220 */ /* 0x000fe20000410000 */
[----:B------:R-:W-:Y:S01]  /*4600*/  LOP3.LUT R98, R98, 0xffff0000, RZ, 0xc0, !PT ;  /* 0xffff000062627812 */ /* 0x000fe200078ec0ff */
[----:B------:R-:W-:Y:S01]  /*4610*/  FMUL.FTZ R106, R14, R42 ;  /* 0x0000002a0e6a7220 */ /* 0x000fe20000410000 */
[C---:B------:R-:W-:Y:S01]  /*4620*/  FFMA.FTZ R104, R39.reuse, R12, -R104 ;  /* 0x0000000c27687223 */ /* 0x040fe20000010868 */
[----:B------:R-:W-:Y:S01]  /*4630*/  FFMA.FTZ R38, R8, R15, -R105 ;  /* 0x0000000f08267223 */ /* 0x000fe20000010869 */
[----:B------:R-:W-:Y:S01]  /*4640*/  FFMA.FTZ R10, R39, R13, R10 ;  /* 0x0000000d270a7223 */ /* 0x000fe2000001000a */
[-C--:B------:R-:W-:Y:S01]  /*4650*/  FMUL.FTZ R15, R14, R98.reuse ;  /* 0x000000620e0f7220 */ /* 0x080fe20000410000 */
[----:B------:R-:W-:Y:S01]  /*4660*/  FFMA.FTZ R13, R43, R98, -R106 ;  /* 0x000000622b0d7223 */ /* 0x000fe2000001086a */
[----:B------:R-:W-:Y:S01]  /*4670*/  FFMA.FTZ R8, R8, R103, R107 ;  /* 0x0000006708087223 */ /* 0x000fe2000001006b */
[----:B------:R-:W-:Y:S01]  /*4680*/  F2FP.BF16.F32.PACK_AB R40, R37, R40 ;  /* 0x000000282528723e */ /* 0x000fe200000010ff */
[----:B------:R-:W-:Y:S01]  /*4690*/  FFMA.FTZ R15, R43, R42, R15 ;  /* 0x0000002a2b0f7223 */ /* 0x000fe2000001000f */
[----:B------:R-:W-:-:S02]  /*46a0*/  F2FP.BF16.F32.PACK_AB R100, R100, R101 ;  /* 0x000000656464723e */ /* 0x000fc400000010ff */
[----:B------:R-:W-:Y:S02]  /*46b0*/  F2FP.BF16.F32.PACK_AB R36, R36, R41 ;  /* 0x000000292424723e */ /* 0x000fe400000010ff */
[----:B------:R-:W-:Y:S01]  /*46c0*/  F2FP.BF16.F32.PACK_AB R98, R38, R11 ;  /* 0x0000000b2662723e */ /* 0x000fe200000010ff */
[----:B------:R-:W-:Y:S01]  /*46d0*/  IMAD.MOV.U32 R11, RZ, RZ, R100 ;  /* 0x000000ffff0b7224 */ /* 0x000fe200078e0064 */
[----:B------:R-:W-:Y:S01]  /*46e0*/  F2FP.BF16.F32.PACK_AB R37, R13, R104 ;  /* 0x000000680d25723e */ /* 0x000fe200000010ff */
[----:B------:R-:W-:Y:S01]  /*46f0*/  IMAD.MOV.U32 R13, RZ, RZ, R40 ;  /* 0x000000ffff0d7224 */ /* 0x000fe200078e0028 */
[----:B------:R-:W-:Y:S02]  /*4700*/  F2FP.BF16.F32.PACK_AB R99, R102, R99 ;  /* 0x000000636663723e */ /* 0x000fe400000010ff */
[----:B------:R-:W-:Y:S01]  /*4710*/  F2FP.BF16.F32.PACK_AB R12, R8, R9 ;  /* 0x00000009080c723e */ /* 0x000fe200000010ff */
[----:B------:R-:W-:Y:S01]  /*4720*/  IMAD.MOV.U32 R8, RZ, RZ, R98 ;  /* 0x000000ffff087224 */ /* 0x000fe200078e0062 */
[----:B------:R-:W-:Y:S01]  /*4730*/  F2FP.BF16.F32.PACK_AB R14, R15, R10 ;  /* 0x0000000a0f0e723e */ /* 0x000fe200000010ff */
[----:B------:R-:W-:Y:S01]  /*4740*/  IMAD.MOV.U32 R10, RZ, RZ, R37 ;  /* 0x000000ffff0a7224 */ /* 0x000fe200078e0025 */
[----:B------:R-:W-:Y:S01]  /*4750*/  MOV R9, R99 ;  /* 0x0000006300097202 */ /* 0x000fe20000000f00 */
[----:B------:R-:W-:-:S07]  /*4760*/  IMAD.MOV.U32 R15, RZ, RZ, R36 ;  /* 0x000000ffff0f7224 */ /* 0x000fce00078e0024 */
.L_x_519:
[----:B------:R-:W-:Y:S05]  /*4770*/  BSYNC B2 ;  /* 0x0000000000027941 */ /* 0x000fea0003800000 */
.L_x_518:
[----:B------:R-:W-:Y:S01]  /*4780*/  ISETP.GE.AND P4, PT, R86, R87, PT ;  /* 0x000000575600720c */ /* 0x000fe20003f86270 */
[----:B0-----:R0:W-:-:S12]  /*4790*/  ST.E.128 desc[UR42][R80.64], R8 ;  /* 0x0000000850007985 */ /* 0x0011d8000c101d2a */
[----:B------:R-:W-:-:S05]  /*47a0*/  @!P4 IMAD.WIDE R82, R86, 0x2, R82 ;  /* 0x000000025652c825 */ /* 0x000fca00078e0252 */
[----:B---3--:R0:W-:Y:S02]  /*47b0*/  @!P4 ST.E.128 desc[UR42][R82.64], R12 ;  /* 0x0000000c5200c985 */ /* 0x0081e4000c101d2a */
.L_x_517:
[----:B------:R-:W-:Y:S05]  /*47c0*/  BSYNC B1 ;  /* 0x0000000000017941 */ /* 0x000fea0003800000 */
.L_x_516:
[----:B------:R-:W-:-:S03]  /*47d0*/  UMOV UR4, 0xffffffff ;  /* 0xffffffff00047882 */ /* 0x000fc60000000000 */
[----:B------:R-:W-:Y:S05]  /*47e0*/  BRA.DIV UR4, `(.L_x_520) ;  /* 0x0000010a04a87947 */ /* 0x000fea000b800000 */
[----:B-1----:R-:W1:Y:S04]  /*47f0*/  SHFL.IDX PT, R85, R85, 0x1, 0x1c1f ;  /* 0x003c1f0055557f89 */ /* 0x002e6800000e0000 */
[----:B------:R-:W0:Y:S02]  /*4800*/  SHFL.IDX PT, R84, R84, 0x1, 0x1c1f ;  /* 0x003c1f0054547f89 */ /* 0x000e2400000e0000 */
.L_x_735:
[----:B0-----:R-:W-:-:S05]  /*4810*/  VIADD R8, R152, 0x60 ;  /* 0x0000006098087836 */ /* 0x001fca0000000000 */
[----:B------:R-:W-:-:S13]  /*4820*/  ISETP.GE.OR P4, PT, R8, R78, P1 ;  /* 0x0000004e0800720c */ /* 0x000fda0000f86670 */
[----:B------:R-:W-:Y:S05]  /*4830*/  @P4 BRA `(.L_x_503) ;  /* 0x0000000c00144947 */ /* 0x000fea0003800000 */
[----:B------:R-:W5:Y:S01]  /*4840*/  LDL R9, [R1+0x24] ;  /* 0x0000240001097983 */ /* 0x000f620000100800 */
[----:B------:R-:W-:Y:S01]  /*4850*/  SEL R89, R60, R89, !P0 ;  /* 0x000000593c597207 */ /* 0x000fe20004000000 */
[----:B------:R-:W-:Y:S01]  /*4860*/  VIADD R10, R152, 0x60 ;  /* 0x00000060980a7836 */ /* 0x000fe20000000000 */
[----:B------:R-:W-:Y:S01]  /*4870*/  LEA R36, P4, R6, R84, 0x1 ;  /* 0x0000005406247211 */ /* 0x000fe200078808ff */
[----:B------:R-:W-:Y:S01]  /*4880*/  VIADD R11, R152, 0x60 ;  /* 0x00000060980b7836 */ /* 0x000fe20000000000 */
[----:B------:R-:W-:Y:S01]  /*4890*/  SHF.R.S32.HI R8, RZ, 0x1f, R89 ;  /* 0x0000001fff087819 */ /* 0x000fe20000011459 */
[----:B------:R-:W-:Y:S01]  /*48a0*/  IMAD.SHL.U32 R10, R10, 0x40, RZ ;  /* 0x000000400a0a7824 */ /* 0x000fe200078e00ff */
[----:B------:R-:W-:Y:S01]  /*48b0*/  BSSY B1, `(.L_x_521) ;  /* 0x0000070000017945 */ /* 0x000fe20003800000 */
[----:B-1----:R-:W-:Y:S02]  /*48c0*/  LEA.HI.X R37, R6, R85, R4, 0x1, P4 ;  /* 0x0000005506257211 */ /* 0x002fe400020f0c04 */
[----:B------:R-:W-:-:S02]  /*48d0*/  LEA.HI R8, R8, R89, RZ, 0x4 ;  /* 0x0000005908087211 */ /* 0x000fc400078f20ff */
[----:B------:R-:W-:Y:S02]  /*48e0*/  SHF.L.U32 R11, R11, 0x6, RZ ;  /* 0x000000060b0b7819 */ /* 0x000fe400000006ff */
[----:B------:R-:W-:Y:S02]  /*48f0*/  LEA.HI.SX32 R8, R8, R7, 0x1c ;  /* 0x0000000708087211 */ /* 0x000fe400078fe2ff */
[----:B------:R-:W-:Y:S02]  /*4900*/  LOP3.LUT R10, R10, 0x1c0, RZ, 0xc0, !PT ;  /* 0x000001c00a0a7812 */ /* 0x000fe400078ec0ff */
[----:B------:R-:W-:Y:S01]  /*4910*/  LOP3.LUT R11, R11, 0x1c0, RZ, 0xc0, !PT ;  /* 0x000001c00b0b7812 */ /* 0x000fe200078ec0ff */
[----:B------:R-:W-:Y:S01]  /*4920*/  IMAD.SHL.U32 R38, R8, 0x8, RZ ;  /* 0x0000000808267824 */ /* 0x000fe200078e00ff */
[----:B------:R-:W-:-:S04]  /*4930*/  SHF.R.U32.HI R10, RZ, 0x3, R10 ;  /* 0x00000003ff0a7819 */ /* 0x000fc8000001160a */
[----:B------:R-:W-:-:S04]  /*4940*/  LOP3.LUT R8, R11, 0x38, R38, 0xf8, !PT ;  /* 0x000000380b087812 */ /* 0x000fc800078ef826 */
[----:B------:R-:W-:-:S05]  /*4950*/  LOP3.LUT R8, R8, R10, RZ, 0x3c, !PT ;  /* 0x0000000a08087212 */ /* 0x000fca00078e3cff */
[----:B-----5:R-:W-:Y:S02]  /*4960*/  IMAD.IADD R8, R9, 0x1, R8 ;  /* 0x0000000109087824 */ /* 0x020fe400078e0208 */
[C---:B------:R-:W-:Y:S02]  /*4970*/  IMAD R9, R19.reuse, 0x2000, R0 ;  /* 0x0000200013097824 */ /* 0x040fe400078e0200 */
[----:B------:R-:W-:Y:S02]  /*4980*/  IMAD R11, R19, 0x2000, R8 ;  /* 0x00002000130b7824 */ /* 0x000fe400078e0208 */
[--C-:B------:R-:W-:Y:S02]  /*4990*/  IMAD R9, R9, 0x2, R18.reuse ;  /* 0x0000000209097824 */ /* 0x100fe400078e0212 */
[----:B------:R-:W-:-:S04]  /*49a0*/  IMAD R12, R11, 0x2, R18 ;  /* 0x000000020b0c7824 */ /* 0x000fc800078e0212 */
[----:B------:R-:W0:Y:S04]  /*49b0*/  LDS.128 R8, [R9+0xe400] ;  /* 0x00e4000009087984 */ /* 0x000e280000000c00 */
[----:B------:R-:W1:Y:S01]  /*49c0*/  LDS.128 R12, [R12+0xe400] ;  /* 0x00e400000c0c7984 */ /* 0x000e620000000c00 */
[----:B------:R-:W-:Y:S05]  /*49d0*/  @P3 BRA `(.L_x_522) ;  /* 0x0000000400743947 */ /* 0x000fea0003800000 */
[--C-:B------:R-:W-:Y:S01]  /*49e0*/  SHF.R.U64 R81, R48, 0x10, R49.reuse ;  /* 0x0000001030517819 */ /* 0x100fe20000001231 */
[----:B0-----:R-:W-:Y:S01]  /*49f0*/  IMAD.U32 R41, R9, 0x10000, RZ ;  /* 0x0001000009297824 */ /* 0x001fe200078e00ff */
[----:B------:R-:W-:Y:S01]  /*4a00*/  SHF.R.U32.HI R48, RZ, 0x10, R49 ;  /* 0x00000010ff307819 */ /* 0x000fe20000011631 */
[----:B------:R-:W-:Y:S01]  /*4a10*/  IMAD.U32 R39, R8, 0x10000, RZ ;  /* 0x0001000008277824 */ /* 0x000fe200078e00ff */
[----:B------:R-:W-:Y:S02]  /*4a20*/  SHF.R.U32.HI R86, RZ, 0x10, R45 ;  /* 0x00000010ff567819 */ /* 0x000fe4000001162d */
[----:B------:R-:W-:Y:S02]  /*4a30*/  PRMT R97, R97, 0x5410, R48 ;  /* 0x0000541061617816 */ /* 0x000fe40000000030 */
[----:B------:R-:W-:Y:S02]  /*4a40*/  PRMT R93, R93, 0x5410, R86 ;  /* 0x000054105d5d7816 */ /* 0x000fe40000000056 */
[--C-:B---3--:R-:W-:Y:S01]  /*4a50*/  SHF.R.U64 R83, R46, 0x10, R47.reuse ;  /* 0x000000102e537819 */ /* 0x108fe2000000122f */
[----:B------:R-:W-:Y:S01]  /*4a60*/  IMAD.U32 R48, R97, 0x10000, RZ ;  /* 0x0001000061307824 */ /* 0x000fe200078e00ff */
[----:B----4-:R-:W-:Y:S01]  /*4a70*/  SHF.R.U32.HI R82, RZ, 0x10, R47 ;  /* 0x00000010ff527819 */ /* 0x010fe2000001162f */
[----:B-1----:R-:W-:Y:S01]  /*4a80*/  IMAD.U32 R47, R15, 0x10000, RZ ;  /* 0x000100000f2f7824 */ /* 0x002fe200078e00ff */
[----:B------:R-:W-:-:S02]  /*4a90*/  SHF.L.U32 R42, R13, 0x10, RZ ;  /* 0x000000100d2a7819 */ /* 0x000fc400000006ff */
[----:B------:R-:W-:Y:S01]  /*4aa0*/  LOP3.LUT R43, R15, 0xffff0000, RZ, 0xc0, !PT ;  /* 0xffff00000f2b7812 */ /* 0x000fe200078ec0ff */
[----:B------:R-:W-:Y:S01]  /*4ab0*/  IMAD.U32 R15, R93, 0x10000, RZ ;  /* 0x000100005d0f7824 */ /* 0x000fe200078e00ff */
[--C-:B------:R-:W-:Y:S02]  /*4ac0*/  SHF.R.U32.HI R80, RZ, 0x10, R51.reuse ;  /* 0x00000010ff507819 */ /* 0x100fe40000011633 */
[----:B------:R-:W-:Y:S01]  /*4ad0*/  SHF.R.U64 R49, R50, 0x10, R51 ;  /* 0x0000001032317819 */ /* 0x000fe20000001233 */
[CC--:B------:R-:W-:Y:S01]  /*4ae0*/  FMUL.FTZ R50, R42.reuse, R48.reuse ;  /* 0x000000302a327220 */ /* 0x0c0fe20000410000 */
[----:B------:R-:W-:Y:S01]  /*4af0*/  PRMT R95, R95, 0x5410, R80 ;  /* 0x000054105f5f7816 */ /* 0x000fe20000000050 */
[-C--:B------:R-:W-:Y:S01]  /*4b00*/  FMUL.FTZ R42, R42, R15.reuse ;  /* 0x0000000f2a2a7220 */ /* 0x080fe20000410000 */
[----:B------:R-:W-:Y:S01]  /*4b10*/  PRMT R91, R91, 0x5410, R82 ;  /* 0x000054105b5b7816 */ /* 0x000fe20000000052 */
[----:B------:R-:W-:Y:S01]  /*4b20*/  FFMA.FTZ R15, R41, R15, -R50 ;  /* 0x0000000f290f7223 */ /* 0x000fe20000010832 */
[----:B------:R-:W-:Y:S01]  /*4b30*/  LOP3.LUT R46, R13, 0xffff0000, RZ, 0xc0, !PT ;  /* 0xffff00000d2e7812 */ /* 0x000fe200078ec0ff */
[----:B------:R-:W-:Y:S01]  /*4b40*/  FFMA.FTZ R41, R41, R48, R42 ;  /* 0x0000003029297223 */ /* 0x000fe2000001002a */
[----:B------:R-:W-:Y:S01]  /*4b50*/  LOP3.LUT R97, R97, 0xffff0000, RZ, 0xc0, !PT ;  /* 0xffff000061617812 */ /* 0x000fe200078ec0ff */
[----:B------:R-:W-:Y:S01]  /*4b60*/  IMAD.U32 R50, R95, 0x10000, RZ ;  /* 0x000100005f327824 */ /* 0x000fe200078e00ff */
[----:B------:R-:W-:Y:S01]  /*4b70*/  LOP3.LUT R93, R93, 0xffff0000, RZ, 0xc0, !PT ;  /* 0xffff00005d5d7812 */ /* 0x000fe200078ec0ff */
[----:B------:R-:W-:Y:S01]  /*4b80*/  IMAD.U32 R13, R12, 0x10000, RZ ;  /* 0x000100000c0d7824 */ /* 0x000fe200078e00ff */
[----:B------:R-:W-:-:S02]  /*4b90*/  SHF.L.U32 R48, R91, 0x10, RZ ;  /* 0x000000105b307819 */ /* 0x000fc400000006ff */
[----:B------:R-:W-:Y:S01]  /*4ba0*/  SHF.R.U64 R89, R44, 0x10, R45 ;  /* 0x000000102c597819 */ /* 0x000fe2000000122d */
[----:B------:R-:W-:Y:S01]  /*4bb0*/  FMUL.FTZ R51, R46, R93 ;  /* 0x0000005d2e337220 */ /* 0x000fe20000410000 */
[----:B------:R-:W-:Y:S01]  /*4bc0*/  PRMT R94, R94, 0x5410, R49 ;  /* 0x000054105e5e7816 */ /* 0x000fe20000000031 */
[-C--:B------:R-:W-:Y:S01]  /*4bd0*/  FMUL.FTZ R49, R46, R97.reuse ;  /* 0x000000612e317220 */ /* 0x080fe20000410000 */
[----:B------:R-:W-:Y:S01]  /*4be0*/  LOP3.LUT R44, R9, 0xffff0000, RZ, 0xc0, !PT ;  /* 0xffff0000092c7812 */ /* 0x000fe200078ec0ff */
[----:B------:R-:W-:Y:S01]  /*4bf0*/  FMUL.FTZ R46, R47, R50 ;  /* 0x000000322f2e7220 */ /* 0x000fe20000410000 */
[----:B------:R-:W-:Y:S01]  /*4c00*/  IMAD.U32 R45, R11, 0x10000, RZ ;  /* 0x000100000b2d7824 */ /* 0x000fe200078e00ff */
[----:B------:R-:W-:Y:S01]  /*4c10*/  LOP3.LUT R95, R95, 0xffff0000, RZ, 0xc0, !PT ;  /* 0xffff00005f5f7812 */ /* 0x000fe200078ec0ff */
[-C--:B------:R-:W-:Y:S01]  /*4c20*/  FMUL.FTZ R47, R47, R48.reuse ;  /* 0x000000302f2f7220 */ /* 0x080fe20000410000 */
[----:B------:R-:W-:Y:S01]  /*4c30*/  PRMT R96, R96, 0x5410, R81 ;  /* 0x0000541060607816 */ /* 0x000fe20000000051 */
[----:B------:R-:W-:Y:S01]  /*4c40*/  FFMA.FTZ R80, R44, R97, R51 ;  /* 0x000000612c507223 */ /* 0x000fe20000010033 */
[----:B------:R-:W-:Y:S01]  /*4c50*/  PRMT R92, R92, 0x5410, R89 ;  /* 0x000054105c5c7816 */ /* 0x000fe20000000059 */
[----:B------:R-:W-:Y:S01]  /*4c60*/  FFMA.FTZ R51, R45, R48, -R46 ;  /* 0x000000302d337223 */ /* 0x000fe2000001082e */
[----:B------:R-:W-:Y:S01]  /*4c70*/  LOP3.LUT R40, R11, 0xffff0000, RZ, 0xc0, !PT ;  /* 0xffff00000b287812 */ /* 0x000fe200078ec0ff */
[----:B------:R-:W-:Y:S01]  /*4c80*/  FFMA.FTZ R50, R45, R50, R47 ;  /* 0x000000322d327223 */ /* 0x000fe2000001002f */
[----:B------:R-:W-:Y:S01]  /*4c90*/  LOP3.LUT R91, R91, 0xffff0000, RZ, 0xc0, !PT ;  /* 0xffff00005b5b7812 */ /* 0x000fe200078ec0ff */
[----:B------:R-:W-:Y:S01]  /*4ca0*/  FMUL.FTZ R45, R43, R95 ;  /* 0x0000005f2b2d7220 */ /* 0x000fe20000410000 */
[----:B------:R-:W-:Y:S01]  /*4cb0*/  FFMA.FTZ R42, R44, R93, -R49 ;  /* 0x0000005d2c2a7223 */ /* 0x000fe20000010831 */
[----:B------:R-:W-:Y:S01]  /*4cc0*/  IMAD.U32 R46, R96, 0x10000, RZ ;  /* 0x00010000602e7824 */ /* 0x000fe200078e00ff */
[----:B------:R-:W-:Y:S01]  /*4cd0*/  LOP3.LUT R12, R12, 0xffff0000, RZ, 0xc0, !PT ;  /* 0xffff00000c0c7812 */ /* 0x000fe200078ec0ff */
[----:B------:R-:W-:-:S02]  /*4ce0*/  IMAD.U32 R44, R92, 0x10000, RZ ;  /* 0x000100005c2c7824 */ /* 0x000fc400078e00ff */
[-C--:B------:R-:W-:Y:S01]  /*4cf0*/  FMUL.FTZ R47, R43, R91.reuse ;  /* 0x0000005b2b2f7220 */ /* 0x080fe20000410000 */
[----:B------:R-:W-:Y:S01]  /*4d00*/  FFMA.FTZ R82, R40, R91, -R45 ;  /* 0x0000005b28527223 */ /* 0x000fe2000001082d */
[----:B------:R-:W-:Y:S01]  /*4d10*/  LOP3.LUT R45, R96, 0xffff0000, RZ, 0xc0, !PT ;  /* 0xffff0000602d7812 */ /* 0x000fe200078ec0ff */
[C---:B------:R-:W-:Y:S01]  /*4d20*/  FMUL.FTZ R48, R13.reuse, R46 ;  /* 0x0000002e0d307220 */ /* 0x040fe20000410000 */
[----:B------:R-:W-:Y:S01]  /*4d30*/  LOP3.LUT R43, R92, 0xffff0000, RZ, 0xc0, !PT ;  /* 0xffff00005c2b7812 */ /* 0x000fe200078ec0ff */
[-C--:B------:R-:W-:Y:S01]  /*4d40*/  FMUL.FTZ R13, R13, R44.reuse ;  /* 0x0000002c0d0d7220 */ /* 0x080fe20000410000 */
[----:B------:R-:W-:Y:S01]  /*4d50*/  PRMT R90, R90, 0x5410, R83 ;  /* 0x000054105a5a7816 */ /* 0x000fe20000000053 */
[----:B------:R-:W-:Y:S01]  /*4d60*/  FFMA.FTZ R95, R40, R95, R47 ;  /* 0x0000005f285f7223 */ /* 0x000fe2000001002f */
[C---:B------:R-:W-:Y:S01]  /*4d70*/  FFMA.FTZ R48, R39.reuse, R44, -R48 ;  /* 0x0000002c27307223 */ /* 0x040fe20000010830 */
[C---:B------:R-:W-:Y:S01]  /*4d80*/  IMAD.U32 R9, R10.reuse, 0x10000, RZ ;  /* 0x000100000a097824 */ /* 0x040fe200078e00ff */
[----:B------:R-:W-:Y:S01]  /*4d90*/  LOP3.LUT R11, R10, 0xffff0000, RZ, 0xc0, !PT ;  /* 0xffff00000a0b7812 */ /* 0x000fe200078ec0ff */
[C---:B------:R-:W-:Y:S01]  /*4da0*/  FMUL.FTZ R47, R12.reuse, R45 ;  /* 0x0000002d0c2f7220 */ /* 0x040fe20000410000 */
[----:B------:R-:W-:Y:S01]  /*4db0*/  FFMA.FTZ R39, R39, R46, R13 ;  /* 0x0000002e27277223 */ /* 0x000fe2000001000d */
[----:B------:R-:W-:Y:S01]  /*4dc0*/  FMUL.FTZ R49, R12, R43 ;  /* 0x0000002b0c317220 */ /* 0x000fe20000410000 */
[----:B------:R-:W-:Y:S01]  /*4dd0*/  LOP3.LUT R8, R8, 0xffff0000, RZ, 0xc0, !PT ;  /* 0xffff000008087812 */ /* 0x000fe200078ec0ff */
[C---:B------:R-:W-:Y:S01]  /*4de0*/  IMAD.U32 R10, R14.reuse, 0x10000, RZ ;  /* 0x000100000e0a7824 */ /* 0x040fe200078e00ff */
[----:B------:R-:W-:Y:S01]  /*4df0*/  LOP3.LUT R14, R14, 0xffff0000, RZ, 0xc0, !PT ;  /* 0xffff00000e0e7812 */ /* 0x000fe200078ec0ff */
[C---:B------:R-:W-:Y:S01]  /*4e00*/  IMAD.U32 R13, R94.reuse, 0x10000, RZ ;  /* 0x000100005e0d7824 */ /* 0x040fe200078e00ff */
[----:B------:R-:W-:Y:S01]  /*4e10*/  LOP3.LUT R94, R94, 0xffff0000, RZ, 0xc0, !PT ;  /* 0xffff00005e5e7812 */ /* 0x000fe200078ec0ff */
[C---:B------:R-:W-:Y:S01]  /*4e20*/  IMAD.U32 R12, R90.reuse, 0x10000, RZ ;  /* 0x000100005a0c7824 */ /* 0x040fe200078e00ff */
[----:B------:R-:W-:Y:S01]  /*4e30*/  LOP3.LUT R90, R90, 0xffff0000, RZ, 0xc0, !PT ;  /* 0xffff00005a5a7812 */ /* 0x000fe200078ec0ff */
[----:B------:R-:W-:Y:S01]  /*4e40*/  FMUL.FTZ R40, R10, R13 ;  /* 0x0000000d0a287220 */ /* 0x000fe20000410000 */
[----:B------:R-:W-:Y:S01]  /*4e50*/  FFMA.FTZ R47, R8, R43, -R47 ;  /* 0x0000002b082f7223 */ /* 0x000fe2000001082f */
[----:B------:R-:W-:Y:S01]  /*4e60*/  FMUL.FTZ R10, R10, R12 ;  /* 0x0000000c0a0a7220 */ /* 0x000fe20000410000 */
[C---:B------:R-:W-:Y:S01]  /*4e70*/  FMUL.FTZ R44, R14.reuse, R94 ;  /* 0x0000005e0e2c7220 */ /* 0x040fe20000410000 */
[----:B------:R-:W-:Y:S01]  /*4e80*/  FMUL.FTZ R43, R14, R90 ;  /* 0x0000005a0e2b7220 */ /* 0x000fe20000410000 */
[C---:B------:R-:W-:Y:S01]  /*4e90*/  FFMA.FTZ R40, R9.reuse, R12, -R40 ;  /* 0x0000000c09287223 */ /* 0x040fe20000010828 */
[----:B------:R-:W-:Y:S01]  /*4ea0*/  FFMA.FTZ R10, R9, R13, R10 ;  /* 0x0000000d090a7223 */ /* 0x000fe2000001000a */
[C---:B------:R-:W-:Y:S01]  /*4eb0*/  FFMA.FTZ R9, R11.reuse, R90, -R44 ;  /* 0x0000005a0b097223 */ /* 0x040fe2000001082c */
[----:B------:R-:W-:Y:S01]  /*4ec0*/  FFMA.FTZ R43, R11, R94, R43 ;  /* 0x0000005e0b2b7223 */ /* 0x000fe2000001002b */
[----:B------:R-:W-:Y:S01]  /*4ed0*/  FFMA.FTZ R8, R8, R45, R49 ;  /* 0x0000002d08087223 */ /* 0x000fe20000010031 */
[----:B------:R-:W-:-:S02]  /*4ee0*/  F2FP.BF16.F32.PACK_AB R15, R42, R15 ;  /* 0x0000000f2a0f723e */ /* 0x000fc400000010ff */
[----:B------:R-:W-:Y:S02]  /*4ef0*/  F2FP.BF16.F32.PACK_AB R14, R47, R48 ;  /* 0x000000302f0e723e */ /* 0x000fe400000010ff */
[----:B------:R-:W-:Y:S01]  /*4f00*/  F2FP.BF16.F32.PACK_AB R40, R9, R40 ;  /* 0x000000280928723e */ /* 0x000fe200000010ff */
[----:B------:R-:W-:Y:S01]  /*4f10*/  IMAD.MOV.U32 R9, RZ, RZ, R15 ;  /* 0x000000ffff097224 */ /* 0x000fe200078e000f */
[----:B------:R-:W-:Y:S02]  /*4f20*/  F2FP.BF16.F32.PACK_AB R43, R43, R10 ;  /* 0x0000000a2b2b723e */ /* 0x000fe400000010ff */
[----:B------:R-:W-:Y:S01]  /*4f30*/  F2FP.BF16.F32.PACK_AB R50, R95, R50 ;  /* 0x000000325f32723e */ /* 0x000fe200000010ff */
[----:B------:R-:W-:Y:S01]  /*4f40*/  IMAD.MOV.U32 R10, RZ, RZ, R40 ;  /* 0x000000ffff0a7224 */ /* 0x000fe200078e0028 */
[----:B------:R-:W-:Y:S01]  /*4f50*/  F2FP.BF16.F32.PACK_AB R12, R8, R39 ;  /* 0x00000027080c723e */ /* 0x000fe200000010ff */
[----:B------:R-:W-:Y:S01]  /*4f60*/  IMAD.MOV.U32 R8, RZ, RZ, R14 ;  /* 0x000000ffff087224 */ /* 0x000fe200078e000e */
[----:B------:R-:W-:Y:S01]  /*4f70*/  F2FP.BF16.F32.PACK_AB R11, R82, R51 ;  /* 0x00000033520b723e */ /* 0x000fe200000010ff */
[----:B------:R-:W-:Y:S01]  /*4f80*/  IMAD.MOV.U32 R14, RZ, RZ, R43 ;  /* 0x000000ffff0e7224 */ /* 0x000fe200078e002b */
[----:B------:R-:W-:-:S02]  /*4f90*/  F2FP.BF16.F32.PACK_AB R13, R80, R41 ;  /* 0x00000029500d723e */ /* 0x000fc400000010ff */
[----:B------:R-:W-:-:S07]  /*4fa0*/  MOV R15, R50 ;  /* 0x00000032000f7202 */ /* 0x000fce0000000f00 */
.L_x_522:
[----:B------:R-:W-:Y:S05]  /*4fb0*/  BSYNC B1 ;  /* 0x0000000000017941 */ /* 0x000fea0003800000 */
.L_x_521:
[----:B------:R-:W-:Y:S01]  /*4fc0*/  ISETP.GE.AND P3, PT, R38, R87, PT ;  /* 0x000000572600720c */ /* 0x000fe20003f66270 */
[----:B0-----:R0:W-:Y:S02]  /*4fd0*/  ST.E.128 desc[UR42][R36.64], R8 ;  /* 0x0000000824007985 */ /* 0x0011e4000c101d2a */
[----:B0-----:R-:W-:Y:S02]  /*4fe0*/  IMAD.MOV.U32 R8, RZ, RZ, R84 ;  /* 0x000000ffff087224 */ /* 0x001fe400078e0054 */
[----:B------:R-:W-:-:S08]  /*4ff0*/  IMAD.MOV.U32 R9, RZ, RZ, R85 ;  /* 0x000000ffff097224 */ /* 0x000fd000078e0055 */
[----:B------:R-:W-:Y:S05]  /*5000*/  @P3 BRA `(.L_x_503) ;  /* 0x0000000400203947 */ /* 0x000fea0003800000 */
[----:B------:R-:W-:-:S05]  /*5010*/  IMAD.WIDE R8, R38, 0x2, R8 ;  /* 0x0000000226087825 */ /* 0x000fca00078e0208 */
[----:B-1----:R0:W-:Y:S01]  /*5020*/  ST.E.128 desc[UR42][R8.64], R12 ;  /* 0x0000000c08007985 */ /* 0x0021e2000c101d2a */
[----:B------:R-:W-:Y:S05]  /*5030*/  BRA `(.L_x_503) ;  /* 0x0000000400147947 */ /* 0x000fea0003800000 */
.L_x_484:
[----:B------:R-:W-:-:S06]  /*5040*/  UISETP.NE.AND UP0, UPT, UR39, 0x3, UPT ;  /* 0x000000032700788c */ /* 0x000fcc000bf05270 */
[----:B------:R-:W-:-:S13]  /*5050*/  PLOP3.LUT P5, PT, PT, PT, UP0, 0x80, 0x0 ;  /* 0x000000000000781c */ /* 0x000fda0003faf008 */
[----:B------:R-:W-:Y:S05]  /*5060*/  @!P5 BRA `(.L_x_523) ;  /* 0x000000000004d947 */ /* 0x000fea0003800000 */
[----:B------:R-:W-:Y:S01]  /*5070*/  BPT.TRAP 0x1 ;  /* 0x000000040000795c */ /* 0x000fe20000300000 */
.L_x_523:
[----:B------:R-:W-:Y:S01]  /*5080*/  IMAD R71, R19, 0x8, R18 ;  /* 0x0000000813477824 */ /* 0x000fe200078e0212 */
[----:B------:R-:W-:Y:S01]  /*5090*/  SHF.L.U32 R79, R154, 0x1f, RZ ;  /* 0x0000001f9a4f7819 */ /* 0x000fe200000006ff */
[----:B------:R-:W-:Y:S01]  /*50a0*/  BSSY B1, `(.L_x_524) ;  /* 0x0000004000017945 */ /* 0x000fe20003800000 */
[----:B------:R-:W-:Y:S02]  /*50b0*/  SHF.R.S32.HI R76, RZ, 0x1f, R75 ;  /* 0x0000001fff4c7819 */ /* 0x000fe4000001144b */
[----:B------:R-:W0:Y:S02]  /*50c0*/  SYNCS.PHASECHK.TRANS64.TRYWAIT P3, [R71+URZ+0x16890], R79 ;  /* 0x0168904f470075a7 */ /* 0x000e24000806017f */
[----:B0-----:R-:W-:Y:S05]  /*50d0*/  @!P3 BRA `(.L_x_525) ;  /* 0x0000010000b8b947 */ /* 0x001fea0003800000 */
.L_x_736:
[----:B------:R-:W-:Y:S05]  /*50e0*/  BSYNC B1 ;  /* 0x0000000000017941 */ /* 0x000fea0003800000 */
.L_x_524:
[----:B------:R-:W-:Y:S01]  /*50f0*/  ULDC.64 UR4, c[0x0][0x300] ;  /* 0x0000c00000047ab9 */ /* 0x000fe20000000a00 */
[----:B-----5:R-:W-:Y:S01]  /*5100*/  SHF.R.S32.HI R77, RZ, 0x1f, R74 ;  /* 0x0000001fff4d7819 */ /* 0x020fe2000001144a */
[----:B------:R-:W-:Y:S02]  /*5110*/  IMAD R10, R76, UR4, RZ ;  /* 0x000000044c0a7c24 */ /* 0x000fe4000f8e02ff */
[----:B------:R-:W-:-:S04]  /*5120*/  IMAD.WIDE.U32 R8, R75, UR4, RZ ;  /* 0x000000044b087c25 */ /* 0x000fc8000f8e00ff */
[----:B------:R-:W-:Y:S01]  /*5130*/  IMAD R11, R75, UR5, R10 ;  /* 0x000000054b0b7c24 */ /* 0x000fe2000f8e020a */
[----:B------:R-:W-:Y:S01]  /*5140*/  ULDC.64 UR4, c[0x0][0x310] ;  /* 0x0000c40000047ab9 */ /* 0x000fe20000000a00 */
[----:B------:R-:W-:Y:S02]  /*5150*/  IMAD R78, R27, -0x80, R30 ;  /* 0xffffff801b4e7824 */ /* 0x000fe400078e021e */
[----:B------:R-:W-:Y:S02]  /*5160*/  IMAD R13, R77, UR4, RZ ;  /* 0x000000044d0d7c24 */ /* 0x000fe4000f8e02ff */
[----:B------:R-:W-:Y:S01]  /*5170*/  IMAD.IADD R9, R9, 0x1, R11 ;  /* 0x0000000109097824 */ /* 0x000fe200078e020b */
[----:B------:R-:W-:Y:S01]  /*5180*/  VIMNMX R78, R78, 0x80, PT ;  /* 0x000000804e4e7848 */ /* 0x000fe20003fe0100 */
[C---:B------:R-:W-:Y:S02]  /*5190*/  IMAD R13, R74.reuse, UR5, R13 ;  /* 0x000000054a0d7c24 */ /* 0x040fe4000f8e020d */
        /* <DEDUP_REMOVED lines=9> */
[----:B------:R-:W-:Y:S01]  /*5230*/  IMAD.IADD R39, R78, 0x1, -R152 ;  /* 0x000000014e277824 */ /* 0x000fe200078e0a98 */
[----:B------:R-:W-:Y:S02]  /*5240*/  UMOV UR4, 0xffffffff ;  /* 0xffffffff00047882 */ /* 0x000fe40000000000 */
[----:B------:R-:W-:Y:S02]  /*5250*/  LEA.HI.X R38, R8, UR5, R11, 0x1, P3 ;  /* 0x0000000508267c11 */ /* 0x000fe400098f0c0b */
[----:B------:R-:W-:Y:S01]  /*5260*/  ISETP.GE.AND P3, PT, R39, 0x1, PT ;  /* 0x000000012700780c */ /* 0x000fe20003f66270 */
[----:B------:R-:W-:-:S12]  /*5270*/  BRA.DIV UR4, `(.L_x_526) ;  /* 0x0000010204647947 */ /* 0x000fd8000b800000 */
[----:B------:R1:W2:Y:S04]  /*5280*/  SHFL.IDX PT, R9, R38, RZ, 0x1c1f ;  /* 0x001c1fff26097589 */ /* 0x0002a800000e0000 */
[----:B------:R1:W3:Y:S02]  /*5290*/  SHFL.IDX PT, R37, R36, RZ, 0x1c1f ;  /* 0x001c1fff24257589 */ /* 0x0002e400000e0000 */
.L_x_740:
[----:B------:R-:W-:Y:S04]  /*52a0*/  BSSY B1, `(.L_x_527) ;  /* 0x000000d000017945 */ /* 0x000fe80003800000 */
[----:B------:R-:W-:Y:S05]  /*52b0*/  @!P3 BRA `(.L_x_528) ;  /* 0x00000000002cb947 */ /* 0x000fea0003800000 */
[----:B------:R-:W-:Y:S02]  /*52c0*/  ULDC UR4, c[0x0][0x2f4] ;  /* 0x0000bd0000047ab9 */ /* 0x000fe40000000800 */
[----:B------:R-:W-:-:S13]  /*52d0*/  ISETP.GE.AND P3, PT, R16, UR4, PT ;  /* 0x0000000410007c0c */ /* 0x000fda000bf66270 */
[----:B---3--:R-:W-:-:S04]  /*52e0*/  @!P3 LEA R14, P4, R16, R37, 0x1 ;  /* 0x00000025100eb211 */ /* 0x008fc800078808ff */
[----:B--2---:R-:W-:Y:S02]  /*52f0*/  @!P3 LEA.HI.X R15, R16, R9, R17, 0x1, P4 ;  /* 0x00000009100fb211 */ /* 0x004fe400020f0c11 */
[----:B------:R-:W-:-:S13]  /*5300*/  ISETP.GE.AND P4, PT, R2, UR4, PT ;  /* 0x0000000402007c0c */ /* 0x000fda000bf86270 */
[----:B------:R-:W-:-:S04]  /*5310*/  @!P4 LEA R12, P6, R2, R37, 0x1 ;  /* 0x00000025020cc211 */ /* 0x000fc800078c08ff */
[----:B------:R-:W-:Y:S02]  /*5320*/  @!P4 LEA.HI.X R13, R2, R9, R153, 0x1, P6 ;  /* 0x00000009020dc211 */ /* 0x000fe400030f0c99 */
[----:B------:R-:W2:Y:S04]  /*5330*/  @!P3 LDS.128 R8, [R73+0xe000] ;  /* 0x00e000004908b984 */ /* 0x000ea80000000c00 */
[----:B--2---:R-:W-:Y:S04]  /*5340*/  @!P3 ST.E.128 desc[UR42][R14.64], R8 ;  /* 0x000000080e00b985 */ /* 0x004fe8000c101d2a */
[----:B------:R-:W2:Y:S04]  /*5350*/  @!P4 LDS.128 R8, [R72+0xe000] ;  /* 0x00e000004808c984 */ /* 0x000ea80000000c00 */
[----:B--2---:R4:W-:Y:S02]  /*5360*/  @!P4 ST.E.128 desc[UR42][R12.64], R8 ;  /* 0x000000080c00c985 */ /* 0x0049e4000c101d2a */
.L_x_528:
[----:B------:R-:W-:Y:S05]  /*5370*/  BSYNC B1 ;  /* 0x0000000000017941 */ /* 0x000fea0003800000 */
.L_x_527:
[----:B------:R-:W-:-:S03]  /*5380*/  UMOV UR4, 0xffffffff ;  /* 0xffffffff00047882 */ /* 0x000fc60000000000 */
[----:B------:R-:W-:Y:S05]  /*5390*/  BRA.DIV UR4, `(.L_x_529) ;  /* 0x0000010204687947 */ /* 0x000fea000b800000 */
[----:B--2-4-:R2:W4:Y:S04]  /*53a0*/  SHFL.IDX PT, R9, R38, 0x1, 0x1c1f ;  /* 0x003c1f0026097f89 */ /* 0x01452800000e0000 */
[----:B---3--:R2:W3:Y:S02]  /*53b0*/  SHFL.IDX PT, R37, R36, 0x1, 0x1c1f ;  /* 0x003c1f0024257f89 */ /* 0x0084e400000e0000 */
.L_x_744:
[----:B------:R-:W-:-:S13]  /*53c0*/  ISETP.GE.AND P3, PT, R39, 0x61, PT ;  /* 0x000000612700780c */ /* 0x000fda0003f66270 */
[----:B------:R-:W-:Y:S05]  /*53d0*/  @!P3 BRA `(.L_x_503) ;  /* 0x00000000002cb947 */ /* 0x000fea0003800000 */
[----:B------:R-:W-:Y:S02]  /*53e0*/  ULDC UR4, c[0x0][0x2f4] ;  /* 0x0000bd0000047ab9 */ /* 0x000fe40000000800 */
[----:B------:R-:W-:-:S13]  /*53f0*/  ISETP.GE.AND P3, PT, R16, UR4, PT ;  /* 0x0000000410007c0c */ /* 0x000fda000bf66270 */
[----:B---3--:R-:W-:-:S04]  /*5400*/  @!P3 LEA R14, P4, R16, R37, 0x1 ;  /* 0x00000025100eb211 */ /* 0x008fc800078808ff */
[----:B----4-:R-:W-:Y:S02]  /*5410*/  @!P3 LEA.HI.X R15, R16, R9, R17, 0x1, P4 ;  /* 0x00000009100fb211 */ /* 0x010fe400020f0c11 */
[----:B------:R-:W-:-:S13]  /*5420*/  ISETP.GE.AND P4, PT, R2, UR4, PT ;  /* 0x0000000402007c0c */ /* 0x000fda000bf86270 */
[----:B------:R-:W-:-:S04]  /*5430*/  @!P4 LEA R12, P6, R2, R37, 0x1 ;  /* 0x00000025020cc211 */ /* 0x000fc800078c08ff */
[----:B------:R-:W-:Y:S02]  /*5440*/  @!P4 LEA.HI.X R13, R2, R9, R153, 0x1, P6 ;  /* 0x00000009020dc211 */ /* 0x000fe400030f0c99 */
[----:B------:R-:W3:Y:S04]  /*5450*/  @!P3 LDS.128 R8, [R73+0x11000] ;  /* 0x011000004908b984 */ /* 0x000ee80000000c00 */
[----:B---3--:R-:W-:Y:S04]  /*5460*/  @!P3 ST.E.128 desc[UR42][R14.64], R8 ;  /* 0x000000080e00b985 */ /* 0x008fe8000c101d2a */
[----:B------:R-:W3:Y:S04]  /*5470*/  @!P4 LDS.128 R8, [R72+0x11000] ;  /* 0x011000004808c984 */ /* 0x000ee80000000c00 */
[----:B---3--:R3:W-:Y:S02]  /*5480*/  @!P4 ST.E.128 desc[UR42][R12.64], R8 ;  /* 0x000000080c00c985 */ /* 0x0087e4000c101d2a */
.L_x_503:
[----:B------:R-:W-:Y:S05]  /*5490*/  BSYNC B0 ;  /* 0x0000000000007941 */ /* 0x000fea0003800000 */
.L_x_483:
[----:B0--34-:R-:W0:Y:S01]  /*54a0*/  S2R R8, SR_TID.X ;  /* 0x0000000000087919 */ /* 0x019e220000002100 */
[----:B------:R-:W-:Y:S01]  /*54b0*/  @!PT LDS RZ, [RZ] ;  /* 0x00000000fffff984 */ /* 0x000fe20000000800 */
[----:B------:R-:W-:Y:S01]  /*54c0*/  @!PT LDS RZ, [RZ] ;  /* 0x00000000fffff984 */ /* 0x000fe20000000800 */
[----:B------:R-:W-:Y:S01]  /*54d0*/  @!PT LDS RZ, [RZ] ;  /* 0x00000000fffff984 */ /* 0x000fe20000000800 */
[----:B------:R-:W-:Y:S01]  /*54e0*/  @!PT LDS RZ, [RZ] ;  /* 0x00000000fffff984 */ /* 0x000fe20000000800 */
[----:B------:R3:W-:Y:S06]  /*54f0*/  MEMBAR.ALL.CTA ;  /* 0x0000000000007992 */ /* 0x0007ec0000008000 */
[----:B---3--:R-:W3:Y:S01]  /*5500*/  FENCE.VIEW.ASYNC.S ;  /* 0x00000000000073c6 */ /* 0x008ee20000000000 */
[----:B------:R-:W-:Y:S05]  /*5510*/  WARPSYNC.ALL ;  /* 0x0000000000007948 */ /* 0x000fea0003800000 */
[----:B------:R-:W-:Y:S01]  /*5520*/  BSSY B0, `(.L_x_530) ;  /* 0x0000008000007945 */ /* 0x000fe20003800000 */
[----:B---3--:R3:W-:Y:S01]  /*5530*/  BAR.SYNC.DEFER_BLOCKING R62, 0x80 ;  /* 0x0002003e0000751d */ /* 0x0087e20000010000 */
[----:B0-----:R-:W-:-:S13]  /*5540*/  LOP3.LUT P3, RZ, R8, 0x7f, RZ, 0xc0, !PT ;  /* 0x0000007f08ff7812 */ /* 0x001fda000786c0ff */
[----:B------:R-:W-:-:S05]  /*5550*/  @!P3 VIADD R8, R71, 0x168a0 ;  /* 0x000168a04708b836 */ /* 0x000fca0000000000 */
[----:B------:R-:W-:-:S04]  /*5560*/  @!P3 PRMT R8, RZ, 0x654, R8 ;  /* 0x00000654ff08b816 */ /* 0x000fc80000000008 */
[----:B------:R3:W-:Y:S01]  /*5570*/  @!P3 SYNCS.ARRIVE.TRANS64.RED.A1T0 RZ, [R8+URZ], RZ ;  /* 0x000000ff08ffb9a7 */ /* 0x0007e2000810043f */
[----:B------:R-:W-:Y:S05]  /*5580*/  @!P5 BRA `(.L_x_531) ;  /* 0x000000000004d947 */ /* 0x000fea0003800000 */
[----:B------:R-:W-:Y:S01]  /*5590*/  BPT.TRAP 0x1 ;  /* 0x000000040000795c */ /* 0x000fe20000300000 */
.L_x_531:
[----:B------:R-:W-:Y:S05]  /*55a0*/  BSYNC B0 ;  /* 0x0000000000007941 */ /* 0x000fea0003800000 */
.L_x_530:
[----:B------:R-:W0:Y:S01]  /*55b0*/  SYNCS.PHASECHK.TRANS64.TRYWAIT P4, [R71+URZ+0x168b0], R79 ;  /* 0x0168b04f470075a7 */ /* 0x000e22000808017f */
[----:B------:R-:W-:Y:S01]  /*55c0*/  ULDC UR40, c[0x0][0x2f4] ;  /* 0x0000bd0000287ab9 */ /* 0x000fe20000000800 */
[----:B------:R-:W-:Y:S04]  /*55d0*/  BSSY B0, `(.L_x_532) ;  /* 0x0000002000007945 */ /* 0x000fe80003800000 */
[----:B0-----:R-:W-:Y:S05]  /*55e0*/  @!P4 BRA `(.L_x_533) ;  /* 0x000001000020c947 */ /* 0x001fea0003800000 */
.L_x_745:
[----:B------:R-:W-:Y:S05]  /*55f0*/  BSYNC B0 ;  /* 0x0000000000007941 */ /* 0x000fea0003800000 */
.L_x_532:
[----:B------:R-:W-:Y:S01]  /*5600*/  ULDC.64 UR4, c[0x0][0x328] ;  /* 0x0000ca0000047ab9 */ /* 0x000fe20000000a00 */
[----:B------:R-:W-:Y:S01]  /*5610*/  IMAD.IADD R78, R78, 0x1, -R152 ;  /* 0x000000014e4e7824 */ /* 0x000fe200078e0a98 */
[----:B------:R-:W-:Y:S01]  /*5620*/  BSSY B0, `(.L_x_534) ;  /* 0x0000020000007945 */ /* 0x000fe20003800000 */
[----:B------:R-:W-:Y:S02]  /*5630*/  IMAD R76, R76, UR4, RZ ;  /* 0x000000044c4c7c24 */ /* 0x000fe4000f8e02ff */
[----:B---3--:R-:W-:-:S04]  /*5640*/  IMAD.WIDE.U32 R8, R75, UR4, RZ ;  /* 0x000000044b087c25 */ /* 0x008fc8000f8e00ff */
[----:B------:R-:W-:Y:S01]  /*5650*/  IMAD R75, R75, UR5, R76 ;  /* 0x000000054b4b7c24 */ /* 0x000fe2000f8e024c */
[----:B------:R-:W-:Y:S02]  /*5660*/  ULDC.64 UR4, c[0x0][0x338] ;  /* 0x0000ce0000047ab9 */ /* 0x000fe40000000a00 */
[----:B------:R-:W-:Y:S02]  /*5670*/  IMAD R77, R77, UR4, RZ ;  /* 0x000000044d4d7c24 */ /* 0x000fe4000f8e02ff */
[----:B------:R-:W-:Y:S02]  /*5680*/  IADD3 R9, R9, R75, RZ ;  /* 0x0000004b09097210 */ /* 0x000fe40007ffe0ff */
        /* <DEDUP_REMOVED lines=9> */
[----:B-12---:R-:W-:-:S04]  /*5720*/  LEA R36, P4, R8, UR4, 0x1 ;  /* 0x0000000408247c11 */ /* 0x006fc8000f8808ff */
[----:B------:R-:W-:Y:S01]  /*5730*/  LEA.HI.X R37, R8, UR5, R9, 0x1, P4 ;  /* 0x0000000508257c11 */ /* 0x000fe2000a0f0c09 */
[----:B------:R1:W2:Y:S01]  /*5740*/  SHFL.IDX PT, R13, R36, RZ, 0x1c1f ;  /* 0x001c1fff240d7589 */ /* 0x0002a200000e0000 */
[----:B------:R-:W-:-:S03]  /*5750*/  ISETP.GE.AND P4, PT, R78, 0x1, PT ;  /* 0x000000014e00780c */ /* 0x000fc60003f86270 */
[----:B------:R1:W3:Y:S10]  /*5760*/  SHFL.IDX PT, R9, R37, RZ, 0x1c1f ;  /* 0x001c1fff25097589 */ /* 0x0002f400000e0000 */
[----:B-1----:R-:W-:Y:S05]  /*5770*/  @!P4 BRA `(.L_x_535) ;  /* 0x000000000028c947 */ /* 0x002fea0003800000 */
[----:B------:R-:W-:-:S13]  /*5780*/  ISETP.GE.AND P4, PT, R16, UR40, PT ;  /* 0x0000002810007c0c */ /* 0x000fda000bf86270 */
[----:B--2---:R-:W-:-:S04]  /*5790*/  @!P4 LEA R14, P5, R16, R13, 0x1 ;  /* 0x0000000d100ec211 */ /* 0x004fc800078a08ff */
[----:B---3--:R-:W-:Y:S02]  /*57a0*/  @!P4 LEA.HI.X R15, R16, R9, R17, 0x1, P5 ;  /* 0x00000009100fc211 */ /* 0x008fe400028f0c11 */
[----:B------:R-:W-:-:S13]  /*57b0*/  ISETP.GE.AND P5, PT, R2, UR40, PT ;  /* 0x0000002802007c0c */ /* 0x000fda000bfa6270 */
[----:B------:R-:W-:-:S04]  /*57c0*/  @!P5 LEA R12, P6, R2, R13, 0x1 ;  /* 0x0000000d020cd211 */ /* 0x000fc800078c08ff */
[----:B------:R-:W-:Y:S02]  /*57d0*/  @!P5 LEA.HI.X R13, R2, R9, R153, 0x1, P6 ;  /* 0x00000009020dd211 */ /* 0x000fe400030f0c99 */
[----:B------:R-:W1:Y:S04]  /*57e0*/  @!P4 LDS.128 R8, [R73] ;  /* 0x000000004908c984 */ /* 0x000e680000000c00 */
[----:B-1----:R-:W-:Y:S04]  /*57f0*/  @!P4 ST.E.128 desc[UR42][R14.64], R8 ;  /* 0x000000080e00c985 */ /* 0x002fe8000c101d2a */
[----:B------:R-:W1:Y:S04]  /*5800*/  @!P5 LDS.128 R8, [R72] ;  /* 0x000000004808d984 */ /* 0x000e680000000c00 */
[----:B-1----:R1:W-:Y:S02]  /*5810*/  @!P5 ST.E.128 desc[UR42][R12.64], R8 ;  /* 0x000000080c00d985 */ /* 0x0023e4000c101d2a */
.L_x_535:
[----:B------:R-:W-:Y:S05]  /*5820*/  BSYNC B0 ;  /* 0x0000000000007941 */ /* 0x000fea0003800000 */
.L_x_534:
[----:B------:R-:W-:Y:S01]  /*5830*/  ISETP.GE.AND P4, PT, R78, 0x61, PT ;  /* 0x000000614e00780c */ /* 0x000fe20003f86270 */
[----:B------:R-:W4:Y:S01]  /*5840*/  SHFL.IDX PT, R37, R37, 0x1, 0x1c1f ;  /* 0x003c1f0025257f89 */ /* 0x000f2200000e0000 */
[----:B------:R-:W-:Y:S03]  /*5850*/  BSSY B0, `(.L_x_536) ;  /* 0x000000d000007945 */ /* 0x000fe60003800000 */
[----:B-12---:R1:W2:Y:S08]  /*5860*/  SHFL.IDX PT, R13, R36, 0x1, 0x1c1f ;  /* 0x003c1f00240d7f89 */ /* 0x0062b000000e0000 */
[----:B-1----:R-:W-:Y:S05]  /*5870*/  @!P4 BRA `(.L_x_537) ;  /* 0x000000000028c947 */ /* 0x002fea0003800000 */
[----:B------:R-:W-:-:S13]  /*5880*/  ISETP.GE.AND P4, PT, R16, UR40, PT ;  /* 0x0000002810007c0c */ /* 0x000fda000bf86270 */
[----:B---3--:R-:W1:Y:S01]  /*5890*/  @!P4 LDS.128 R8, [R73+0x3000] ;  /* 0x003000004908c984 */ /* 0x008e620000000c00 */
[----:B--2---:R-:W-:-:S04]  /*58a0*/  @!P4 LEA R14, P5, R16, R13, 0x1 ;  /* 0x0000000d100ec211 */ /* 0x004fc800078a08ff */
[----:B----4-:R-:W-:Y:S02]  /*58b0*/  @!P4 LEA.HI.X R15, R16, R37, R17, 0x1, P5 ;  /* 0x00000025100fc211 */ /* 0x010fe400028f0c11 */
[----:B------:R-:W-:-:S13]  /*58c0*/  ISETP.GE.AND P5, PT, R2, UR40, PT ;  /* 0x0000002802007c0c */ /* 0x000fda000bfa6270 */
[----:B------:R-:W-:-:S04]  /*58d0*/  @!P5 LEA R12, P6, R2, R13, 0x1 ;  /* 0x0000000d020cd211 */ /* 0x000fc800078c08ff */
[----:B------:R-:W-:Y:S01]  /*58e0*/  @!P5 LEA.HI.X R13, R2, R37, R153, 0x1, P6 ;  /* 0x00000025020dd211 */ /* 0x000fe200030f0c99 */
[----:B-1----:R-:W-:Y:S04]  /*58f0*/  @!P4 ST.E.128 desc[UR42][R14.64], R8 ;  /* 0x000000080e00c985 */ /* 0x002fe8000c101d2a */
[----:B------:R-:W1:Y:S04]  /*5900*/  @!P5 LDS.128 R8, [R72+0x3000] ;  /* 0x003000004808d984 */ /* 0x000e680000000c00 */
[----:B-1----:R1:W-:Y:S02]  /*5910*/  @!P5 ST.E.128 desc[UR42][R12.64], R8 ;  /* 0x000000080c00d985 */ /* 0x0023e4000c101d2a */
.L_x_537:
[----:B------:R-:W-:Y:S05]  /*5920*/  BSYNC B0 ;  /* 0x0000000000007941 */ /* 0x000fea0003800000 */
.L_x_536:
[----:B-1----:R-:W5:Y:S01]  /*5930*/  LDL R8, [R1] ;  /* 0x0000000001087983 */ /* 0x002f620000100800 */
[----:B0-----:R-:W-:Y:S02]  /*5940*/  @!P3 VIADD R71, R71, 0x168c0 ;  /* 0x000168c04747b836 */ /* 0x001fe40000000000 */
[----:B------:R-:W-:Y:S01]  /*5950*/  VIADD R19, R19, 0x1 ;  /* 0x0000000113137836 */ /* 0x000fe20000000000 */
[----:B------:R-:W-:Y:S01]  /*5960*/  @!PT LDS RZ, [RZ] ;  /* 0x00000000fffff984 */ /* 0x000fe20000000800 */
[----:B------:R-:W-:Y:S01]  /*5970*/  @!PT LDS RZ, [RZ] ;  /* 0x00000000fffff984 */ /* 0x000fe20000000800 */
[----:B------:R-:W-:Y:S01]  /*5980*/  @!PT LDS RZ, [RZ] ;  /* 0x00000000fffff984 */ /* 0x000fe20000000800 */
[----:B------:R-:W-:Y:S01]  /*5990*/  @!PT LDS RZ, [RZ] ;  /* 0x00000000fffff984 */ /* 0x000fe20000000800 */
[----:B------:R0:W-:Y:S06]  /*59a0*/  MEMBAR.ALL.CTA ;  /* 0x0000000000007992 */ /* 0x0001ec0000008000 */
[----:B0-----:R-:W0:Y:S01]  /*59b0*/  FENCE.VIEW.ASYNC.S ;  /* 0x00000000000073c6 */ /* 0x001e220000000000 */
[----:B------:R-:W-:Y:S01]  /*59c0*/  @!P3 PRMT R71, RZ, 0x654, R71 ;  /* 0x00000654ff47b816 */ /* 0x000fe20000000047 */
[----:B0-----:R0:W-:Y:S06]  /*59d0*/  BAR.SYNC.DEFER_BLOCKING R62, 0x80 ;  /* 0x0002003e0000751d */ /* 0x0011ec0000010000 */
[----:B------:R0:W-:Y:S01]  /*59e0*/  @!P3 SYNCS.ARRIVE.TRANS64.RED.A1T0 RZ, [R71+URZ], RZ ;  /* 0x000000ff47ffb9a7 */ /* 0x0001e2000810043f */
[----:B------:R-:W-:-:S04]  /*59f0*/  ISETP.NE.AND P3, PT, R19, 0x2, PT ;  /* 0x000000021300780c */ /* 0x000fc80003f65270 */
[----:B---3--:R-:W-:Y:S02]  /*5a00*/  SEL R9, RZ, 0x1, P3 ;  /* 0x00000001ff097807 */ /* 0x008fe40001800000 */
[----:B------:R-:W-:Y:S02]  /*5a10*/  SEL R19, R19, RZ, P3 ;  /* 0x000000ff13137207 */ /* 0x000fe40001800000 */
[----:B------:R-:W-:Y:S02]  /*5a20*/  LOP3.LUT R154, R154, R9, RZ, 0x3c, !PT ;  /* 0x000000099a9a7212 */ /* 0x000fe400078e3cff */
[----:B-----5:R-:W-:-:S13]  /*5a30*/  LOP3.LUT P4, RZ, R8, 0x1, RZ, 0xc0, !PT ;  /* 0x0000000108ff7812 */ /* 0x020fda000788c0ff */
[----:B0-----:R-:W-:Y:S05]  /*5a40*/  @P4 BRA `(.L_x_538) ;  /* 0xffffffc4005c4947 */ /* 0x001fea000383ffff */
[----:B------:R-:W0:Y:S01]  /*5a50*/  S2R R8, SR_TID.X ;  /* 0x0000000000087919 */ /* 0x000e220000002100 */
[----:B------:R-:W-:Y:S02]  /*5a60*/  PLOP3.LUT P0, PT, PT, PT, PT, 0x8, 0x0 ;  /* 0x000000000000781c */ /* 0x000fe40003f0e170 */
[----:B0-----:R-:W-:-:S04]  /*5a70*/  SHF.R.U32.HI R8, RZ, 0x7, R8 ;  /* 0x00000007ff087819 */ /* 0x001fc80000011608 */
[----:B------:R-:W-:-:S13]  /*5a80*/  ISETP.NE.AND P4, PT, R8, 0x1, PT ;  /* 0x000000010800780c */ /* 0x000fda0003f85270 */
[----:B------:R-:W-:Y:S06]  /*5a90*/  @!P4 BAR.ARV 0x9, 0x100 ;  /* 0x024400000000cb1d */ /* 0x000fec0000002000 */
.L_x_478:
[----:B------:R-:W-:Y:S01]  /*5aa0*/  ISETP.GE.AND P2, PT, R88, 0x1, PT ;  /* 0x000000015800780c */ /* 0x000fe20003f46270 */
[----:B------:R-:W-:Y:S01]  /*5ab0*/  IMAD.MOV.U32 R3, RZ, RZ, RZ ;  /* 0x000000ffff037224 */ /* 0x000fe200078e00ff */
[----:B------:R-:W-:Y:S02]  /*5ac0*/  PLOP3.LUT P1, PT, PT, PT, PT, 0x80, 0x0 ;  /* 0x000000000000781c */ /* 0x000fe40003f2f070 */
[----:B------:R-:W-:Y:S01]  /*5ad0*/  CS2R R28, SRZ ;  /* 0x00000000001c7805 */ /* 0x000fe2000001ff00 */
[----:B------:R-:W-:Y:S01]  /*5ae0*/  IMAD.MOV.U32 R119, RZ, RZ, RZ ;  /* 0x000000ffff777224 */ /* 0x000fe200078e00ff */
[----:B------:R-:W-:Y:S01]  /*5af0*/  CS2R R26, SRZ ;  /* 0x00000000001a7805 */ /* 0x000fe2000001ff00 */
[----:B------:R-:W-:Y:S01]  /*5b00*/  IMAD.MOV.U32 R0, RZ, RZ, RZ ;  /* 0x000000ffff007224 */ /* 0x000fe200078e00ff */
[----:B------:R-:W-:Y:S02]  /*5b10*/  CS2R R30, SRZ ;  /* 0x00000000001e7805 */ /* 0x000fe4000001ff00 */
[----:B----4-:R-:W-:-:S02]  /*5b20*/  CS2R R36, SRZ ;  /* 0x0000000000247805 */ /* 0x010fc4000001ff00 */
        /* <DEDUP_REMOVED lines=9> */
[----:B------:R-:W-:Y:S01]  /*5bc0*/  MOV R54, RZ ;  /* 0x000000ff00367202 */ /* 0x000fe20000000f00 */
[----:B--2---:R-:W-:Y:S02]  /*5bd0*/  IMAD.MOV.U32 R13, RZ, RZ, RZ ;  /* 0x000000ffff0d7224 */ /* 0x004fe400078e00ff */
[----:B------:R-:W-:Y:S01]  /*5be0*/  IMAD.MOV.U32 R56, RZ, RZ, RZ ;  /* 0x000000ffff387224 */ /* 0x000fe200078e00ff */
[----:B------:R-:W-:Y:S06]  /*5bf0*/  @P0 BRA `(.L_x_539) ;  /* 0x00000000000c0947 */ /* 0x000fec0003800000 */
[----:B------:R-:W0:Y:S01]  /*5c00*/  FENCE.VIEW.ASYNC.G ;  /* 0x00000000000073c6 */ /* 0x000e220000000100 */
[----:B------:R-:W-:Y:S05]  /*5c10*/  WARPSYNC.ALL ;  /* 0x0000000000007948 */ /* 0x000fea0003800000 */
[----:B0-----:R-:W-:Y:S06]  /*5c20*/  BAR.ARV 0xc, 0x200 ;  /* 0x0308000000007b1d */ /* 0x001fec0000002000 */
.L_x_539:
[----:B------:R-:W-:Y:S02]  /*5c30*/  IMAD.MOV.U32 R12, RZ, RZ, RZ ;  /* 0x000000ffff0c7224 */ /* 0x000fe400078e00ff */
[----:B------:R-:W-:Y:S01]  /*5c40*/  IMAD.MOV.U32 R55, RZ, RZ, RZ ;  /* 0x000000ffff377224 */ /* 0x000fe200078e00ff */
[----:B------:R-:W-:Y:S06]  /*5c50*/  @!P2 BRA `(.L_x_540) ;  /* 0x000000700048a947 */ /* 0x000fec0003800000 */
[----:B------:R-:W-:-:S03]  /*5c60*/  UMOV UR4, 0xffffffff ;  /* 0xffffffff00047882 */ /* 0x000fc60000000000 */
[----:B------:R-:W-:Y:S05]  /*5c70*/  BRA.DIV UR4, `(.L_x_541) ;  /* 0x000000fa04907947 */ /* 0x000fea000b800000 */
[----:B------:R-:W0:Y:S02]  /*5c80*/  S2R R0, SR_TID.X ;  /* 0x0000000000007919 */ /* 0x000e240000002100 */
[----:B0-----:R-:W-:-:S05]  /*5c90*/  VIADD R3, R0, 0xffffff80 ;  /* 0xffffff8000037836 */ /* 0x001fca0000000000 */
[----:B------:R-:W-:-:S04]  /*5ca0*/  SHF.R.S32.HI R0, RZ, 0x1f, R3 ;  /* 0x0000001fff007819 */ /* 0x000fc80000011403 */
[----:B------:R-:W-:-:S04]  /*5cb0*/  LEA.HI R0, R0, R3, RZ, 0x7 ;  /* 0x0000000300007211 */ /* 0x000fc800078f38ff */
[----:B------:R-:W-:-:S06]  /*5cc0*/  SHF.R.S32.HI R0, RZ, 0x7, R0 ;  /* 0x00000007ff007819 */ /* 0x000fcc0000011400 */
[----:B------:R-:W0:Y:S04]  /*5cd0*/  SHFL.IDX PT, R0, R0, RZ, 0x1f ;  /* 0x00001fff00007589 */ /* 0x000e2800000e0000 */
[----:B0-----:R0:W-:Y:S02]  /*5ce0*/  STL [R1+0x20], R0 ;  /* 0x0000200001007387 */ /* 0x0011e40000100800 */
.L_x_748:
[----:B------:R-:W0:Y:S01]  /*5cf0*/  LDL R3, [R1+0x20] ;  /* 0x0000200001037983 */ /* 0x000e220000100800 */
[----:B------:R-:W-:Y:S01]  /*5d00*/  BSSY B6, `(.L_x_542) ;  /* 0x000001b000067945 */ /* 0x000fe20003800000 */
[----:B0-----:R-:W-:-:S05]  /*5d10*/  IMAD.HI R0, R3, 0x55555556, RZ ;  /* 0x5555555603007827 */ /* 0x001fca00078e02ff */
[----:B------:R-:W-:-:S05]  /*5d20*/  LEA.HI R0, R0, R0, RZ, 0x1 ;  /* 0x0000000000007211 */ /* 0x000fca00078f08ff */
[----:B------:R-:W-:Y:S02]  /*5d30*/  IMAD R0, R0, -0x3, R3 ;  /* 0xfffffffd00007824 */ /* 0x000fe400078e0203 */
[----:B------:R-:W-:-:S04]  /*5d40*/  VIADD R3, R18, 0x8400 ;  /* 0x0000840012037836 */ /* 0x000fc80000000000 */
[----:B------:R-:W-:Y:S01]  /*5d50*/  IMAD R0, R0, 0x2000, R3 ;  /* 0x0000200000007824 */ /* 0x000fe200078e0203 */
[----:B------:R-:W-:-:S04]  /*5d60*/  LOP3.LUT P0, RZ, R3, 0x3ff, RZ, 0xc0, !PT ;  /* 0x000003ff03ff7812 */ /* 0x000fc8000780c0ff */
[----:B------:R-:W-:Y:S02]  /*5d70*/  SHF.R.U32.HI R0, RZ, 0x4, R0 ;  /* 0x00000004ff007819 */ /* 0x000fe40000011600 */
[----:B------:R-:W-:Y:S02]  /*5d80*/  P2R R26, PR, RZ, 0x1 ;  /* 0x00000001ff1a7803 */ /* 0x000fe40000000000 */
[----:B------:R-:W-:-:S05]  /*5d90*/  LOP3.LUT R29, R0, 0x3fff, RZ, 0xc0, !PT ;  /* 0x00003fff001d7812 */ /* 0x000fca00078ec0ff */
[----:B------:R-:W-:Y:S05]  /*5da0*/  @!P0 BRA `(.L_x_543) ;  /* 0x0000000000408947 */ /* 0x000fea0003800000 */
[----:B------:R-:W-:Y:S01]  /*5db0*/  MOV R0, 0x0 ;  /* 0x0000000000007802 */ /* 0x000fe20000000f00 */
[----:B------:R-:W-:Y:S01]  /*5dc0*/  ULDC.64 UR4, c[0x4][0x88] ;  /* 0x0100220000047ab9 */ /* 0x000fe20000000a00 */
[----:B------:R-:W-:Y:S01]  /*5dd0*/  ULDC.64 UR6, c[0x4][0x90] ;  /* 0x0100240000067ab9 */ /* 0x000fe20000000a00 */
[----:B------:R-:W-:Y:S01]  /*5de0*/  IMAD.U32 R4, RZ, RZ, UR4 ;  /* 0x00000004ff047e24 */ /* 0x000fe2000f8e00ff */
[----:B-1----:R0:W1:Y:S01]  /*5df0*/  LDC.64 R14, c[0x4][R0] ;  /* 0x01000000000e7b82 */ /* 0x0020620000000a00 */
        /* <DEDUP_REMOVED lines=11> */
.L_x_543:
[----:B------:R-:W-:Y:S05]  /*5eb0*/  BSYNC B6 ;  /* 0x0000000000067941 */ /* 0x000fea0003800000 */
.L_x_542:
[----:B------:R-:W-:Y:S02]  /*5ec0*/  ULDC UR4, c[0x0][0x3f4] ;  /* 0x0000fd0000047ab9 */ /* 0x000fe40000000800 */
[----:B------:R-:W-:-:S13]  /*5ed0*/  ISETP.LT.AND P0, PT, RZ, UR4, PT ;  /* 0x00000004ff007c0c */ /* 0x000fda000bf01270 */
[----:B------:R-:W-:Y:S05]  /*5ee0*/  @P0 BRA `(.L_x_544) ;  /* 0x0000000000400947 */ /* 0x000fea0003800000 */
[----:B------:R-:W-:-:S04]  /*5ef0*/  ULEA.HI UR4, UR37, UR37, URZ, 0x1 ;  /* 0x0000002525047291 */ /* 0x000fc8000f8f083f */
[----:B------:R-:W-:-:S04]  /*5f00*/  ULOP3.LUT UR4, UR4, 0xfffffffe, URZ, 0xc0, !UPT ;  /* 0xfffffffe04047892 */ /* 0x000fc8000f8ec03f */
[----:B------:R-:W-:-:S06]  /*5f10*/  UIADD3 UR4, UR37, -UR4, URZ ;  /* 0x8000000425047290 */ /* 0x000fcc000fffe03f */
[----:B------:R-:W-:-:S05]  /*5f20*/  IMAD.U32 R3, RZ, RZ, UR4 ;  /* 0x00000004ff037e24 */ /* 0x000fca000f8e00ff */
[----:B------:R-:W-:-:S04]  /*5f30*/  SHF.L.U32 R3, R3, 0x1f, RZ ;  /* 0x0000001f03037819 */ /* 0x000fc800000006ff */
[----:B------:R0:W2:Y:S03]  /*5f40*/  SYNCS.PHASECHK.TRANS64.TRYWAIT P0, [R18+URZ+0x16800], R3 ;  /* 0x01680003120075a7 */ /* 0x0000a6000800017f */
[----:B--2---:R-:W-:Y:S05]  /*5f50*/  @!P0 NANOSLEEP.SYNCS 0x989680 ;  /* 0x009896800000895d */ /* 0x004fea0003900000 */
[----:B------:R-:W2:Y:S01]  /*5f60*/  @!P0 SYNCS.PHASECHK.TRANS64 P0, [R18+URZ+0x16800], R3 ;  /* 0x01680003120085a7 */ /* 0x000ea2000800007f */
[----:B------:R-:W-:Y:S04]  /*5f70*/  BSSY B0, `(.L_x_545) ;  /* 0x0000006000007945 */ /* 0x000fe80003800000 */
[----:B--2---:R-:W-:Y:S05]  /*5f80*/  @P0 BRA `(.L_x_546) ;  /* 0x0000000000100947 */ /* 0x004fea0003800000 */
.L_x_547:
[----:B--2---:R2:W3:Y:S02]  /*5f90*/  SYNCS.PHASECHK.TRANS64.TRYWAIT P0, [R18+URZ+0x16800], R3 ;  /* 0x01680003120075a7 */ /* 0x0044e4000800017f */
[----:B---3--:R-:W-:Y:S05]  /*5fa0*/  @!P0 NANOSLEEP.SYNCS 0x989680 ;  /* 0x009896800000895d */ /* 0x008fea0003900000 */
[----:B------:R-:W3:Y:S02]  /*5fb0*/  @!P0 SYNCS.PHASECHK.TRANS64 P0, [R18+URZ+0x16800], R3 ;  /* 0x01680003120085a7 */ /* 0x000ee4000800007f */
[----:B---3--:R-:W-:Y:S05]  /*5fc0*/  @!P0 BRA `(.L_x_547) ;  /* 0xfffffffc00f08947 */ /* 0x008fea000383ffff */
.L_x_546:
[----:B------:R-:W-:Y:S05]  /*5fd0*/  BSYNC B0 ;  /* 0x0000000000007941 */ /* 0x000fea0003800000 */
.L_x_545:
[----:B------:R-:W-:Y:S05]  /*5fe0*/  BRA `(.L_x_548) ;  /* 0x0000002000ec7947 */ /* 0x000fea0003800000 */
.L_x_544:
[----:B-----5:R-:W-:Y:S01]  /*5ff0*/  SHF.R.S32.HI R0, RZ, 0x1f, R24 ;  /* 0x0000001fff007819 */ /* 0x020fe20000011418 */
[----:B------:R-:W-:Y:S01]  /*6000*/  ULDC.64 UR4, c[0x0][0x3f8] ;  /* 0x0000fe0000047ab9 */ /* 0x000fe20000000a00 */
[----:B------:R-:W-:Y:S01]  /*6010*/  ULDC.64 UR6, c[0x0][0x408] ;  /* 0x0001020000067ab9 */ /* 0x000fe20000000a00 */
[----:B------:R-:W-:Y:S01]  /*6020*/  ISETP.NE.AND P2, PT, R26, RZ, PT ;  /* 0x000000ff1a00720c */ /* 0x000fe20003f45270 */
[----:B------:R-:W-:Y:S01]  /*6030*/  IMAD.WIDE.U32 R4, R24, UR4, RZ ;  /* 0x0000000418047c25 */ /* 0x000fe2000f8e00ff */
[----:B------:R-:W-:Y:S03]  /*6040*/  BSSY B6, `(.L_x_549) ;  /* 0x000001f000067945 */ /* 0x000fe60003800000 */
[C---:B------:R-:W-:Y:S02]  /*6050*/  IMAD R3, R0.reuse, UR4, RZ ;  /* 0x0000000400037c24 */ /* 0x040fe4000f8e02ff */
[----:B------:R-:W-:-:S02]  /*6060*/  IMAD R9, R0, UR6, RZ ;  /* 0x0000000600097c24 */ /* 0x000fc4000f8e02ff */
[C---:B------:R-:W-:Y:S01]  /*6070*/  IMAD R3, R24.reuse, UR5, R3 ;  /* 0x0000000518037c24 */ /* 0x040fe2000f8e0203 */
[----:B------:R-:W-:Y:S01]  /*6080*/  ULDC.64 UR4, c[0x0][0x3e8] ;  /* 0x0000fa0000047ab9 */ /* 0x000fe20000000a00 */
[----:B------:R-:W-:-:S03]  /*6090*/  IMAD.WIDE.U32 R6, R24, UR6, RZ ;  /* 0x0000000618067c25 */ /* 0x000fc6000f8e00ff */
[----:B------:R-:W-:Y:S01]  /*60a0*/  IADD3 R5, R3, R5, RZ ;  /* 0x0000000503057210 */ /* 0x000fe20007ffe0ff */
[----:B------:R-:W-:Y:S01]  /*60b0*/  IMAD R9, R24, UR7, R9 ;  /* 0x0000000718097c24 */ /* 0x000fe2000f8e0209 */
[----:B------:R-:W-:Y:S01]  /*60c0*/  ULDC.64 UR6, c[0x0][0x400] ;  /* 0x0001000000067ab9 */ /* 0x000fe20000000a00 */
[----:B------:R-:W-:Y:S02]  /*60d0*/  LEA R24, P0, R4, UR4, 0x1 ;  /* 0x0000000404187c11 */ /* 0x000fe4000f8008ff */
[----:B------:R-:W-:Y:S01]  /*60e0*/  IMAD.IADD R3, R9, 0x1, R7 ;  /* 0x0000000109037824 */ /* 0x000fe200078e0207 */
[----:B------:R-:W-:Y:S02]  /*60f0*/  LEA R27, P1, R6, UR6, 0x1 ;  /* 0x00000006061b7c11 */ /* 0x000fe4000f8208ff */
[----:B------:R-:W-:Y:S02]  /*6100*/  LEA.HI.X R26, R4, UR5, R5, 0x1, P0 ;  /* 0x00000005041a7c11 */ /* 0x000fe400080f0c05 */
[----:B------:R-:W-:Y:S01]  /*6110*/  LEA.HI.X R28, R6, UR7, R3, 0x1, P1 ;  /* 0x00000007061c7c11 */ /* 0x000fe200088f0c03 */
[----:B------:R-:W-:Y:S08]  /*6120*/  @!P2 BRA `(.L_x_550) ;  /* 0x000000000040a947 */ /* 0x000ff00003800000 */
[----:B------:R-:W-:Y:S01]  /*6130*/  MOV R0, 0x0 ;  /* 0x0000000000007802 */ /* 0x000fe20000000f00 */
[----:B------:R-:W-:Y:S01]  /*6140*/  ULDC.64 UR4, c[0x4][0x88] ;  /* 0x0100220000047ab9 */ /* 0x000fe20000000a00 */
[----:B------:R-:W-:Y:S01]  /*6150*/  ULDC.64 UR6, c[0x4][0x90] ;  /* 0x0100240000067ab9 */ /* 0x000fe20000000a00 */
[----:B------:R-:W-:Y:S01]  /*6160*/  IMAD.U32 R4, RZ, RZ, UR4 ;  /* 0x00000004ff047e24 */ /* 0x000fe2000f8e00ff */
[----:B-1----:R0:W1:Y:S01]  /*6170*/  LDC.64 R14, c[0x4][R0] ;  /* 0x01000000000e7b82 */ /* 0x0020620000000a00 */
        /* <DEDUP_REMOVED lines=11> */
.L_x_550:
[----:B------:R-:W-:Y:S05]  /*6230*/  BSYNC B6 ;  /* 0x0000000000067941 */ /* 0x000fea0003800000 */
.L_x_549:
[----:B------:R-:W-:Y:S01]  /*6240*/  ULDC.U8 UR4, c[0x0][0x410] ;  /* 0x0001040000047ab9 */ /* 0x000fe20000000000 */
[----:B------:R-:W-:Y:S01]  /*6250*/  BSSY B0, `(.L_x_551) ;  /* 0x000020c000007945 */ /* 0x000fe20003800000 */
[----:B------:R-:W-:Y:S01]  /*6260*/  ISETP.NE.AND P0, PT, RZ, UR4, PT ;  /* 0x00000004ff007c0c */ /* 0x000fe2000bf05270 */
[----:B------:R-:W-:-:S12]  /*6270*/  IMAD R4, R33, 0xc0, R152 ;  /* 0x000000c021047824 */ /* 0x000fd800078e0298 */
[----:B------:R-:W-:Y:S05]  /*6280*/  @!P0 BRA `(.L_x_552) ;  /* 0x0000001000208947 */ /* 0x000fea0003800000 */
[----:B------:R-:W-:-:S03]  /*6290*/  UMOV UR4, 0xffffffff ;  /* 0xffffffff00047882 */ /* 0x000fc60000000000 */
[----:B------:R-:W-:Y:S05]  /*62a0*/  BRA.DIV UR4, `(.L_x_553) ;  /* 0x000000f604447947 */ /* 0x000fea000b800000 */
[----:B------:R0:W2:Y:S04]  /*62b0*/  SHFL.IDX PT, R3, R26, RZ, 0x1c1f ;  /* 0x001c1fff1a037589 */ /* 0x0000a800000e0000 */
[----:B------:R0:W3:Y:S04]  /*62c0*/  SHFL.IDX PT, R0, R24, RZ, 0x1c1f ;  /* 0x001c1fff18007589 */ /* 0x0000e800000e0000 */
[----:B------:R0:W4:Y:S04]  /*62d0*/  SHFL.IDX PT, R5, R28, RZ, 0x1c1f ;  /* 0x001c1fff1c057589 */ /* 0x00012800000e0000 */
[----:B-1----:R0:W1:Y:S02]  /*62e0*/  SHFL.IDX PT, R14, R27, RZ, 0x1c1f ;  /* 0x001c1fff1b0e7589 */ /* 0x00206400000e0000 */
.L_x_754:
[----:B------:R-:W-:Y:S01]  /*62f0*/  ULDC UR4, c[0x0][0x448] ;  /* 0x0001120000047ab9 */ /* 0x000fe20000000800 */
[----:B------:R-:W-:Y:S01]  /*6300*/  BSSY B1, `(.L_x_554) ;  /* 0x000001e000017945 */ /* 0x000fe20003800000 */
[----:B0-----:R-:W-:Y:S01]  /*6310*/  IMAD R26, R25, UR4, RZ ;  /* 0x00000004191a7c24 */ /* 0x001fe2000f8e02ff */
[----:B------:R-:W-:Y:S02]  /*6320*/  CS2R R8, SRZ ;  /* 0x0000000000087805 */ /* 0x000fe4000001ff00 */
[----:B------:R-:W-:Y:S02]  /*6330*/  CS2R R6, SRZ ;  /* 0x0000000000067805 */ /* 0x000fe4000001ff00 */
[----:B------:R-:W-:Y:S02]  /*6340*/  CS2R R10, SRZ ;  /* 0x00000000000a7805 */ /* 0x000fe4000001ff00 */
[----:B------:R-:W-:Y:S02]  /*6350*/  CS2R R12, SRZ ;  /* 0x00000000000c7805 */ /* 0x000fe4000001ff00 */
[----:B------:R-:W-:-:S13]  /*6360*/  ISETP.GE.AND P0, PT, R4, R26, PT ;  /* 0x0000001a0400720c */ /* 0x000fda0003f06270 */
[----:B------:R-:W-:Y:S05]  /*6370*/  @P0 BRA `(.L_x_555) ;  /* 0x0000000000580947 */ /* 0x000fea0003800000 */
[----:B------:R-:W4:Y:S01]  /*6380*/  LDL R28, [R1+0x50] ;  /* 0x00005000011c7983 */ /* 0x000f220000100800 */
[----:B------:R-:W-:-:S03]  /*6390*/  ULDC UR4, c[0x0][0x3f4] ;  /* 0x0000fd0000047ab9 */ /* 0x000fc60000000800 */
[----:B------:R-:W4:Y:S01]  /*63a0*/  LDL R27, [R1+0x4c] ;  /* 0x00004c00011b7983 */ /* 0x000f220000100800 */
[----:B------:R-:W-:Y:S01]  /*63b0*/  ISETP.GE.AND P3, PT, R156, UR4, PT ;  /* 0x000000049c007c0c */ /* 0x000fe2000bf66270 */
[----:B---3--:R-:W-:Y:S01]  /*63c0*/  IMAD.MOV.U32 R6, RZ, RZ, R0 ;  /* 0x000000ffff067224 */ /* 0x008fe200078e0000 */
[----:B------:R-:W-:Y:S01]  /*63d0*/  ISETP.GE.AND P2, PT, R22, UR4, PT ;  /* 0x0000000416007c0c */ /* 0x000fe2000bf46270 */
[----:B--2---:R-:W-:Y:S01]  /*63e0*/  IMAD.MOV.U32 R7, RZ, RZ, R3 ;  /* 0x000000ffff077224 */ /* 0x004fe200078e0003 */
[----:B------:R-:W-:Y:S01]  /*63f0*/  CS2R R10, SRZ ;  /* 0x00000000000a7805 */ /* 0x000fe2000001ff00 */
[----:B----4-:R-:W-:Y:S01]  /*6400*/  IMAD.MOV.U32 R15, RZ, RZ, R5 ;  /* 0x000000ffff0f7224 */ /* 0x010fe200078e0005 */
[----:B------:R-:W-:Y:S02]  /*6410*/  CS2R R8, SRZ ;  /* 0x0000000000087805 */ /* 0x000fe4000001ff00 */
[----:B------:R-:W-:-:S07]  /*6420*/  CS2R R12, SRZ ;  /* 0x00000000000c7805 */ /* 0x000fce000001ff00 */
[----:B------:R-:W-:Y:S01]  /*6430*/  @!P2 IMAD.WIDE R20, R22, 0x2, R6 ;  /* 0x000000021614a825 */ /* 0x000fe200078e0206 */
[----:B------:R-:W-:-:S04]  /*6440*/  CS2R R6, SRZ ;  /* 0x0000000000067805 */ /* 0x000fc8000001ff00 */
[----:B------:R0:W5:Y:S01]  /*6450*/  @!P2 LD.E.64 R10, desc[UR42][R20.64] ;  /* 0x0000002a140aa980 */ /* 0x000162000c101b00 */
[-C--:B------:R-:W-:Y:S02]  /*6460*/  @!P3 IADD3 R24, P0, R0, R28.reuse, RZ ;  /* 0x0000001c0018b210 */ /* 0x080fe40007f1e0ff */
[----:B-1----:R-:W-:Y:S01]  /*6470*/  @!P3 IADD3 R4, P1, R14, R28, RZ ;  /* 0x0000001c0e04b210 */ /* 0x002fe20007f3e0ff */
[----:B------:R-:W-:-:S04]  /*6480*/  @!P2 IMAD.WIDE R14, R22, 0x2, R14 ;  /* 0x00000002160ea825 */ /* 0x000fc800078e020e */
[--C-:B------:R-:W-:Y:S01]  /*6490*/  @!P3 IMAD.X R25, R3, 0x1, R27.reuse, P0 ;  /* 0x000000010319b824 */ /* 0x100fe200000e061b */
[----:B------:R0:W5:Y:S01]  /*64a0*/  @!P2 LD.E.64 R8, desc[UR42][R14.64] ;  /* 0x0000002a0e08a980 */ /* 0x000162000c101b00 */
[----:B------:R-:W-:-:S03]  /*64b0*/  @!P3 IMAD.X R5, R5, 0x1, R27, P1 ;  /* 0x000000010505b824 */ /* 0x000fc600008e061b */
[----:B------:R0:W5:Y:S04]  /*64c0*/  @!P3 LD.E.64 R12, desc[UR42][R24.64] ;  /* 0x0000002a180cb980 */ /* 0x000168000c101b00 */
[----:B------:R0:W5:Y:S02]  /*64d0*/  @!P3 LD.E.64 R6, desc[UR42][R4.64] ;  /* 0x0000002a0406b980 */ /* 0x000164000c101b00 */
.L_x_555:
[----:B------:R-:W-:Y:S05]  /*64e0*/  BSYNC B1 ;  /* 0x0000000000017941 */ /* 0x000fea0003800000 */
.L_x_554:
[----:B------:R-:W3:Y:S01]  /*64f0*/  LDL R28, [R1+0x1c] ;  /* 0x00001c00011c7983 */ /* 0x000ee20000100800 */
[----:B------:R-:W-:Y:S01]  /*6500*/  ULEA.HI UR4, UR37, UR37, URZ, 0x1 ;  /* 0x0000002525047291 */ /* 0x000fe2000f8f083f */
[----:B0-----:R-:W-:Y:S01]  /*6510*/  IMAD R15, R33, -0xc0, R26 ;  /* 0xffffff40210f7824 */ /* 0x001fe200078e021a */
[--C-:B-----5:R-:W-:Y:S01]  /*6520*/  SHF.R.U64 R33, R10, 0x10, R11.reuse ;  /* 0x000000100a217819 */ /* 0x120fe2000000120b */
[----:B------:R-:W0:Y:S01]  /*6530*/  S2R R21, SR_TID.X ;  /* 0x0000000000157919 */ /* 0x000e220000002100 */
[----:B------:R-:W-:Y:S01]  /*6540*/  ULOP3.LUT UR4, UR4, 0xfffffffe, URZ, 0xc0, !UPT ;  /* 0xfffffffe04047892 */ /* 0x000fe2000f8ec03f */
[----:B------:R-:W-:Y:S01]  /*6550*/  SHF.R.U32.HI R31, RZ, 0x10, R11 ;  /* 0x00000010ff1f7819 */ /* 0x000fe2000001160b */
[--C-:B------:R-:W-:Y:S01]  /*6560*/  IMAD.MOV.U32 R4, RZ, RZ, R13.reuse ;  /* 0x000000ffff047224 */ /* 0x100fe200078e000d */
[--C-:B------:R-:W-:Y:S01]  /*6570*/  SHF.R.U32.HI R27, RZ, 0x10, R13.reuse ;  /* 0x00000010ff1b7819 */ /* 0x100fe2000001160d */
[----:B------:R-:W-:Y:S01]  /*6580*/  UIADD3 UR4, UR37, -UR4, URZ ;  /* 0x8000000425047290 */ /* 0x000fe2000fffe03f */
[----:B------:R-:W-:Y:S01]  /*6590*/  IMAD.MOV.U32 R20, RZ, RZ, R8 ;  /* 0x000000ffff147224 */ /* 0x000fe200078e0008 */
[----:B-1----:R-:W-:Y:S01]  /*65a0*/  MOV R14, R10 ;  /* 0x0000000a000e7202 */ /* 0x002fe20000000f00 */
[----:B------:R-:W-:Y:S01]  /*65b0*/  BSSY B1, `(.L_x_556) ;  /* 0x0000024000017945 */ /* 0x000fe20003800000 */
[----:B------:R-:W-:Y:S01]  /*65c0*/  SHF.R.U64 R24, R12, 0x10, R13 ;  /* 0x000000100c187819 */ /* 0x000fe2000000120d */
[----:B------:R-:W-:Y:S01]  /*65d0*/  IMAD.MOV.U32 R10, RZ, RZ, R7 ;  /* 0x000000ffff0a7224 */ /* 0x000fe200078e0007 */
[----:B------:R-:W-:Y:S01]  /*65e0*/  SHF.R.U64 R25, R8, 0x10, R9 ;  /* 0x0000001008197819 */ /* 0x000fe20000001209 */
[----:B----4-:R-:W-:Y:S01]  /*65f0*/  IMAD.U32 R5, RZ, RZ, UR4 ;  /* 0x00000004ff057e24 */ /* 0x010fe2000f8e00ff */
[----:B------:R-:W-:-:S02]  /*6600*/  VIMNMX R15, R15, 0xc0, PT ;  /* 0x000000c00f0f7848 */ /* 0x000fc40003fe0100 */
[----:B------:R-:W-:Y:S02]  /*6610*/  PRMT R8, R4, 0x5410, R27 ;  /* 0x0000541004087816 */ /* 0x000fe4000000001b */
[----:B------:R-:W-:Y:S02]  /*6620*/  SHF.L.U32 R5, R5, 0x1f, RZ ;  /* 0x0000001f05057819 */ /* 0x000fe400000006ff */
[----:B------:R-:W-:Y:S02]  /*6630*/  PRMT R14, R14, 0x5410, R33 ;  /* 0x000054100e0e7816 */ /* 0x000fe40000000021 */
[----:B------:R-:W1:Y:S01]  /*6640*/  SYNCS.PHASECHK.TRANS64.TRYWAIT P0, [R18+URZ+0x16800], R5 ;  /* 0x01680005120075a7 */ /* 0x000e62000800017f */
[----:B------:R-:W-:Y:S02]  /*6650*/  ISETP.GE.AND P1, PT, R152, R15, PT ;  /* 0x0000000f9800720c */ /* 0x000fe40003f26270 */
[----:B------:R-:W-:Y:S01]  /*6660*/  PRMT R20, R20, 0x5410, R25 ;  /* 0x0000541014147816 */ /* 0x000fe20000000019 */
[----:B0-----:R-:W-:Y:S01]  /*6670*/  VIADD R32, R21, 0xffffff80 ;  /* 0xffffff8015207836 */ /* 0x001fe20000000000 */
[----:B------:R-:W-:-:S04]  /*6680*/  SHF.R.U32.HI R21, RZ, 0x10, R9 ;  /* 0x00000010ff157819 */ /* 0x000fc80000011609 */
[----:B------:R-:W-:-:S04]  /*6690*/  SHF.R.S32.HI R30, RZ, 0x1f, R32 ;  /* 0x0000001fff1e7819 */ /* 0x000fc80000011420 */
[----:B------:R-:W-:-:S04]  /*66a0*/  LEA.HI R30, R30, R32, RZ, 0x5 ;  /* 0x000000201e1e7211 */ /* 0x000fc800078f28ff */
[----:B------:R-:W-:Y:S01]  /*66b0*/  SHF.R.S32.HI R30, RZ, 0x5, R30 ;  /* 0x00000005ff1e7819 */ /* 0x000fe2000001141e */
[C---:B---3--:R-:W-:Y:S01]  /*66c0*/  IMAD.SHL.U32 R0, R28.reuse, 0x40, RZ ;  /* 0x000000401c007824 */ /* 0x048fe200078e00ff */
[----:B------:R-:W-:-:S04]  /*66d0*/  LOP3.LUT P2, RZ, R28, 0x4, RZ, 0xc0, !PT ;  /* 0x000000041cff7812 */ /* 0x000fc8000784c0ff */
[----:B--2---:R-:W-:-:S04]  /*66e0*/  LOP3.LUT R3, R0, 0x1c0, RZ, 0xc0, !PT ;  /* 0x000001c000037812 */ /* 0x004fc800078ec0ff */
[----:B------:R-:W-:Y:S02]  /*66f0*/  LOP3.LUT R0, R3, 0x18, R16, 0xf8, !PT ;  /* 0x0000001803007812 */ /* 0x000fe400078ef810 */
[----:B------:R-:W-:-:S04]  /*6700*/  SHF.R.U32.HI R3, RZ, 0x3, R3 ;  /* 0x00000003ff037819 */ /* 0x000fc80000011603 */
[----:B------:R-:W-:Y:S01]  /*6710*/  LOP3.LUT R26, R0, R3, RZ, 0x3c, !PT ;  /* 0x00000003001a7212 */ /* 0x000fe200078e3cff */
[----:B------:R-:W-:Y:S02]  /*6720*/  IMAD.MOV.U32 R0, RZ, RZ, R11 ;  /* 0x000000ffff007224 */ /* 0x000fe400078e000b */
[----:B------:R-:W-:Y:S01]  /*6730*/  IMAD.MOV.U32 R3, RZ, RZ, R12 ;  /* 0x000000ffff037224 */ /* 0x000fe200078e000c */
[----:B------:R-:W-:Y:S01]  /*6740*/  LEA R11, R30, R26, 0x9 ;  /* 0x0000001a1e0b7211 */ /* 0x000fe200078e48ff */
[----:B------:R-:W-:Y:S01]  /*6750*/  IMAD.MOV.U32 R12, RZ, RZ, R9 ;  /* 0x000000ffff0c7224 */ /* 0x000fe200078e0009 */
[----:B------:R-:W-:Y:S01]  /*6760*/  PRMT R13, R0, 0x5410, R31 ;  /* 0x00005410000d7816 */ /* 0x000fe2000000001f */
[----:B------:R-:W-:Y:S01]  /*6770*/  IMAD.MOV.U32 R9, RZ, RZ, R6 ;  /* 0x000000ffff097224 */ /* 0x000fe200078e0006 */
[--C-:B------:R-:W-:Y:S01]  /*6780*/  SHF.R.U64 R6, R6, 0x10, R7.reuse ;  /* 0x0000001006067819 */ /* 0x100fe20000001207 */
[----:B------:R-:W-:Y:S01]  /*6790*/  IMAD R11, R11, 0x2, R18 ;  /* 0x000000020b0b7824 */ /* 0x000fe200078e0212 */
[----:B------:R-:W-:-:S02]  /*67a0*/  SHF.R.U32.HI R7, RZ, 0x10, R7 ;  /* 0x00000010ff077819 */ /* 0x000fc40000011607 */
[----:B------:R-:W-:Y:S01]  /*67b0*/  PRMT R3, R3, 0x5410, R24 ;  /* 0x0000541003037816 */ /* 0x000fe20000000018 */
[C---:B------:R-:W-:Y:S02]  /*67c0*/  VIADD R4, R11.reuse, 0x8400 ;  /* 0x000084000b047836 */ /* 0x040fe40000000000 */
[----:B------:R-:W-:Y:S01]  /*67d0*/  VIADD R0, R11, 0x8440 ;  /* 0x000084400b007836 */ /* 0x000fe20000000000 */
[----:B-1----:R-:W-:Y:S06]  /*67e0*/  @!P0 BRA `(.L_x_557) ;  /* 0x000000f000648947 */ /* 0x002fec0003800000 */
.L_x_755:
[----:B------:R-:W-:Y:S05]  /*67f0*/  BSYNC B1 ;  /* 0x0000000000017941 */ /* 0x000fea0003800000 */
.L_x_556:
[----:B------:R-:W-:Y:S01]  /*6800*/  BSSY B1, `(.L_x_558) ;  /* 0x0000059000017945 */ /* 0x000fe20003800000 */
[----:B------:R-:W-:Y:S01]  /*6810*/  PRMT R12, R12, 0x5410, R21 ;  /* 0x000054100c0c7816 */ /* 0x000fe20000000015 */
[----:B------:R-:W-:Y:S01]  /*6820*/  @P2 VIADD R0, R4, 0xffffffc0 ;  /* 0xffffffc004002836 */ /* 0x000fe20000000000 */
[----:B------:R-:W-:Y:S02]  /*6830*/  PRMT R9, R9, 0x5410, R6 ;  /* 0x0000541009097816 */ /* 0x000fe40000000006 */
[----:B------:R-:W-:Y:S01]  /*6840*/  PRMT R10, R10, 0x5410, R7 ;  /* 0x000054100a0a7816 */ /* 0x000fe20000000007 */
[----:B------:R-:W-:Y:S06]  /*6850*/  @P1 BRA `(.L_x_559) ;  /* 0x00000004004c1947 */ /* 0x000fec0003800000 */
[----:B0-----:R-:W0:Y:S01]  /*6860*/  LDC R5, c[0x0][0x3f4] ;  /* 0x0000fd00ff057b82 */ /* 0x001e220000000800 */
[----:B------:R-:W-:Y:S01]  /*6870*/  BSSY B2, `(.L_x_560) ;  /* 0x000002a000027945 */ /* 0x000fe20003800000 */
[-C--:B0-----:R-:W-:Y:S02]  /*6880*/  ISETP.GE.AND P0, PT, R22, R5.reuse, PT ;  /* 0x000000051600720c */ /* 0x081fe40003f06270 */
[----:B------:R-:W-:-:S11]  /*6890*/  ISETP.GE.AND P1, PT, R156, R5, PT ;  /* 0x000000059c00720c */ /* 0x000fd60003f26270 */
[----:B------:R-:W-:Y:S05]  /*68a0*/  @P0 BRA `(.L_x_561) ;  /* 0x0000000000980947 */ /* 0x000fea0003800000 */
[----:B------:R-:W0:Y:S01]  /*68b0*/  LDS.128 R4, [R11+0x8400] ;  /* 0x008400000b047984 */ /* 0x000e220000000c00 */
[----:B------:R-:W-:Y:S01]  /*68c0*/  IMAD.U32 R30, R20, 0x10000, RZ ;  /* 0x00010000141e7824 */ /* 0x000fe200078e00ff */
[C---:B------:R-:W-:Y:S01]  /*68d0*/  LOP3.LUT R28, R14.reuse, 0xffff0000, RZ, 0xc0, !PT ;  /* 0xffff00000e1c7812 */ /* 0x040fe200078ec0ff */
[----:B------:R-:W-:Y:S01]  /*68e0*/  IMAD.U32 R27, R14, 0x10000, RZ ;  /* 0x000100000e1b7824 */ /* 0x000fe200078e00ff */
[----:B------:R-:W-:Y:S01]  /*68f0*/  LOP3.LUT R31, R20, 0xffff0000, RZ, 0xc0, !PT ;  /* 0xffff0000141f7812 */ /* 0x000fe200078ec0ff */
[C---:B0-----:R-:W-:Y:S01]  /*6900*/  IMAD.U32 R21, R4.reuse, 0x10000, RZ ;  /* 0x0001000004157824 */ /* 0x041fe200078e00ff */
[----:B------:R-:W-:Y:S01]  /*6910*/  LOP3.LUT R4, R4, 0xffff0000, RZ, 0xc0, !PT ;  /* 0xffff000004047812 */ /* 0x000fe200078ec0ff */
[C---:B------:R-:W-:Y:S01]  /*6920*/  IMAD.U32 R24, R5.reuse, 0x10000, RZ ;  /* 0x0001000005187824 */ /* 0x040fe200078e00ff */
[----:B------:R-:W-:Y:S01]  /*6930*/  LOP3.LUT R5, R5, 0xffff0000, RZ, 0xc0, !PT ;  /* 0xffff000005057812 */ /* 0x000fe200078ec0ff */
[----:B------:R-:W-:Y:S01]  /*6940*/  IMAD.U32 R26, R7, 0x10000, RZ ;  /* 0x00010000071a7824 */ /* 0x000fe200078e00ff */
[----:B------:R-:W-:Y:S01]  /*6950*/  SHF.L.U32 R25, R6, 0x10, RZ ;  /* 0x0000001006197819 */ /* 0x000fe200000006ff */
[C---:B------:R-:W-:Y:S01]  /*6960*/  FMUL.FTZ R32, R4.reuse, R30 ;  /* 0x0000001e04207220 */ /* 0x040fe20000410000 */
[----:B------:R-:W-:Y:S01]  /*6970*/  FMUL.FTZ R33, R4, R27 ;  /* 0x0000001b04217220 */ /* 0x000fe20000410000 */
[C---:B------:R-:W-:Y:S01]  /*6980*/  FMUL.FTZ R35, R5.reuse, R31 ;  /* 0x0000001f05237220 */ /* 0x040fe20000410000 */
[----:B------:R-:W-:Y:S01]  /*6990*/  FMUL.FTZ R37, R5, R28 ;  /* 0x0000001c05257220 */ /* 0x000fe20000410000 */
[C---:B------:R-:W-:Y:S01]  /*69a0*/  FFMA.FTZ R32, R21.reuse, R27, -R32 ;  /* 0x0000001b15207223 */ /* 0x040fe20000010820 */
[----:B------:R-:W-:Y:S01]  /*69b0*/  LOP3.LUT R6, R6, 0xffff0000, RZ, 0xc0, !PT ;  /* 0xffff000006067812 */ /* 0x000fe200078ec0ff */
[----:B------:R-:W-:Y:S01]  /*69c0*/  FFMA.FTZ R33, R21, R30, R33 ;  /* 0x0000001e15217223 */ /* 0x000fe20000010021 */
[----:B------:R-:W-:Y:S01]  /*69d0*/  LOP3.LUT R7, R7, 0xffff0000, RZ, 0xc0, !PT ;  /* 0xffff000007077812 */ /* 0x000fe200078ec0ff */
[C---:B------:R-:W-:Y:S01]  /*69e0*/  IMAD.U32 R21, R12.reuse, 0x10000, RZ ;  /* 0x000100000c157824 */ /* 0x040fe200078e00ff */
[----:B------:R-:W-:Y:S01]  /*69f0*/  LOP3.LUT R27, R12, 0xffff0000, RZ, 0xc0, !PT ;  /* 0xffff00000c1b7812 */ /* 0x000fe200078ec0ff */
[C---:B------:R-:W-:Y:S01]  /*6a00*/  IMAD.U32 R4, R13.reuse, 0x10000, RZ ;  /* 0x000100000d047824 */ /* 0x040fe200078e00ff */
[----:B------:R-:W-:Y:S01]  /*6a10*/  LOP3.LUT R5, R13, 0xffff0000, RZ, 0xc0, !PT ;  /* 0xffff00000d057812 */ /* 0x000fe200078ec0ff */
[C---:B------:R-:W-:Y:S01]  /*6a20*/  FFMA.FTZ R35, R24.reuse, R28, -R35 ;  /* 0x0000001c18237223 */ /* 0x040fe20000010823 */
[----:B------:R-:W-:Y:S01]  /*6a30*/  FFMA.FTZ R24, R24, R31, R37 ;  /* 0x0000001f18187223 */ /* 0x000fe20000010025 */
[C---:B------:R-:W-:Y:S01]  /*6a40*/  FMUL.FTZ R28, R6.reuse, R21 ;  /* 0x00000015061c7220 */ /* 0x040fe20000410000 */
[-C--:B------:R-:W-:Y:S01]  /*6a50*/  FMUL.FTZ R30, R6, R4.reuse ;  /* 0x00000004061e7220 */ /* 0x080fe20000410000 */
[C---:B------:R-:W-:Y:S01]  /*6a60*/  FMUL.FTZ R31, R7.reuse, R27 ;  /* 0x0000001b071f7220 */ /* 0x040fe20000410000 */
[----:B------:R-:W-:Y:S01]  /*6a70*/  FMUL.FTZ R34, R7, R5 ;  /* 0x0000000507227220 */ /* 0x000fe20000410000 */
[C---:B------:R-:W-:Y:S01]  /*6a80*/  FFMA.FTZ R6, R25.reuse, R4, -R28 ;  /* 0x0000000419067223 */ /* 0x040fe2000001081c */
[----:B------:R-:W-:Y:S01]  /*6a90*/  FFMA.FTZ R21, R25, R21, R30 ;  /* 0x0000001519157223 */ /* 0x000fe2000001001e */
[C---:B------:R-:W-:Y:S01]  /*6aa0*/  FFMA.FTZ R7, R26.reuse, R5, -R31 ;  /* 0x000000051a077223 */ /* 0x040fe2000001081f */
[----:B------:R-:W-:Y:S01]  /*6ab0*/  FFMA.FTZ R34, R26, R27, R34 ;  /* 0x0000001b1a227223 */ /* 0x000fe20000010022 */
[----:B------:R-:W-:-:S02]  /*6ac0*/  F2FP.BF16.F32.PACK_AB R4, R33, R32 ;  /* 0x000000202104723e */ /* 0x000fc400000010ff */
[----:B------:R-:W-:Y:S02]  /*6ad0*/  F2FP.BF16.F32.PACK_AB R5, R24, R35 ;  /* 0x000000231805723e */ /* 0x000fe400000010ff */
[----:B------:R-:W-:Y:S02]  /*6ae0*/  F2FP.BF16.F32.PACK_AB R6, R21, R6 ;  /* 0x000000061506723e */ /* 0x000fe400000010ff */
[----:B------:R-:W-:-:S05]  /*6af0*/  F2FP.BF16.F32.PACK_AB R7, R34, R7 ;  /* 0x000000072207723e */ /* 0x000fca00000010ff */
[----:B------:R0:W-:Y:S02]  /*6b00*/  STS.128 [R11+0x8400], R4 ;  /* 0x008400040b007388 */ /* 0x0001e40000000c00 */
.L_x_561:
[----:B------:R-:W-:Y:S05]  /*6b10*/  BSYNC B2 ;  /* 0x0000000000027941 */ /* 0x000fea0003800000 */
.L_x_560:
[----:B------:R-:W-:Y:S05]  /*6b20*/  @P1 BRA `(.L_x_559) ;  /* 0x0000000000981947 */ /* 0x000fea0003800000 */
[----:B0-----:R-:W0:Y:S01]  /*6b30*/  LDS.128 R4, [R0] ;  /* 0x0000000000047984 */ /* 0x001e220000000c00 */
        /* <DEDUP_REMOVED lines=36> */
[----:B------:R1:W-:Y:S02]  /*6d80*/  STS.128 [R0], R4 ;  /* 0x0000000400007388 */ /* 0x0003e40000000c00 */
.L_x_559:
[----:B------:R-:W-:Y:S05]  /*6d90*/  BSYNC B1 ;  /* 0x0000000000017941 */ /* 0x000fea0003800000 */
.L_x_558:
[----:B01----:R-:W-:-:S05]  /*6da0*/  VIADD R4, R152, 0x60 ;  /* 0x0000006098047836 */ /* 0x003fca0000000000 */
[----:B------:R-:W-:-:S13]  /*6db0*/  ISETP.GE.AND P0, PT, R4, R15, PT ;  /* 0x0000000f0400720c */ /* 0x000fda0003f06270 */
[----:B------:R-:W-:Y:S05]  /*6dc0*/  @P0 BRA `(.L_x_562) ;  /* 0x0000001400500947 */ /* 0x000fea0003800000 */
[----:B------:R-:W0:Y:S01]  /*6dd0*/  LDC R5, c[0x0][0x3f4] ;  /* 0x0000fd00ff057b82 */ /* 0x000e220000000800 */
[----:B------:R-:W-:Y:S01]  /*6de0*/  BSSY B1, `(.L_x_563) ;  /* 0x000002a000017945 */ /* 0x000fe20003800000 */
[-C--:B0-----:R-:W-:Y:S02]  /*6df0*/  ISETP.GE.AND P0, PT, R22, R5.reuse, PT ;  /* 0x000000051600720c */ /* 0x081fe40003f06270 */
[----:B------:R-:W-:-:S11]  /*6e00*/  ISETP.GE.AND P1, PT, R156, R5, PT ;  /* 0x000000059c00720c */ /* 0x000fd60003f26270 */
[----:B------:R-:W-:Y:S05]  /*6e10*/  @P0 BRA `(.L_x_564) ;  /* 0x0000000000980947 */ /* 0x000fea0003800000 */
[----:B------:R-:W0:Y:S01]  /*6e20*/  LDS.128 R4, [R11+0xb400] ;  /* 0x00b400000b047984 */ /* 0x000e220000000c00 */
[C---:B------:R-:W-:Y:S01]  /*6e30*/  IMAD.U32 R31, R20.reuse, 0x10000, RZ ;  /* 0x00010000141f7824 */ /* 0x040fe200078e00ff */
[----:B------:R-:W-:Y:S01]  /*6e40*/  LOP3.LUT R33, R20, 0xffff0000, RZ, 0xc0, !PT ;  /* 0xffff000014217812 */ /* 0x000fe200078ec0ff */
[C---:B------:R-:W-:Y:S01]  /*6e50*/  IMAD.U32 R25, R14.reuse, 0x10000, RZ ;  /* 0x000100000e197824 */ /* 0x040fe200078e00ff */
[----:B------:R-:W-:Y:S02]  /*6e60*/  LOP3.LUT R27, R14, 0xffff0000, RZ, 0xc0, !PT ;  /* 0xffff00000e1b7812 */ /* 0x000fe400078ec0ff */
[----:B------:R-:W-:Y:S01]  /*6e70*/  LOP3.LUT R30, R12, 0xffff0000, RZ, 0xc0, !PT ;  /* 0xffff00000c1e7812 */ /* 0x000fe200078ec0ff */
[C---:B0-----:R-:W-:Y:S01]  /*6e80*/  IMAD.U32 R15, R4.reuse, 0x10000, RZ ;  /* 0x00010000040f7824 */ /* 0x041fe200078e00ff */
[----:B------:R-:W-:Y:S01]  /*6e90*/  LOP3.LUT R4, R4, 0xffff0000, RZ, 0xc0, !PT ;  /* 0xffff000004047812 */ /* 0x000fe200078ec0ff */
[C---:B------:R-:W-:Y:S01]  /*6ea0*/  IMAD.U32 R21, R5.reuse, 0x10000, RZ ;  /* 0x0001000005157824 */ /* 0x040fe200078e00ff */
[----:B------:R-:W-:Y:S01]  /*6eb0*/  LOP3.LUT R5, R5, 0xffff0000, RZ, 0xc0, !PT ;  /* 0xffff000005057812 */ /* 0x000fe200078ec0ff */
[----:B------:R-:W-:Y:S01]  /*6ec0*/  IMAD.U32 R14, R6, 0x10000, RZ ;  /* 0x00010000060e7824 */ /* 0x000fe200078e00ff */
[----:B------:R-:W-:Y:S01]  /*6ed0*/  SHF.L.U32 R20, R7, 0x10, RZ ;  /* 0x0000001007147819 */ /* 0x000fe200000006ff */
[-C--:B------:R-:W-:Y:S01]  /*6ee0*/  FMUL.FTZ R24, R31, R4.reuse ;  /* 0x000000041f187220 */ /* 0x080fe20000410000 */
[----:B------:R-:W-:Y:S01]  /*6ef0*/  FMUL.FTZ R26, R25, R4 ;  /* 0x00000004191a7220 */ /* 0x000fe20000410000 */
[----:B------:R-:W-:Y:S01]  /*6f00*/  FMUL.FTZ R28, R33, R5 ;  /* 0x00000005211c7220 */ /* 0x000fe20000410000 */
[----:B------:R-:W-:Y:S01]  /*6f10*/  LOP3.LUT R7, R7, 0xffff0000, RZ, 0xc0, !PT ;  /* 0xffff000007077812 */ /* 0x000fe200078ec0ff */
[----:B------:R-:W-:Y:S01]  /*6f20*/  FFMA.FTZ R4, R25, R15, -R24 ;  /* 0x0000000f19047223 */ /* 0x000fe20000010818 */
[C---:B------:R-:W-:Y:S01]  /*6f30*/  FMUL.FTZ R24, R27.reuse, R5 ;  /* 0x000000051b187220 */ /* 0x040fe20000410000 */
[----:B------:R-:W-:Y:S01]  /*6f40*/  FFMA.FTZ R5, R27, R21, -R28 ;  /* 0x000000151b057223 */ /* 0x000fe2000001081c */
[----:B------:R-:W-:Y:S01]  /*6f50*/  IMAD.U32 R28, R12, 0x10000, RZ ;  /* 0x000100000c1c7824 */ /* 0x000fe200078e00ff */
[----:B------:R-:W-:Y:S01]  /*6f60*/  LOP3.LUT R6, R6, 0xffff0000, RZ, 0xc0, !PT ;  /* 0xffff000006067812 */ /* 0x000fe200078ec0ff */
[----:B------:R-:W-:Y:S01]  /*6f70*/  FFMA.FTZ R15, R31, R15, R26 ;  /* 0x0000000f1f0f7223 */ /* 0x000fe2000001001a */
[C---:B------:R-:W-:Y:S01]  /*6f80*/  LOP3.LUT R12, R13.reuse, 0xffff0000, RZ, 0xc0, !PT ;  /* 0xffff00000d0c7812 */ /* 0x040fe200078ec0ff */
[----:B------:R-:W-:-:S02]  /*6f90*/  IMAD.U32 R26, R13, 0x10000, RZ ;  /* 0x000100000d1a7824 */ /* 0x000fc400078e00ff */
[----:B------:R-:W-:Y:S01]  /*6fa0*/  FFMA.FTZ R24, R33, R21, R24 ;  /* 0x0000001521187223 */ /* 0x000fe20000010018 */
[-C--:B------:R-:W-:Y:S01]  /*6fb0*/  FMUL.FTZ R25, R30, R7.reuse ;  /* 0x000000071e197220 */ /* 0x080fe20000410000 */
[-C--:B------:R-:W-:Y:S01]  /*6fc0*/  FMUL.FTZ R13, R28, R6.reuse ;  /* 0x000000061c0d7220 */ /* 0x080fe20000410000 */
[----:B------:R-:W-:Y:S01]  /*6fd0*/  FMUL.FTZ R21, R26, R6 ;  /* 0x000000061a157220 */ /* 0x000fe20000410000 */
[C---:B------:R-:W-:Y:S01]  /*6fe0*/  FMUL.FTZ R27, R12.reuse, R7 ;  /* 0x000000070c1b7220 */ /* 0x040fe20000410000 */
[----:B------:R-:W-:Y:S01]  /*6ff0*/  FFMA.FTZ R7, R12, R20, -R25 ;  /* 0x000000140c077223 */ /* 0x000fe20000010819 */
[-C--:B------:R-:W-:Y:S01]  /*7000*/  FFMA.FTZ R6, R26, R14.reuse, -R13 ;  /* 0x0000000e1a067223 */ /* 0x080fe2000001080d */
[----:B------:R-:W-:Y:S01]  /*7010*/  FFMA.FTZ R21, R28, R14, R21 ;  /* 0x0000000e1c157223 */ /* 0x000fe20000010015 */
[----:B------:R-:W-:Y:S01]  /*7020*/  FFMA.FTZ R20, R30, R20, R27 ;  /* 0x000000141e147223 */ /* 0x000fe2000001001b */
[----:B------:R-:W-:Y:S02]  /*7030*/  F2FP.BF16.F32.PACK_AB R4, R15, R4 ;  /* 0x000000040f04723e */ /* 0x000fe400000010ff */
[----:B------:R-:W-:-:S02]  /*7040*/  F2FP.BF16.F32.PACK_AB R5, R24, R5 ;  /* 0x000000051805723e */ /* 0x000fc400000010ff */
[----:B------:R-:W-:Y:S02]  /*7050*/  F2FP.BF16.F32.PACK_AB R6, R21, R6 ;  /* 0x000000061506723e */ /* 0x000fe400000010ff */
[----:B------:R-:W-:-:S05]  /*7060*/  F2FP.BF16.F32.PACK_AB R7, R20, R7 ;  /* 0x000000071407723e */ /* 0x000fca00000010ff */
[----:B------:R0:W-:Y:S02]  /*7070*/  STS.128 [R11+0xb400], R4 ;  /* 0x00b400040b007388 */ /* 0x0001e40000000c00 */
.L_x_564:
[----:B------:R-:W-:Y:S05]  /*7080*/  BSYNC B1 ;  /* 0x0000000000017941 */ /* 0x000fea0003800000 */
.L_x_563:
[----:B------:R-:W-:Y:S05]  /*7090*/  @P1 BRA `(.L_x_562) ;  /* 0x00000010009c1947 */ /* 0x000fea0003800000 */
[----:B0-----:R-:W0:Y:S01]  /*70a0*/  LDS.128 R4, [R0+0x3000] ;  /* 0x0030000000047984 */ /* 0x001e220000000c00 */
[C---:B------:R-:W-:Y:S01]  /*70b0*/  IMAD.U32 R21, R9.reuse, 0x10000, RZ ;  /* 0x0001000009157824 */ /* 0x040fe200078e00ff */
[----:B------:R-:W-:Y:S01]  /*70c0*/  LOP3.LUT R26, R9, 0xffff0000, RZ, 0xc0, !PT ;  /* 0xffff0000091a7812 */ /* 0x000fe200078ec0ff */
[C---:B------:R-:W-:Y:S01]  /*70d0*/  IMAD.U32 R15, R3.reuse, 0x10000, RZ ;  /* 0x00010000030f7824 */ /* 0x040fe200078e00ff */
[----:B------:R-:W-:Y:S02]  /*70e0*/  LOP3.LUT R24, R3, 0xffff0000, RZ, 0xc0, !PT ;  /* 0xffff000003187812 */ /* 0x000fe400078ec0ff */
[C---:B------:R-:W-:Y:S02]  /*70f0*/  SHF.L.U32 R25, R10.reuse, 0x10, RZ ;  /* 0x000000100a197819 */ /* 0x040fe400000006ff */
[----:B------:R-:W-:Y:S01]  /*7100*/  LOP3.LUT R27, R10, 0xffff0000, RZ, 0xc0, !PT ;  /* 0xffff00000a1b7812 */ /* 0x000fe200078ec0ff */
[C---:B0-----:R-:W-:Y:S01]  /*7110*/  IMAD.U32 R11, R4.reuse, 0x10000, RZ ;  /* 0x00010000040b7824 */ /* 0x041fe200078e00ff */
[----:B------:R-:W-:Y:S01]  /*7120*/  LOP3.LUT R4, R4, 0xffff0000, RZ, 0xc0, !PT ;  /* 0xffff000004047812 */ /* 0x000fe200078ec0ff */
[C---:B------:R-:W-:Y:S01]  /*7130*/  IMAD.U32 R12, R5.reuse, 0x10000, RZ ;  /* 0x00010000050c7824 */ /* 0x040fe200078e00ff */
[----:B------:R-:W-:Y:S01]  /*7140*/  LOP3.LUT R5, R5, 0xffff0000, RZ, 0xc0, !PT ;  /* 0xffff000005057812 */ /* 0x000fe200078ec0ff */
[C---:B------:R-:W-:Y:S01]  /*7150*/  IMAD.U32 R3, R6.reuse, 0x10000, RZ ;  /* 0x0001000006037824 */ /* 0x040fe200078e00ff */
[----:B------:R-:W-:Y:S01]  /*7160*/  LOP3.LUT R6, R6, 0xffff0000, RZ, 0xc0, !PT ;  /* 0xffff000006067812 */ /* 0x000fe200078ec0ff */
[-C--:B------:R-:W-:Y:S01]  /*7170*/  FMUL.FTZ R14, R21, R4.reuse ;  /* 0x00000004150e7220 */ /* 0x080fe20000410000 */
[----:B------:R-:W-:Y:S01]  /*7180*/  FMUL.FTZ R20, R15, R4 ;  /* 0x000000040f147220 */ /* 0x000fe20000410000 */
[----:B------:R-:W-:Y:S01]  /*7190*/  FMUL.FTZ R13, R26, R5 ;  /* 0x000000051a0d7220 */ /* 0x000fe20000410000 */
[----:B------:R-:W-:-:S02]  /*71a0*/  IMAD.U32 R9, R7, 0x10000, RZ ;  /* 0x0001000007097824 */ /* 0x000fc400078e00ff */
[-C--:B------:R-:W-:Y:S01]  /*71b0*/  FFMA.FTZ R4, R15, R11.reuse, -R14 ;  /* 0x0000000b0f047223 */ /* 0x080fe2000001080e */
[----:B------:R-:W-:Y:S01]  /*71c0*/  FFMA.FTZ R11, R21, R11, R20 ;  /* 0x0000000b150b7223 */ /* 0x000fe20000010014 */
[C---:B------:R-:W-:Y:S01]  /*71d0*/  FMUL.FTZ R15, R24.reuse, R5 ;  /* 0x00000005180f7220 */ /* 0x040fe20000410000 */
[----:B------:R-:W-:Y:S01]  /*71e0*/  LOP3.LUT R7, R7, 0xffff0000, RZ, 0xc0, !PT ;  /* 0xffff000007077812 */ /* 0x000fe200078ec0ff */
[----:B------:R-:W-:Y:S01]  /*71f0*/  FFMA.FTZ R5, R24, R12, -R13 ;  /* 0x0000000c18057223 */ /* 0x000fe2000001080d */
[C---:B------:R-:W-:Y:S01]  /*7200*/  LOP3.LUT R21, R8.reuse, 0xffff0000, RZ, 0xc0, !PT ;  /* 0xffff000008157812 */ /* 0x040fe200078ec0ff */
[----:B------:R-:W-:Y:S02]  /*7210*/  IMAD.U32 R13, R8, 0x10000, RZ ;  /* 0x00010000080d7824 */ /* 0x000fe400078e00ff */
[----:B------:R-:W-:Y:S01]  /*7220*/  FMUL.FTZ R8, R25, R6 ;  /* 0x0000000619087220 */ /* 0x000fe20000410000 */
[-C--:B------:R-:W-:Y:S01]  /*7230*/  FMUL.FTZ R14, R27, R7.reuse ;  /* 0x000000071b0e7220 */ /* 0x080fe20000410000 */
[----:B------:R-:W-:Y:S01]  /*7240*/  FFMA.FTZ R12, R26, R12, R15 ;  /* 0x0000000c1a0c7223 */ /* 0x000fe2000001000f */
[----:B------:R-:W-:Y:S01]  /*7250*/  FMUL.FTZ R10, R13, R6 ;  /* 0x000000060d0a7220 */ /* 0x000fe20000410000 */
[----:B------:R-:W-:Y:S01]  /*7260*/  FMUL.FTZ R20, R21, R7 ;  /* 0x0000000715147220 */ /* 0x000fe20000410000 */
[----:B------:R-:W-:Y:S01]  /*7270*/  FFMA.FTZ R6, R13, R3, -R8 ;  /* 0x000000030d067223 */ /* 0x000fe20000010808 */
[----:B------:R-:W-:Y:S01]  /*7280*/  FFMA.FTZ R7, R21, R9, -R14 ;  /* 0x0000000915077223 */ /* 0x000fe2000001080e */
[----:B------:R-:W-:Y:S01]  /*7290*/  FFMA.FTZ R3, R25, R3, R10 ;  /* 0x0000000319037223 */ /* 0x000fe2000001000a */
[----:B------:R-:W-:Y:S01]  /*72a0*/  FFMA.FTZ R20, R27, R9, R20 ;  /* 0x000000091b147223 */ /* 0x000fe20000010014 */
[----:B------:R-:W-:-:S02]  /*72b0*/  F2FP.BF16.F32.PACK_AB R4, R11, R4 ;  /* 0x000000040b04723e */ /* 0x000fc400000010ff */
[----:B------:R-:W-:Y:S02]  /*72c0*/  F2FP.BF16.F32.PACK_AB R5, R12, R5 ;  /* 0x000000050c05723e */ /* 0x000fe400000010ff */
[----:B------:R-:W-:Y:S02]  /*72d0*/  F2FP.BF16.F32.PACK_AB R6, R3, R6 ;  /* 0x000000060306723e */ /* 0x000fe400000010ff */
[----:B------:R-:W-:-:S05]  /*72e0*/  F2FP.BF16.F32.PACK_AB R7, R20, R7 ;  /* 0x000000071407723e */ /* 0x000fca00000010ff */
[----:B------:R3:W-:Y:S01]  /*72f0*/  STS.128 [R0+0x3000], R4 ;  /* 0x0030000400007388 */ /* 0x0007e20000000c00 */
[----:B------:R-:W-:Y:S05]  /*7300*/  BRA `(.L_x_562) ;  /* 0x0000001000007947 */ /* 0x000fea0003800000 */
.L_x_552:
[----:B------:R-:W-:-:S03]  /*7310*/  UMOV UR4, 0xffffffff ;  /* 0xffffffff00047882 */ /* 0x000fc60000000000 */
[----:B------:R-:W-:Y:S05]  /*7320*/  BRA.DIV UR4, `(.L_x_565) ;  /* 0x000000e604a87947 */ /* 0x000fea000b800000 */
[----:B------:R0:W2:Y:S04]  /*7330*/  SHFL.IDX PT, R0, R26, RZ, 0x1c1f ;  /* 0x001c1fff1a007589 */ /* 0x0000a800000e0000 */
[----:B------:R0:W3:Y:S04]  /*7340*/  SHFL.IDX PT, R3, R24, RZ, 0x1c1f ;  /* 0x001c1fff18037589 */ /* 0x0000e800000e0000 */
[----:B------:R0:W4:Y:S04]  /*7350*/  SHFL.IDX PT, R20, R28, RZ, 0x1c1f ;  /* 0x001c1fff1c147589 */ /* 0x00012800000e0000 */
[----:B-1----:R0:W1:Y:S02]  /*7360*/  SHFL.IDX PT, R14, R27, RZ, 0x1c1f ;  /* 0x001c1fff1b0e7589 */ /* 0x00206400000e0000 */
.L_x_761:
[----:B------:R-:W-:Y:S01]  /*7370*/  ULDC UR4, c[0x0][0x448] ;  /* 0x0001120000047ab9 */ /* 0x000fe20000000800 */
[----:B------:R-:W-:Y:S01]  /*7380*/  BSSY B1, `(.L_x_566) ;  /* 0x0000014000017945 */ /* 0x000fe20003800000 */
[----:B------:R-:W-:Y:S01]  /*7390*/  IMAD R21, R25, UR4, RZ ;  /* 0x0000000419157c24 */ /* 0x000fe2000f8e02ff */
[----:B------:R-:W-:Y:S02]  /*73a0*/  CS2R R8, SRZ ;  /* 0x0000000000087805 */ /* 0x000fe4000001ff00 */
[----:B------:R-:W-:Y:S02]  /*73b0*/  CS2R R6, SRZ ;  /* 0x0000000000067805 */ /* 0x000fe4000001ff00 */
[----:B------:R-:W-:Y:S02]  /*73c0*/  CS2R R10, SRZ ;  /* 0x00000000000a7805 */ /* 0x000fe4000001ff00 */
[----:B------:R-:W-:Y:S02]  /*73d0*/  ISETP.GE.AND P0, PT, R4, R21, PT ;  /* 0x000000150400720c */ /* 0x000fe40003f06270 */
[----:B------:R-:W-:-:S11]  /*73e0*/  CS2R R4, SRZ ;  /* 0x0000000000047805 */ /* 0x000fd6000001ff00 */
[----:B------:R-:W-:Y:S05]  /*73f0*/  @P0 BRA `(.L_x_567) ;  /* 0x0000000000300947 */ /* 0x000fea0003800000 */
[----:B------:R-:W-:Y:S01]  /*7400*/  ULDC UR4, c[0x0][0x3f4] ;  /* 0x0000fd0000047ab9 */ /* 0x000fe20000000800 */
[C---:B------:R-:W-:Y:S01]  /*7410*/  IMAD.SHL.U32 R15, R16.reuse, 0x2, RZ ;  /* 0x00000002100f7824 */ /* 0x040fe200078e00ff */
[C---:B------:R-:W-:Y:S02]  /*7420*/  ISETP.GE.AND P2, PT, R16.reuse, UR4, PT ;  /* 0x0000000410007c0c */ /* 0x040fe4000bf46270 */
[----:B------:R-:W-:Y:S02]  /*7430*/  SHF.L.U64.HI R9, R16, 0x1, R17 ;  /* 0x0000000110097819 */ /* 0x000fe40000010211 */
[-C--:B---3--:R-:W-:Y:S02]  /*7440*/  IADD3 R12, P0, R3, R15.reuse, RZ ;  /* 0x0000000f030c7210 */ /* 0x088fe40007f1e0ff */
[----:B-1----:R-:W-:-:S03]  /*7450*/  IADD3 R14, P1, R14, R15, RZ ;  /* 0x0000000f0e0e7210 */ /* 0x002fc60007f3e0ff */
[--C-:B--2---:R-:W-:Y:S02]  /*7460*/  IMAD.X R13, R0, 0x1, R9.reuse, P0 ;  /* 0x00000001000d7824 */ /* 0x104fe400000e0609 */
[----:B----4-:R-:W-:Y:S01]  /*7470*/  IMAD.X R15, R20, 0x1, R9, P1 ;  /* 0x00000001140f7824 */ /* 0x010fe200008e0609 */
[----:B------:R-:W-:Y:S01]  /*7480*/  CS2R R8, SRZ ;  /* 0x0000000000087805 */ /* 0x000fe2000001ff00 */
[----:B------:R-:W-:Y:S06]  /*7490*/  @P2 BRA `(.L_x_567) ;  /* 0x0000000000082947 */ /* 0x000fec0003800000 */
[----:B------:R1:W5:Y:S04]  /*74a0*/  LD.E.128 R4, desc[UR42][R12.64] ;  /* 0x0000002a0c047980 */ /* 0x000368000c101d00 */
[----:B------:R1:W5:Y:S02]  /*74b0*/  LD.E.128 R8, desc[UR42][R14.64] ;  /* 0x0000002a0e087980 */ /* 0x000364000c101d00 */
.L_x_567:
[----:B------:R-:W-:Y:S05]  /*74c0*/  BSYNC B1 ;  /* 0x0000000000017941 */ /* 0x000fea0003800000 */
.L_x_566:
[----:B------:R-:W-:Y:S01]  /*74d0*/  ULEA.HI UR4, UR37, UR37, URZ, 0x1 ;  /* 0x0000002525047291 */ /* 0x000fe2000f8f083f */
[----:B------:R-:W4:Y:S01]  /*74e0*/  LDC R25, c[0x0][0x3f4] ;  /* 0x0000fd00ff197b82 */ /* 0x000f220000000800 */
[----:B--2---:R-:W-:Y:S01]  /*74f0*/  IMAD R0, R33, -0xc0, R21 ;  /* 0xffffff4021007824 */ /* 0x004fe200078e0215 */
[--C-:B0----5:R-:W-:Y:S01]  /*7500*/  SHF.R.U64 R26, R4, 0x10, R5.reuse ;  /* 0x00000010041a7819 */ /* 0x121fe20000001205 */
[----:B------:R-:W-:Y:S01]  /*7510*/  ULOP3.LUT UR4, UR4, 0xfffffffe, URZ, 0xc0, !UPT ;  /* 0xfffffffe04047892 */ /* 0x000fe2000f8ec03f */
[----:B------:R-:W-:Y:S01]  /*7520*/  IMAD.MOV.U32 R21, RZ, RZ, R4 ;  /* 0x000000ffff157224 */ /* 0x000fe200078e0004 */
[--C-:B------:R-:W-:Y:S01]  /*7530*/  SHF.R.U32.HI R24, RZ, 0x10, R5.reuse ;  /* 0x00000010ff187819 */ /* 0x100fe20000011605 */
[----:B---3--:R-:W-:Y:S01]  /*7540*/  IMAD.MOV.U32 R3, RZ, RZ, R6 ;  /* 0x000000ffff037224 */ /* 0x008fe200078e0006 */
[----:B------:R-:W-:Y:S01]  /*7550*/  UIADD3 UR4, UR37, -UR4, URZ ;  /* 0x8000000425047290 */ /* 0x000fe2000fffe03f */
[----:B------:R-:W-:Y:S01]  /*7560*/  VIMNMX R33, R0, 0xc0, PT ;  /* 0x000000c000217848 */ /* 0x000fe20003fe0100 */
[----:B-1----:R-:W-:Y:S01]  /*7570*/  IMAD.MOV.U32 R13, RZ, RZ, R5 ;  /* 0x000000ffff0d7224 */ /* 0x002fe200078e0005 */
[--C-:B------:R-:W-:Y:S01]  /*7580*/  SHF.R.U64 R6, R6, 0x10, R7.reuse ;  /* 0x0000001006067819 */ /* 0x100fe20000001207 */
[----:B------:R-:W-:Y:S01]  /*7590*/  IMAD.MOV.U32 R12, RZ, RZ, R8 ;  /* 0x000000ffff0c7224 */ /* 0x000fe200078e0008 */
[----:B------:R-:W-:Y:S01]  /*75a0*/  MOV R15, R7 ;  /* 0x00000007000f7202 */ /* 0x000fe20000000f00 */
[----:B------:R-:W-:Y:S01]  /*75b0*/  IMAD.U32 R27, RZ, RZ, UR4 ;  /* 0x00000004ff1b7e24 */ /* 0x000fe2000f8e00ff */
[----:B------:R-:W-:Y:S01]  /*75c0*/  SHF.R.U32.HI R4, RZ, 0x10, R7 ;  /* 0x00000010ff047819 */ /* 0x000fe20000011607 */
[--C-:B------:R-:W-:Y:S01]  /*75d0*/  IMAD.MOV.U32 R14, RZ, RZ, R9.reuse ;  /* 0x000000ffff0e7224 */ /* 0x100fe200078e0009 */
[----:B------:R-:W-:Y:S01]  /*75e0*/  SHF.R.U64 R31, R8, 0x10, R9 ;  /* 0x00000010081f7819 */ /* 0x000fe20000001209 */
[----:B----4-:R-:W-:Y:S01]  /*75f0*/  IMAD.MOV.U32 R20, RZ, RZ, R10 ;  /* 0x000000ffff147224 */ /* 0x010fe200078e000a */
[----:B------:R-:W-:Y:S01]  /*7600*/  SHF.L.U32 R27, R27, 0x1f, RZ ;  /* 0x0000001f1b1b7819 */ /* 0x000fe200000006ff */
[----:B------:R-:W-:Y:S01]  /*7610*/  IMAD.MOV.U32 R0, RZ, RZ, R11 ;  /* 0x000000ffff007224 */ /* 0x000fe200078e000b */
[----:B------:R-:W-:Y:S01]  /*7620*/  SHF.R.U32.HI R9, RZ, 0x10, R9 ;  /* 0x00000010ff097819 */ /* 0x000fe20000011609 */
[----:B------:R-:W-:Y:S01]  /*7630*/  VIADD R28, R152, 0x60 ;  /* 0x00000060981c7836 */ /* 0x000fe20000000000 */
[----:B------:R-:W0:Y:S01]  /*7640*/  SYNCS.PHASECHK.TRANS64.TRYWAIT P1, [R18+URZ+0x16800], R27 ;  /* 0x0168001b120075a7 */ /* 0x000e22000802017f */
[----:B------:R-:W-:Y:S01]  /*7650*/  SHF.R.U64 R7, R10, 0x10, R11 ;  /* 0x000000100a077819 */ /* 0x000fe2000000120b */
[----:B------:R-:W-:Y:S01]  /*7660*/  BSSY B1, `(.L_x_568) ;  /* 0x000000e000017945 */ /* 0x000fe20003800000 */
[----:B------:R-:W-:-:S02]  /*7670*/  ISETP.GE.AND P0, PT, R16, R25, PT ;  /* 0x000000191000720c */ /* 0x000fc40003f06270 */
[----:B------:R-:W-:Y:S02]  /*7680*/  SHF.R.U32.HI R5, RZ, 0x10, R11 ;  /* 0x00000010ff057819 */ /* 0x000fe4000001160b */
[-C--:B------:R-:W-:Y:S02]  /*7690*/  ISETP.GE.OR P2, PT, R152, R33.reuse, P0 ;  /* 0x000000219800720c */ /* 0x080fe40000746670 */
[----:B------:R-:W-:Y:S02]  /*76a0*/  PRMT R21, R21, 0x5410, R26 ;  /* 0x0000541015157816 */ /* 0x000fe4000000001a */
[----:B------:R-:W-:Y:S02]  /*76b0*/  ISETP.GE.OR P0, PT, R28, R33, P0 ;  /* 0x000000211c00720c */ /* 0x000fe40000706670 */
[----:B------:R-:W-:Y:S02]  /*76c0*/  PRMT R13, R13, 0x5410, R24 ;  /* 0x000054100d0d7816 */ /* 0x000fe40000000018 */
[----:B------:R-:W-:-:S02]  /*76d0*/  PRMT R3, R3, 0x5410, R6 ;  /* 0x0000541003037816 */ /* 0x000fc40000000006 */
[----:B------:R-:W-:Y:S02]  /*76e0*/  PRMT R15, R15, 0x5410, R4 ;  /* 0x000054100f0f7816 */ /* 0x000fe40000000004 */
[----:B------:R-:W-:Y:S02]  /*76f0*/  PRMT R12, R12, 0x5410, R31 ;  /* 0x000054100c0c7816 */ /* 0x000fe4000000001f */
[----:B------:R-:W-:Y:S02]  /*7700*/  PRMT R14, R14, 0x5410, R9 ;  /* 0x000054100e0e7816 */ /* 0x000fe40000000009 */
[----:B------:R-:W-:Y:S02]  /*7710*/  PRMT R20, R20, 0x5410, R7 ;  /* 0x0000541014147816 */ /* 0x000fe40000000007 */
[----:B------:R-:W-:Y:S01]  /*7720*/  PRMT R0, R0, 0x5410, R5 ;  /* 0x0000541000007816 */ /* 0x000fe20000000005 */
[----:B0-----:R-:W-:Y:S06]  /*7730*/  @!P1 BRA `(.L_x_569) ;  /* 0x000000e400149947 */ /* 0x001fec0003800000 */
.L_x_762:
[----:B------:R-:W-:Y:S05]  /*7740*/  BSYNC B1 ;  /* 0x0000000000017941 */ /* 0x000fea0003800000 */
.L_x_568:
[----:B------:R-:W-:Y:S04]  /*7750*/  BSSY B1, `(.L_x_570) ;  /* 0x0000060000017945 */ /* 0x000fe80003800000 */
[----:B------:R-:W-:Y:S05]  /*7760*/  @P2 BRA `(.L_x_571) ;  /* 0x0000000400782947 */ /* 0x000fea0003800000 */
[----:B------:R-:W2:Y:S01]  /*7770*/  LDL R4, [R1+0x1c] ;  /* 0x00001c0001047983 */ /* 0x000ea20000100800 */
[C---:B------:R-:W-:Y:S01]  /*7780*/  IMAD.U32 R37, R12.reuse, 0x10000, RZ ;  /* 0x000100000c257824 */ /* 0x040fe200078e00ff */
[----:B------:R-:W-:Y:S01]  /*7790*/  LOP3.LUT R39, R12, 0xffff0000, RZ, 0xc0, !PT ;  /* 0xffff00000c277812 */ /* 0x000fe200078ec0ff */
[----:B------:R-:W-:Y:S01]  /*77a0*/  IMAD.U32 R35, R21, 0x10000, RZ ;  /* 0x0001000015237824 */ /* 0x000fe200078e00ff */
[----:B------:R-:W1:Y:S02]  /*77b0*/  S2R R5, SR_TID.X ;  /* 0x0000000000057919 */ /* 0x000e640000002100 */
[----:B-1----:R-:W-:-:S05]  /*77c0*/  VIADD R5, R5, 0xffffff80 ;  /* 0xffffff8005057836 */ /* 0x002fca0000000000 */
[----:B------:R-:W-:-:S04]  /*77d0*/  SHF.R.S32.HI R8, RZ, 0x1f, R5 ;  /* 0x0000001fff087819 */ /* 0x000fc80000011405 */
[----:B------:R-:W-:Y:S01]  /*77e0*/  LEA.HI R8, R8, R5, RZ, 0x5 ;  /* 0x0000000508087211 */ /* 0x000fe200078f28ff */
[----:B------:R-:W-:-:S03]  /*77f0*/  IMAD.IADD R5, R16, 0x1, R25 ;  /* 0x0000000110057824 */ /* 0x000fc600078e0219 */
[----:B------:R-:W-:Y:S01]  /*7800*/  SHF.R.S32.HI R8, RZ, 0x5, R8 ;  /* 0x00000005ff087819 */ /* 0x000fe20000011408 */
[----:B--2---:R-:W-:-:S05]  /*7810*/  IMAD.SHL.U32 R4, R4, 0x40, RZ ;  /* 0x0000004004047824 */ /* 0x004fca00078e00ff */
[----:B------:R-:W-:-:S04]  /*7820*/  LOP3.LUT R6, R4, 0x1c0, RZ, 0xc0, !PT ;  /* 0x000001c004067812 */ /* 0x000fc800078ec0ff */
[C---:B------:R-:W-:Y:S02]  /*7830*/  LOP3.LUT R4, R6.reuse, 0x38, R16, 0xf8, !PT ;  /* 0x0000003806047812 */ /* 0x040fe400078ef810 */
[----:B------:R-:W-:Y:S02]  /*7840*/  SHF.R.U32.HI R7, RZ, 0x3, R6 ;  /* 0x00000003ff077819 */ /* 0x000fe40000011606 */
[----:B------:R-:W-:Y:S02]  /*7850*/  LOP3.LUT R6, R6, 0x38, R5, 0xf8, !PT ;  /* 0x0000003806067812 */ /* 0x000fe400078ef805 */
[-C--:B------:R-:W-:Y:S02]  /*7860*/  LOP3.LUT R4, R4, R7.reuse, RZ, 0x3c, !PT ;  /* 0x0000000704047212 */ /* 0x080fe400078e3cff */
[----:B------:R-:W-:Y:S02]  /*7870*/  LOP3.LUT R6, R6, R7, RZ, 0x3c, !PT ;  /* 0x0000000706067212 */ /* 0x000fe400078e3cff */
[----:B------:R-:W-:-:S03]  /*7880*/  LEA R5, R8, R4, 0x9 ;  /* 0x0000000408057211 */ /* 0x000fc600078e48ff */
[----:B------:R-:W-:Y:S02]  /*7890*/  IMAD R9, R8, 0x200, R6 ;  /* 0x0000020008097824 */ /* 0x000fe400078e0206 */
[--C-:B------:R-:W-:Y:S02]  /*78a0*/  IMAD R40, R5, 0x2, R18.reuse ;  /* 0x0000000205287824 */ /* 0x100fe400078e0212 */
[----:B------:R-:W-:-:S03]  /*78b0*/  IMAD R42, R9, 0x2, R18 ;  /* 0x00000002092a7824 */ /* 0x000fc600078e0212 */
[----:B------:R-:W1:Y:S04]  /*78c0*/  LDS.128 R4, [R40+0x8400] ;  /* 0x0084000028047984 */ /* 0x000e680000000c00 */
[----:B------:R-:W2:Y:S01]  /*78d0*/  LDS.128 R8, [R42+0x8400] ;  /* 0x008400002a087984 */ /* 0x000ea20000000c00 */
[C---:B-1----:R-:W-:Y:S01]  /*78e0*/  IMAD.U32 R24, R4.reuse, 0x10000, RZ ;  /* 0x0001000004187824 */ /* 0x042fe200078e00ff */
[----:B------:R-:W-:Y:S01]  /*78f0*/  LOP3.LUT R4, R4, 0xffff0000, RZ, 0xc0, !PT ;  /* 0xffff000004047812 */ /* 0x000fe200078ec0ff */
[C---:B0-----:R-:W-:Y:S01]  /*7900*/  IMAD.U32 R27, R6.reuse, 0x10000, RZ ;  /* 0x00010000061b7824 */ /* 0x041fe200078e00ff */
[----:B------:R-:W-:Y:S01]  /*7910*/  LOP3.LUT R6, R6, 0xffff0000, RZ, 0xc0, !PT ;  /* 0xffff000006067812 */ /* 0x000fe200078ec0ff */
[C---:B--2---:R-:W-:Y:S01]  /*7920*/  IMAD.U32 R30, R8.reuse, 0x10000, RZ ;  /* 0x00010000081e7824 */ /* 0x044fe200078e00ff */
[----:B------:R-:W-:Y:S01]  /*7930*/  LOP3.LUT R8, R8, 0xffff0000, RZ, 0xc0, !PT ;  /* 0xffff000008087812 */ /* 0x000fe200078ec0ff */
[C---:B------:R-:W-:Y:S01]  /*7940*/  IMAD.U32 R32, R10.reuse, 0x10000, RZ ;  /* 0x000100000a207824 */ /* 0x040fe200078e00ff */
[----:B------:R-:W-:Y:S01]  /*7950*/  LOP3.LUT R10, R10, 0xffff0000, RZ, 0xc0, !PT ;  /* 0xffff00000a0a7812 */ /* 0x000fe200078ec0ff */
[C---:B------:R-:W-:Y:S01]  /*7960*/  FMUL.FTZ R41, R30.reuse, R37 ;  /* 0x000000251e297220 */ /* 0x040fe20000410000 */
[----:B------:R-:W-:Y:S01]  /*7970*/  FMUL.FTZ R43, R30, R35 ;  /* 0x000000231e2b7220 */ /* 0x000fe20000410000 */
[----:B------:R-:W-:Y:S01]  /*7980*/  FMUL.FTZ R45, R8, R39 ;  /* 0x00000027082d7220 */ /* 0x000fe20000410000 */
[----:B------:R-:W-:-:S02]  /*7990*/  IMAD.U32 R30, R20, 0x10000, RZ ;  /* 0x00010000141e7824 */ /* 0x000fc400078e00ff */
[C---:B------:R-:W-:Y:S01]  /*79a0*/  FFMA.FTZ R41, R24.reuse, R35, -R41 ;  /* 0x0000002318297223 */ /* 0x040fe20000010829 */
[----:B------:R-:W-:Y:S01]  /*79b0*/  LOP3.LUT R35, R21, 0xffff0000, RZ, 0xc0, !PT ;  /* 0xffff000015237812 */ /* 0x000fe200078ec0ff */
[----:B------:R-:W-:Y:S01]  /*79c0*/  FFMA.FTZ R43, R24, R37, R43 ;  /* 0x00000025182b7223 */ /* 0x000fe2000001002b */
[----:B------:R-:W-:Y:S01]  /*79d0*/  IMAD.U32 R24, R3, 0x10000, RZ ;  /* 0x0001000003187824 */ /* 0x000fe200078e00ff */
[----:B------:R-:W-:Y:S01]  /*79e0*/  LOP3.LUT R37, R20, 0xffff0000, RZ, 0xc0, !PT ;  /* 0xffff000014257812 */ /* 0x000fe200078ec0ff */
[----:B------:R-:W-:Y:S02]  /*79f0*/  IMAD.U32 R33, R11, 0x10000, RZ ;  /* 0x000100000b217824 */ /* 0x000fe400078e00ff */
[-C--:B------:R-:W-:Y:S01]  /*7a00*/  FMUL.FTZ R47, R8, R35.reuse ;  /* 0x00000023082f7220 */ /* 0x080fe20000410000 */
[----:B------:R-:W-:Y:S01]  /*7a10*/  FFMA.FTZ R34, R4, R35, -R45 ;  /* 0x0000002304227223 */ /* 0x000fe2000001082d */
[C---:B------:R-:W-:Y:S01]  /*7a20*/  FMUL.FTZ R8, R32.reuse, R30 ;  /* 0x0000001e20087220 */ /* 0x040fe20000410000 */
[-C--:B------:R-:W-:Y:S01]  /*7a30*/  FMUL.FTZ R45, R32, R24.reuse ;  /* 0x00000018202d7220 */ /* 0x080fe20000410000 */
[----:B------:R-:W-:Y:S01]  /*7a40*/  LOP3.LUT R35, R3, 0xffff0000, RZ, 0xc0, !PT ;  /* 0xffff000003237812 */ /* 0x000fe200078ec0ff */
[----:B------:R-:W-:Y:S01]  /*7a50*/  FFMA.FTZ R32, R4, R39, R47 ;  /* 0x0000002704207223 */ /* 0x000fe2000001002f */
[C---:B------:R-:W-:Y:S01]  /*7a60*/  FFMA.FTZ R36, R27.reuse, R24, -R8 ;  /* 0x000000181b247223 */ /* 0x040fe20000010808 */
[----:B------:R-:W-:Y:S01]  /*7a70*/  FFMA.FTZ R45, R27, R30, R45 ;  /* 0x0000001e1b2d7223 */ /* 0x000fe2000001002d */
[----:B------:R-:W-:Y:S01]  /*7a80*/  SHF.L.U32 R31, R9, 0x10, RZ ;  /* 0x00000010091f7819 */ /* 0x000fe200000006ff */
[C---:B------:R-:W-:Y:S01]  /*7a90*/  FMUL.FTZ R27, R10.reuse, R37 ;  /* 0x000000250a1b7220 */ /* 0x040fe20000410000 */
[----:B------:R-:W-:Y:S01]  /*7aa0*/  FMUL.FTZ R39, R10, R35 ;  /* 0x000000230a277220 */ /* 0x000fe20000410000 */
[----:B------:R-:W-:Y:S01]  /*7ab0*/  IMAD.U32 R24, R14, 0x10000, RZ ;  /* 0x000100000e187824 */ /* 0x000fe200078e00ff */
[----:B------:R-:W-:Y:S01]  /*7ac0*/  SHF.L.U32 R10, R0, 0x10, RZ ;  /* 0x00000010000a7819 */ /* 0x000fe200000006ff */
[----:B------:R-:W-:-:S02]  /*7ad0*/  IMAD.U32 R4, R13, 0x10000, RZ ;  /* 0x000100000d047824 */ /* 0x000fc400078e00ff */
[C---:B------:R-:W-:Y:S01]  /*7ae0*/  FFMA.FTZ R35, R6.reuse, R35, -R27 ;  /* 0x0000002306237223 */ /* 0x040fe2000001081b */
[----:B------:R-:W-:Y:S01]  /*7af0*/  FMUL.FTZ R27, R31, R24 ;  /* 0x000000181f1b7220 */ /* 0x000fe20000410000 */
[----:B------:R-:W-:Y:S01]  /*7b00*/  FFMA.FTZ R30, R6, R37, R39 ;  /* 0x00000025061e7223 */ /* 0x000fe20000010027 */
[----:B------:R-:W-:Y:S02]  /*7b10*/  IMAD.U32 R26, R5, 0x10000, RZ ;  /* 0x00010000051a7824 */ /* 0x000fe400078e00ff */
[----:B------:R-:W-:Y:S01]  /*7b20*/  FMUL.FTZ R31, R31, R4 ;  /* 0x000000041f1f7220 */ /* 0x000fe20000410000 */
[----:B------:R-:W-:Y:S02]  /*7b30*/  IMAD.U32 R28, R7, 0x10000, RZ ;  /* 0x00010000071c7824 */ /* 0x000fe400078e00ff */
[----:B------:R-:W-:Y:S01]  /*7b40*/  FMUL.FTZ R37, R33, R10 ;  /* 0x0000000a21257220 */ /* 0x000fe20000410000 */
[----:B------:R-:W-:Y:S02]  /*7b50*/  IMAD.U32 R8, R15, 0x10000, RZ ;  /* 0x000100000f087824 */ /* 0x000fe400078e00ff */
[C---:B------:R-:W-:Y:S01]  /*7b60*/  FFMA.FTZ R31, R26.reuse, R24, R31 ;  /* 0x000000181a1f7223 */ /* 0x040fe2000001001f */
[----:B------:R-:W-:Y:S01]  /*7b70*/  LOP3.LUT R9, R9, 0xffff0000, RZ, 0xc0, !PT ;  /* 0xffff000009097812 */ /* 0x000fe200078ec0ff */
[----:B------:R-:W-:Y:S01]  /*7b80*/  FFMA.FTZ R27, R26, R4, -R27 ;  /* 0x000000041a1b7223 */ /* 0x000fe2000001081b */
[-C--:B------:R-:W-:Y:S01]  /*7b90*/  FMUL.FTZ R33, R33, R8.reuse ;  /* 0x0000000821217220 */ /* 0x080fe20000410000 */
[----:B------:R-:W-:Y:S01]  /*7ba0*/  FFMA.FTZ R37, R28, R8, -R37 ;  /* 0x000000081c257223 */ /* 0x000fe20000010825 */
[----:B------:R-:W-:-:S02]  /*7bb0*/  LOP3.LUT R11, R11, 0xffff0000, RZ, 0xc0, !PT ;  /* 0xffff00000b0b7812 */ /* 0x000fc400078ec0ff */
[----:B------:R-:W-:Y:S01]  /*7bc0*/  LOP3.LUT R8, R14, 0xffff0000, RZ, 0xc0, !PT ;  /* 0xffff00000e087812 */ /* 0x000fe200078ec0ff */
[----:B------:R-:W-:Y:S01]  /*7bd0*/  FFMA.FTZ R33, R28, R10, R33 ;  /* 0x0000000a1c217223 */ /* 0x000fe20000010021 */
[----:B------:R-:W-:Y:S02]  /*7be0*/  LOP3.LUT R24, R0, 0xffff0000, RZ, 0xc0, !PT ;  /* 0xffff000000187812 */ /* 0x000fe400078ec0ff */
[----:B------:R-:W-:Y:S01]  /*7bf0*/  LOP3.LUT R4, R13, 0xffff0000, RZ, 0xc0, !PT ;  /* 0xffff00000d047812 */ /* 0x000fe200078ec0ff */
[----:B------:R-:W-:Y:S01]  /*7c00*/  FMUL.FTZ R10, R9, R8 ;  /* 0x00000008090a7220 */ /* 0x000fe20000410000 */
[----:B------:R-:W-:Y:S01]  /*7c10*/  LOP3.LUT R6, R15, 0xffff0000, RZ, 0xc0, !PT ;  /* 0xffff00000f067812 */ /* 0x000fe200078ec0ff */
[----:B------:R-:W-:Y:S01]  /*7c20*/  FMUL.FTZ R38, R11, R24 ;  /* 0x000000180b267220 */ /* 0x000fe20000410000 */
[----:B------:R-:W-:Y:S01]  /*7c30*/  LOP3.LUT R5, R5, 0xffff0000, RZ, 0xc0, !PT ;  /* 0xffff000005057812 */ /* 0x000fe200078ec0ff */
[----:B------:R-:W-:Y:S01]  /*7c40*/  FMUL.FTZ R9, R9, R4 ;  /* 0x0000000409097220 */ /* 0x000fe20000410000 */
[----:B------:R-:W-:Y:S01]  /*7c50*/  LOP3.LUT R7, R7, 0xffff0000, RZ, 0xc0, !PT ;  /* 0xffff000007077812 */ /* 0x000fe200078ec0ff */
[----:B------:R-:W-:-:S02]  /*7c60*/  FMUL.FTZ R11, R11, R6 ;  /* 0x000000060b0b7220 */ /* 0x000fc40000410000 */
[C---:B------:R-:W-:Y:S01]  /*7c70*/  FFMA.FTZ R26, R5.reuse, R4, -R10 ;  /* 0x00000004051a7223 */ /* 0x040fe2000001080a */
[----:B------:R-:W-:Y:S01]  /*7c80*/  FFMA.FTZ R28, R5, R8, R9 ;  /* 0x00000008051c7223 */ /* 0x000fe20000010009 */
[C---:B------:R-:W-:Y:S01]  /*7c90*/  FFMA.FTZ R38, R7.reuse, R6, -R38 ;  /* 0x0000000607267223 */ /* 0x040fe20000010826 */
[----:B------:R-:W-:Y:S01]  /*7ca0*/  FFMA.FTZ R24, R7, R24, R11 ;  /* 0x0000001807187223 */ /* 0x000fe2000001000b */
[----:B------:R-:W-:Y:S02]  /*7cb0*/  F2FP.BF16.F32.PACK_AB R4, R34, R41 ;  /* 0x000000292204723e */ /* 0x000fe400000010ff */
[----:B------:R-:W-:Y:S02]  /*7cc0*/  F2FP.BF16.F32.PACK_AB R6, R35, R36 ;  /* 0x000000242306723e */ /* 0x000fe400000010ff */
[----:B------:R-:W-:Y:S02]  /*7cd0*/  F2FP.BF16.F32.PACK_AB R5, R26, R27 ;  /* 0x0000001b1a05723e */ /* 0x000fe400000010ff */
[----:B------:R-:W-:-:S02]  /*7ce0*/  F2FP.BF16.F32.PACK_AB R7, R38, R37 ;  /* 0x000000252607723e */ /* 0x000fc400000010ff */
[----:B------:R-:W-:Y:S02]  /*7cf0*/  F2FP.BF16.F32.PACK_AB R8, R32, R43 ;  /* 0x0000002b2008723e */ /* 0x000fe400000010ff */
[----:B------:R-:W-:Y:S01]  /*7d00*/  F2FP.BF16.F32.PACK_AB R10, R30, R45 ;  /* 0x0000002d1e0a723e */ /* 0x000fe200000010ff */
[----:B------:R1:W-:Y:S01]  /*7d10*/  STS.128 [R40+0x8400], R4 ;  /* 0x0084000428007388 */ /* 0x0003e20000000c00 */
[----:B------:R-:W-:Y:S02]  /*7d20*/  F2FP.BF16.F32.PACK_AB R9, R28, R31 ;  /* 0x0000001f1c09723e */ /* 0x000fe400000010ff */
[----:B------:R-:W-:-:S05]  /*7d30*/  F2FP.BF16.F32.PACK_AB R11, R24, R33 ;  /* 0x00000021180b723e */ /* 0x000fca00000010ff */
[----:B------:R1:W-:Y:S02]  /*7d40*/  STS.128 [R42+0x8400], R8 ;  /* 0x008400082a007388 */ /* 0x0003e40000000c00 */
.L_x_571:
[----:B------:R-:W-:Y:S05]  /*7d50*/  BSYNC B1 ;  /* 0x0000000000017941 */ /* 0x000fea0003800000 */
.L_x_570:
[----:B------:R-:W-:Y:S05]  /*7d60*/  @P0 BRA `(.L_x_562) ;  /* 0x0000000400680947 */ /* 0x000fea0003800000 */
[----:B-1----:R-:W2:Y:S01]  /*7d70*/  LDL R5, [R1+0x24] ;  /* 0x0000240001057983 */ /* 0x002ea20000100800 */
[C---:B------:R-:W-:Y:S02]  /*7d80*/  VIADD R6, R152.reuse, 0x60 ;  /* 0x0000006098067836 */ /* 0x040fe40000000000 */
[----:B------:R-:W-:Y:S01]  /*7d90*/  VIADD R7, R152, 0x60 ;  /* 0x0000006098077836 */ /* 0x000fe20000000000 */
[----:B------:R-:W3:Y:S01]  /*7da0*/  LDL R42, [R1+0x54] ;  /* 0x00005400012a7983 */ /* 0x000ee20000100800 */
[----:B------:R-:W-:Y:S02]  /*7db0*/  IMAD.SHL.U32 R6, R6, 0x40, RZ ;  /* 0x0000004006067824 */ /* 0x000fe400078e00ff */
[----:B------:R-:W-:Y:S02]  /*7dc0*/  IMAD.SHL.U32 R7, R7, 0x40, RZ ;  /* 0x0000004007077824 */ /* 0x000fe400078e00ff */
[----:B------:R-:W-:Y:S01]  /*7dd0*/  IMAD.IADD R4, R16, 0x1, R25 ;  /* 0x0000000110047824 */ /* 0x000fe200078e0219 */
[----:B------:R-:W-:-:S02]  /*7de0*/  LOP3.LUT R6, R6, 0x1c0, RZ, 0xc0, !PT ;  /* 0x000001c006067812 */ /* 0x000fc400078ec0ff */
[----:B------:R-:W-:Y:S02]  /*7df0*/  LOP3.LUT R7, R7, 0x1c0, RZ, 0xc0, !PT ;  /* 0x000001c007077812 */ /* 0x000fe400078ec0ff */
[----:B------:R-:W-:Y:S02]  /*7e00*/  SHF.R.U32.HI R6, RZ, 0x3, R6 ;  /* 0x00000003ff067819 */ /* 0x000fe40000011606 */
[----:B------:R-:W-:-:S04]  /*7e10*/  LOP3.LUT R4, R7, 0x38, R4, 0xf8, !PT ;  /* 0x0000003807047812 */ /* 0x000fc800078ef804 */
[----:B------:R-:W-:Y:S01]  /*7e20*/  LOP3.LUT R4, R4, R6, RZ, 0x3c, !PT ;  /* 0x0000000604047212 */ /* 0x000fe200078e3cff */
[C---:B------:R-:W-:Y:S02]  /*7e30*/  IMAD.U32 R37, R12.reuse, 0x10000, RZ ;  /* 0x000100000c257824 */ /* 0x040fe400078e00ff */
[C---:B------:R-:W-:Y:S01]  /*7e40*/  IMAD.U32 R35, R21.reuse, 0x10000, RZ ;  /* 0x0001000015237824 */ /* 0x040fe200078e00ff */
[----:B------:R-:W-:Y:S02]  /*7e50*/  LOP3.LUT R38, R12, 0xffff0000, RZ, 0xc0, !PT ;  /* 0xffff00000c267812 */ /* 0x000fe400078ec0ff */
[----:B------:R-:W-:Y:S01]  /*7e60*/  LOP3.LUT R12, R21, 0xffff0000, RZ, 0xc0, !PT ;  /* 0xffff0000150c7812 */ /* 0x000fe200078ec0ff */
[C---:B------:R-:W-:Y:S01]  /*7e70*/  IMAD.U32 R41, R20.reuse, 0x10000, RZ ;  /* 0x0001000014297824 */ /* 0x040fe200078e00ff */
[----:B------:R-:W-:Y:S01]  /*7e80*/  LOP3.LUT R20, R20, 0xffff0000, RZ, 0xc0, !PT ;  /* 0xffff000014147812 */ /* 0x000fe200078ec0ff */
[C---:B------:R-:W-:Y:S01]  /*7e90*/  IMAD.U32 R36, R13.reuse, 0x10000, RZ ;  /* 0x000100000d247824 */ /* 0x040fe200078e00ff */
[----:B------:R-:W-:Y:S01]  /*7ea0*/  LOP3.LUT R13, R13, 0xffff0000, RZ, 0xc0, !PT ;  /* 0xffff00000d0d7812 */ /* 0x000fe200078ec0ff */
[----:B------:R-:W-:-:S02]  /*7eb0*/  IMAD.U32 R40, R14, 0x10000, RZ ;  /* 0x000100000e287824 */ /* 0x000fc400078e00ff */
[----:B--2---:R-:W-:-:S04]  /*7ec0*/  IMAD.IADD R9, R5, 0x1, R4 ;  /* 0x0000000105097824 */ /* 0x004fc800078e0204 */
[----:B------:R-:W-:Y:S01]  /*7ed0*/  IMAD R24, R9, 0x2, R18 ;  /* 0x0000000209187824 */ /* 0x000fe200078e0212 */
[----:B---3--:R-:W1:Y:S04]  /*7ee0*/  LDS.128 R4, [R42+0x8400] ;  /* 0x008400002a047984 */ /* 0x008e680000000c00 */
[----:B------:R-:W2:Y:S01]  /*7ef0*/  LDS.128 R8, [R24+0x8400] ;  /* 0x0084000018087984 */ /* 0x000ea20000000c00 */
[----:B-1----:R-:W-:Y:S01]  /*7f00*/  SHF.L.U32 R25, R4, 0x10, RZ ;  /* 0x0000001004197819 */ /* 0x002fe200000006ff */
[C---:B--2---:R-:W-:Y:S01]  /*7f10*/  IMAD.U32 R30, R8.reuse, 0x10000, RZ ;  /* 0x00010000081e7824 */ /* 0x044fe200078e00ff */
[----:B------:R-:W-:-:S03]  /*7f20*/  LOP3.LUT R8, R8, 0xffff0000, RZ, 0xc0, !PT ;  /* 0xffff000008087812 */ /* 0x000fc600078ec0ff */
[-C--:B------:R-:W-:Y:S01]  /*7f30*/  FMUL.FTZ R34, R37, R30.reuse ;  /* 0x0000001e25227220 */ /* 0x080fe20000410000 */
[C---:B------:R-:W-:Y:S01]  /*7f40*/  FMUL.FTZ R30, R35.reuse, R30 ;  /* 0x0000001e231e7220 */ /* 0x040fe20000410000 */
[----:B------:R-:W-:Y:S01]  /*7f50*/  LOP3.LUT R4, R4, 0xffff0000, RZ, 0xc0, !PT ;  /* 0xffff000004047812 */ /* 0x000fe200078ec0ff */
[-C--:B------:R-:W-:Y:S01]  /*7f60*/  FMUL.FTZ R21, R38, R8.reuse ;  /* 0x0000000826157220 */ /* 0x080fe20000410000 */
[-C--:B------:R-:W-:Y:S01]  /*7f70*/  FFMA.FTZ R34, R35, R25.reuse, -R34 ;  /* 0x0000001923227223 */ /* 0x080fe20000010822 */
[----:B------:R-:W-:Y:S01]  /*7f80*/  FFMA.FTZ R30, R37, R25, R30 ;  /* 0x00000019251e7223 */ /* 0x000fe2000001001e */
[----:B------:R-:W-:Y:S01]  /*7f90*/  FMUL.FTZ R25, R12, R8 ;  /* 0x000000080c197220 */ /* 0x000fe20000410000 */
[----:B------:R-:W-:Y:S02]  /*7fa0*/  IMAD.U32 R32, R10, 0x10000, RZ ;  /* 0x000100000a207824 */ /* 0x000fe400078e00ff */
[----:B------:R-:W-:Y:S01]  /*7fb0*/  FFMA.FTZ R21, R12, R4, -R21 ;  /* 0x000000040c157223 */ /* 0x000fe20000010815 */
[----:B0-----:R-:W-:-:S02]  /*7fc0*/  IMAD.U32 R27, R6, 0x10000, RZ ;  /* 0x00010000061b7824 */ /* 0x001fc400078e00ff */
[----:B------:R-:W-:Y:S01]  /*7fd0*/  FFMA.FTZ R25, R38, R4, R25 ;  /* 0x0000000426197223 */ /* 0x000fe20000010019 */
[----:B------:R-:W-:Y:S01]  /*7fe0*/  LOP3.LUT R10, R10, 0xffff0000, RZ, 0xc0, !PT ;  /* 0xffff00000a0a7812 */ /* 0x000fe200078ec0ff */
[----:B------:R-:W-:Y:S02]  /*7ff0*/  IMAD.U32 R37, R3, 0x10000, RZ ;  /* 0x0001000003257824 */ /* 0x000fe400078e00ff */
[-C--:B------:R-:W-:Y:S01]  /*8000*/  FMUL.FTZ R4, R41, R32.reuse ;  /* 0x0000002029047220 */ /* 0x080fe20000410000 */
[----:B------:R-:W-:Y:S02]  /*8010*/  LOP3.LUT R8, R3, 0xffff0000, RZ, 0xc0, !PT ;  /* 0xffff000003087812 */ /* 0x000fe400078ec0ff */
[----:B------:R-:W-:Y:S01]  /*8020*/  LOP3.LUT R6, R6, 0xffff0000, RZ, 0xc0, !PT ;  /* 0xffff000006067812 */ /* 0x000fe200078ec0ff */
[C---:B------:R-:W-:Y:S01]  /*8030*/  FMUL.FTZ R32, R37.reuse, R32 ;  /* 0x0000002025207220 */ /* 0x040fe20000410000 */
[----:B------:R-:W-:Y:S01]  /*8040*/  FFMA.FTZ R3, R37, R27, -R4 ;  /* 0x0000001b25037223 */ /* 0x000fe20000010804 */
[----:B------:R-:W-:Y:S01]  /*8050*/  FMUL.FTZ R37, R20, R10 ;  /* 0x0000000a14257220 */ /* 0x000fe20000410000 */
[----:B------:R-:W-:Y:S01]  /*8060*/  SHF.L.U32 R33, R11, 0x10, RZ ;  /* 0x000000100b217819 */ /* 0x000fe200000006ff */
[----:B------:R-:W-:-:S02]  /*8070*/  IMAD.U32 R12, R0, 0x10000, RZ ;  /* 0x00010000000c7824 */ /* 0x000fc400078e00ff */
[C---:B------:R-:W-:Y:S01]  /*8080*/  FMUL.FTZ R39, R8.reuse, R10 ;  /* 0x0000000a08277220 */ /* 0x040fe20000410000 */
[----:B------:R-:W-:Y:S02]  /*8090*/  IMAD.U32 R31, R9, 0x10000, RZ ;  /* 0x00010000091f7824 */ /* 0x000fe400078e00ff */
[----:B------:R-:W-:Y:S01]  /*80a0*/  FFMA.FTZ R10, R41, R27, R32 ;  /* 0x0000001b290a7223 */ /* 0x000fe20000010020 */
[----:B------:R-:W-:Y:S01]  /*80b0*/  FFMA.FTZ R8, R8, R6, -R37 ;  /* 0x0000000608087223 */ /* 0x000fe20000010825 */
[----:B------:R-:W-:Y:S01]  /*80c0*/  LOP3.LUT R9, R9, 0xffff0000, RZ, 0xc0, !PT ;  /* 0xffff000009097812 */ /* 0x000fe200078ec0ff */
[----:B------:R-:W-:Y:S01]  /*80d0*/  IMAD.U32 R4, R15, 0x10000, RZ ;  /* 0x000100000f047824 */ /* 0x000fe200078e00ff */
[----:B------:R-:W-:Y:S01]  /*80e0*/  LOP3.LUT R11, R11, 0xffff0000, RZ, 0xc0, !PT ;  /* 0xffff00000b0b7812 */ /* 0x000fe200078ec0ff */
[----:B------:R-:W-:Y:S01]  /*80f0*/  IMAD.U32 R28, R7, 0x10000, RZ ;  /* 0x00010000071c7824 */ /* 0x000fe200078e00ff */
[----:B------:R-:W-:Y:S01]  /*8100*/  LOP3.LUT R37, R14, 0xffff0000, RZ, 0xc0, !PT ;  /* 0xffff00000e257812 */ /* 0x000fe200078ec0ff */
[----:B------:R-:W-:Y:S01]  /*8110*/  FMUL.FTZ R27, R12, R33 ;  /* 0x000000210c1b7220 */ /* 0x000fe20000410000 */
[----:B------:R-:W-:-:S02]  /*8120*/  LOP3.LUT R41, R0, 0xffff0000, RZ, 0xc0, !PT ;  /* 0xffff000000297812 */ /* 0x000fc400078ec0ff */
[----:B------:R-:W-:Y:S01]  /*8130*/  LOP3.LUT R15, R15, 0xffff0000, RZ, 0xc0, !PT ;  /* 0xffff00000f0f7812 */ /* 0x000fe200078ec0ff */
[C---:B------:R-:W-:Y:S01]  /*8140*/  IMAD.U32 R26, R5.reuse, 0x10000, RZ ;  /* 0x00010000051a7824 */ /* 0x040fe200078e00ff */
[----:B------:R-:W-:Y:S01]  /*8150*/  LOP3.LUT R5, R5, 0xffff0000, RZ, 0xc0, !PT ;  /* 0xffff000005057812 */ /* 0x000fe200078ec0ff */
[----:B------:R-:W-:Y:S01]  /*8160*/  FFMA.FTZ R39, R20, R6, R39 ;  /* 0x0000000614277223 */ /* 0x000fe20000010027 */
[----:B------:R-:W-:Y:S01]  /*8170*/  LOP3.LUT R7, R7, 0xffff0000, RZ, 0xc0, !PT ;  /* 0xffff000007077812 */ /* 0x000fe200078ec0ff */
[----:B------:R-:W-:Y:S01]  /*8180*/  FMUL.FTZ R35, R40, R31 ;  /* 0x0000001f28237220 */ /* 0x000fe20000410000 */
[C---:B------:R-:W-:Y:S01]  /*8190*/  FMUL.FTZ R33, R4.reuse, R33 ;  /* 0x0000002104217220 */ /* 0x040fe20000410000 */
[----:B------:R-:W-:Y:S01]  /*81a0*/  FFMA.FTZ R27, R4, R28, -R27 ;  /* 0x0000001c041b7223 */ /* 0x000fe2000001081b */
[----:B------:R-:W-:Y:S01]  /*81b0*/  FMUL.FTZ R0, R37, R9 ;  /* 0x0000000925007220 */ /* 0x000fe20000410000 */
[----:B------:R-:W-:Y:S01]  /*81c0*/  FMUL.FTZ R6, R41, R11 ;  /* 0x0000000b29067220 */ /* 0x000fe20000410000 */
[C---:B------:R-:W-:Y:S01]  /*81d0*/  FMUL.FTZ R31, R36.reuse, R31 ;  /* 0x0000001f241f7220 */ /* 0x040fe20000410000 */
[----:B------:R-:W-:Y:S01]  /*81e0*/  FMUL.FTZ R4, R13, R9 ;  /* 0x000000090d047220 */ /* 0x000fe20000410000 */
[----:B------:R-:W-:Y:S01]  /*81f0*/  FMUL.FTZ R20, R15, R11 ;  /* 0x0000000b0f147220 */ /* 0x000fe20000410000 */
[----:B------:R-:W-:Y:S01]  /*8200*/  FFMA.FTZ R35, R36, R26, -R35 ;  /* 0x0000001a24237223 */ /* 0x000fe20000010823 */
[----:B------:R-:W-:Y:S01]  /*8210*/  FFMA.FTZ R33, R12, R28, R33 ;  /* 0x0000001c0c217223 */ /* 0x000fe20000010021 */
[----:B------:R-:W-:Y:S01]  /*8220*/  FFMA.FTZ R0, R13, R5, -R0 ;  /* 0x000000050d007223 */ /* 0x000fe20000010800 */
[----:B------:R-:W-:Y:S01]  /*8230*/  FFMA.FTZ R14, R15, R7, -R6 ;  /* 0x000000070f0e7223 */ /* 0x000fe20000010806 */
[----:B------:R-:W-:Y:S01]  /*8240*/  FFMA.FTZ R31, R40, R26, R31 ;  /* 0x0000001a281f7223 */ /* 0x000fe2000001001f */
[----:B------:R-:W-:Y:S01]  /*8250*/  FFMA.FTZ R12, R37, R5, R4 ;  /* 0x00000005250c7223 */ /* 0x000fe20000010004 */
[----:B------:R-:W-:Y:S01]  /*8260*/  FFMA.FTZ R20, R41, R7, R20 ;  /* 0x0000000729147223 */ /* 0x000fe20000010014 */
[----:B------:R-:W-:-:S02]  /*8270*/  F2FP.BF16.F32.PACK_AB R6, R8, R3 ;  /* 0x000000030806723e */ /* 0x000fc400000010ff */
[----:B------:R-:W-:Y:S02]  /*8280*/  F2FP.BF16.F32.PACK_AB R4, R21, R34 ;  /* 0x000000221504723e */ /* 0x000fe400000010ff */
[----:B------:R-:W-:Y:S02]  /*8290*/  F2FP.BF16.F32.PACK_AB R5, R0, R35 ;  /* 0x000000230005723e */ /* 0x000fe400000010ff */
[----:B------:R-:W-:Y:S02]  /*82a0*/  F2FP.BF16.F32.PACK_AB R7, R14, R27 ;  /* 0x0000001b0e07723e */ /* 0x000fe400000010ff */
[----:B------:R-:W-:Y:S02]  /*82b0*/  F2FP.BF16.F32.PACK_AB R10, R39, R10 ;  /* 0x0000000a270a723e */ /* 0x000fe400000010ff */
[----:B------:R-:W-:Y:S02]  /*82c0*/  F2FP.BF16.F32.PACK_AB R8, R25, R30 ;  /* 0x0000001e1908723e */ /* 0x000fe400000010ff */
[----:B------:R-:W-:-:S02]  /*82d0*/  F2FP.BF16.F32.PACK_AB R9, R12, R31 ;  /* 0x0000001f0c09723e */ /* 0x000fc400000010ff */
[----:B------:R-:W-:Y:S01]  /*82e0*/  F2FP.BF16.F32.PACK_AB R11, R20, R33 ;  /* 0x00000021140b723e */ /* 0x000fe200000010ff */
[----:B------:R2:W-:Y:S04]  /*82f0*/  STS.128 [R42+0x8400], R4 ;  /* 0x008400042a007388 */ /* 0x0005e80000000c00 */
[----:B------:R2:W-:Y:S02]  /*8300*/  STS.128 [R24+0x8400], R8 ;  /* 0x0084000818007388 */ /* 0x0005e40000000c00 */
.L_x_562:
[----:B------:R-:W-:Y:S05]  /*8310*/  BSYNC B0 ;  /* 0x0000000000007941 */ /* 0x000fea0003800000 */
.L_x_551:
[----:B------:R-:W-:Y:S01]  /*8320*/  @!PT LDS RZ, [RZ] ;  /* 0x00000000fffff984 */ /* 0x000fe20000000800 */
[----:B------:R-:W-:Y:S01]  /*8330*/  @!PT LDS RZ, [RZ] ;  /* 0x00000000fffff984 */ /* 0x000fe20000000800 */
[----:B------:R-:W-:Y:S01]  /*8340*/  @!PT LDS RZ, [RZ] ;  /* 0x00000000fffff984 */ /* 0x000fe20000000800 */
[----:B------:R-:W-:Y:S01]  /*8350*/  @!PT LDS RZ, [RZ] ;  /* 0x00000000fffff984 */ /* 0x000fe20000000800 */
[----:B------:R4:W-:Y:S06]  /*8360*/  MEMBAR.ALL.CTA ;  /* 0x0000000000007992 */ /* 0x0009ec0000008000 */
[----:B----4-:R-:W4:Y:S01]  /*8370*/  FENCE.VIEW.ASYNC.S ;  /* 0x00000000000073c6 */ /* 0x010f220000000000 */
[----:B------:R-:W-:Y:S05]  /*8380*/  WARPSYNC.ALL ;  /* 0x0000000000007948 */ /* 0x000fea0003800000 */
[----:B----4-:R-:W-:Y:S06]  /*8390*/  BAR.SYNC.DEFER_BLOCKING 0xd, 0x180 ;  /* 0x0346000000007b1d */ /* 0x010fec0000010000 */
.L_x_548:
[----:B---3--:R-:W-:-:S05]  /*83a0*/  IMAD.U32 R0, RZ, RZ, UR39 ;  /* 0x00000027ff007e24 */ /* 0x008fca000f8e00ff */
[----:B------:R-:W-:-:S13]  /*83b0*/  ISETP.NE.AND P0, PT, R0, 0x3, PT ;  /* 0x000000030000780c */ /* 0x000fda0003f05270 */
[----:B------:R-:W-:Y:S05]  /*83c0*/  @!P0 BRA `(.L_x_572) ;  /* 0x0000000000048947 */ /* 0x000fea0003800000 */
[----:B------:R-:W-:Y:S01]  /*83d0*/  BPT.TRAP 0x1 ;  /* 0x000000040000795c */ /* 0x000fe20000300000 */
.L_x_572:
[----:B0-2---:R-:W-:Y:S01]  /*83e0*/  IMAD R3, R155, 0x8, R18 ;  /* 0x000000089b037824 */ /* 0x005fe200078e0212 */
[----:B-1----:R-:W-:-:S04]  /*83f0*/  SHF.L.U32 R4, R157, 0x1f, RZ ;  /* 0x0000001f9d047819 */ /* 0x002fc800000006ff */
[----:B------:R0:W1:Y:S01]  /*8400*/  SYNCS.PHASECHK.TRANS64.TRYWAIT P1, [R3+URZ+0x16830], R4 ;  /* 0x01683004030075a7 */ /* 0x000062000802017f */
[----:B------:R-:W-:Y:S05]  /*8410*/  @!P0 BRA `(.L_x_573) ;  /* 0x0000000000048947 */ /* 0x000fea0003800000 */
[----:B------:R-:W-:Y:S01]  /*8420*/  BPT.TRAP 0x1 ;  /* 0x000000040000795c */ /* 0x000fe20000300000 */
.L_x_573:
[----:B------:R-:W-:Y:S01]  /*8430*/  IADD3 R0, R18, 0xe400, RZ ;  /* 0x0000e40012007810 */ /* 0x000fe20007ffe0ff */
[----:B------:R-:W-:Y:S01]  /*8440*/  IMAD.MOV.U32 R15, RZ, RZ, 0x40000040 ;  /* 0x40000040ff0f7424 */ /* 0x000fe200078e00ff */
[----:B------:R-:W-:Y:S02]  /*8450*/  LOP3.LUT R14, R29, 0x10000, RZ, 0xfc, !PT ;  /* 0x000100001d0e7812 */ /* 0x000fe400078efcff */
[----:B------:R-:W-:-:S04]  /*8460*/  SHF.R.U32.HI R0, RZ, 0x4, R0 ;  /* 0x00000004ff007819 */ /* 0x000fc80000011600 */
[----:B------:R-:W-:-:S04]  /*8470*/  LOP3.LUT R0, R0, 0x3fff, RZ, 0xc0, !PT ;  /* 0x00003fff00007812 */ /* 0x000fc800078ec0ff */
[----:B------:R-:W-:Y:S01]  /*8480*/  LOP3.LUT R13, R0, 0x10000, RZ, 0xfc, !PT ;  /* 0x00010000000d7812 */ /* 0x000fe200078efcff */
[----:B-1----:R-:W-:Y:S06]  /*8490*/  @P1 BRA `(.L_x_574) ;  /* 0x0000000000081947 */ /* 0x002fec0003800000 */
[----:B------:R-:W1:Y:S02]  /*84a0*/  SYNCS.PHASECHK.TRANS64.TRYWAIT P1, [R3+URZ+0x16830], R4 ;  /* 0x01683004030075a7 */ /* 0x000e64000802017f */
[----:B-1----:R-:W-:Y:S05]  /*84b0*/  @!P1 BRA `(.L_x_575) ;  /* 0x000000d400c89947 */ /* 0x002fea0003800000 */
.L_x_574:
[----:B01----:R-:W-:Y:S01]  /*84c0*/  IMAD R4, R155, 0x400, R13 ;  /* 0x000004009b047824 */ /* 0x003fe200078e020d */
[----:B------:R-:W-:Y:S05]  /*84d0*/  WARPSYNC.ALL ;  /* 0x0000000000007948 */ /* 0x000fea0003800000 */
[----:B------:R-:W-:Y:S01]  /*84e0*/  IMAD.MOV.U32 R5, RZ, RZ, 0x40000040 ;  /* 0x40000040ff057424 */ /* 0x000fe200078e00ff */
[C---:B------:R-:W-:Y:S01]  /*84f0*/  R2UR UR4, R14.reuse ;  /* 0x000000000e0472ca */ /* 0x040fe200000e0000 */
[----:B-----5:R-:W-:Y:S01]  /*8500*/  WARPGROUP.ARRIVE ;  /* 0x00000000000079c5 */ /* 0x020fe20000000000 */
[----:B------:R-:W-:Y:S01]  /*8510*/  R2UR UR5, R15 ;  /* 0x000000000f0572ca */ /* 0x000fe200000e0000 */
[----:B------:R-:W-:Y:S01]  /*8520*/  VIADD R10, R14, 0x2 ;  /* 0x000000020e0a7836 */ /* 0x000fe20000000000 */
[C---:B------:R-:W-:Y:S01]  /*8530*/  R2UR UR6, R4.reuse ;  /* 0x00000000040672ca */ /* 0x040fe200000e0000 */
[----:B------:R-:W-:Y:S01]  /*8540*/  VIADD R6, R4, 0x2 ;  /* 0x0000000204067836 */ /* 0x000fe20000000000 */
[----:B------:R-:W-:Y:S01]  /*8550*/  R2UR UR7, R5 ;  /* 0x00000000050772ca */ /* 0x000fe200000e0000 */
[----:B------:R-:W-:-:S02]  /*8560*/  IMAD.MOV.U32 R11, RZ, RZ, 0x40000040 ;  /* 0x40000040ff0b7424 */ /* 0x000fc400078e00ff */
[----:B------:R-:W-:Y:S02]  /*8570*/  IMAD.MOV.U32 R7, RZ, RZ, 0x40000040 ;  /* 0x40000040ff077424 */ /* 0x000fe400078e00ff */
[C---:B------:R-:W-:Y:S01]  /*8580*/  VIADD R8, R14.reuse, 0x4 ;  /* 0x000000040e087836 */ /* 0x040fe20000000000 */
[----:B------:R0:W-:Y:S01]  /*8590*/  STL.64 [R1+0x10], R10 ;  /* 0x0000100a01007387 */ /* 0x0001e20000100a00 */
[----:B------:R-:W-:Y:S02]  /*85a0*/  IMAD.MOV.U32 R9, RZ, RZ, 0x40000040 ;  /* 0x40000040ff097424 */ /* 0x000fe400078e00ff */
[----:B------:R-:W-:Y:S02]  /*85b0*/  VIADD R20, R14, 0x6 ;  /* 0x000000060e147836 */ /* 0x000fe40000000000 */
[----:B------:R-:W-:Y:S01]  /*85c0*/  IMAD.MOV.U32 R21, RZ, RZ, 0x40000040 ;  /* 0x40000040ff157424 */ /* 0x000fe200078e00ff */
[----:B------:R0:W-:Y:S01]  /*85d0*/  STL.64 [R1+0x8], R8 ;  /* 0x0000080801007387 */ /* 0x0001e20000100a00 */
[----:B------:R-:W-:Y:S01]  /*85e0*/  HGMMA.64x128x16.F32.BF16 R24, gdesc[UR4], RZ, !UPT, gsb0 ;  /* 0x01e00000041879f0 */ /* 0x000fe2000c0018ff */
[----:B------:R-:W-:Y:S01]  /*85f0*/  R2UR UR4, R10 ;  /* 0x000000000a0472ca */ /* 0x000fe200000e0000 */
[----:B------:R-:W-:Y:S01]  /*8600*/  IMAD.MOV.U32 R5, RZ, RZ, 0x40000040 ;  /* 0x40000040ff057424 */ /* 0x000fe200078e00ff */
[----:B------:R-:W-:Y:S01]  /*8610*/  R2UR UR5, R11 ;  /* 0x000000000b0572ca */ /* 0x000fe200000e0000 */
[----:B------:R-:W-:Y:S01]  /*8620*/  IMAD.MOV.U32 R119, RZ, RZ, RZ ;  /* 0x000000ffff777224 */ /* 0x000fe200078e00ff */
[----:B------:R-:W-:-:S02]  /*8630*/  R2UR UR6, R6 ;  /* 0x00000000060672ca */ /* 0x000fc400000e0000 */
[----:B------:R-:W-:Y:S01]  /*8640*/  R2UR UR7, R7 ;  /* 0x00000000070772ca */ /* 0x000fe200000e0000 */
[----:B------:R-:W-:Y:S01]  /*8650*/  IMAD.MOV.U32 R7, RZ, RZ, 0x40000040 ;  /* 0x40000040ff077424 */ /* 0x000fe200078e00ff */
[C---:B------:R-:W-:Y:S01]  /*8660*/  IADD3 R6, R4.reuse, 0x4, RZ ;  /* 0x0000000404067810 */ /* 0x040fe20007ffe0ff */
[----:B------:R-:W-:Y:S01]  /*8670*/  VIADD R4, R4, 0x6 ;  /* 0x0000000604047836 */ /* 0x000fe20000000000 */
[----:B------:R-:W-:Y:S02]  /*8680*/  WARPGROUP.DEPBAR.LE gsb0, 0x0 ;  /* 0x00008000000079c5 */ /* 0x000fe40000010000 */
[----:B------:R-:W-:-:S07]  /*8690*/  WARPGROUP.ARRIVE ;  /* 0x00000000000079c5 */ /* 0x000fce0000000000 */
[----:B------:R-:W-:Y:S01]  /*86a0*/  HGMMA.64x128x16.F32.BF16 R24, gdesc[UR4], R24, gsb0 ;  /* 0x01e00000041879f0 */ /* 0x000fe20008001818 */
[----:B------:R-:W-:Y:S02]  /*86b0*/  R2UR UR4, R8 ;  /* 0x00000000080472ca */ /* 0x000fe400000e0000 */
[----:B------:R-:W-:Y:S02]  /*86c0*/  R2UR UR5, R9 ;  /* 0x00000000090572ca */ /* 0x000fe400000e0000 */
[----:B------:R-:W-:Y:S02]  /*86d0*/  R2UR UR6, R6 ;  /* 0x00000000060672ca */ /* 0x000fe400000e0000 */
[----:B------:R-:W-:Y:S01]  /*86e0*/  R2UR UR7, R7 ;  /* 0x00000000070772ca */ /* 0x000fe200000e0000 */
[----:B------:R-:W-:Y:S02]  /*86f0*/  WARPGROUP.DEPBAR.LE gsb0, 0x0 ;  /* 0x00008000000079c5 */ /* 0x000fe40000010000 */
[----:B------:R-:W-:-:S10]  /*8700*/  WARPGROUP.ARRIVE ;  /* 0x00000000000079c5 */ /* 0x000fd40000000000 */
[----:B------:R-:W-:Y:S01]  /*8710*/  HGMMA.64x128x16.F32.BF16 R24, gdesc[UR4], R24, gsb0 ;  /* 0x01e00000041879f0 */ /* 0x000fe20008001818 */
[----:B------:R-:W-:Y:S02]  /*8720*/  R2UR UR4, R20 ;  /* 0x00000000140472ca */ /* 0x000fe400000e0000 */
[----:B------:R-:W-:Y:S02]  /*8730*/  R2UR UR5, R21 ;  /* 0x00000000150572ca */ /* 0x000fe400000e0000 */
[----:B------:R-:W-:Y:S02]  /*8740*/  R2UR UR6, R4 ;  /* 0x00000000040672ca */ /* 0x000fe400000e0000 */
[----:B------:R-:W-:Y:S01]  /*8750*/  R2UR UR7, R5 ;  /* 0x00000000050772ca */ /* 0x000fe200000e0000 */
[----:B------:R-:W-:Y:S02]  /*8760*/  WARPGROUP.DEPBAR.LE gsb0, 0x0 ;  /* 0x00008000000079c5 */ /* 0x000fe40000010000 */
[----:B------:R-:W-:-:S10]  /*8770*/  WARPGROUP.ARRIVE ;  /* 0x00000000000079c5 */ /* 0x000fd40000000000 */
[----:B------:R-:W-:Y:S03]  /*8780*/  HGMMA.64x128x16.F32.BF16 R24, gdesc[UR4], R24, gsb0 ;  /* 0x01e00000041879f0 */ /* 0x000fe60008001818 */
[----:B------:R-:W-:Y:S02]  /*8790*/  WARPGROUP.DEPBAR.LE gsb0, 0x0 ;  /* 0x00008000000079c5 */ /* 0x000fe40000010000 */
[----:B0-----:R-:W-:Y:S05]  /*87a0*/  @!P0 BRA `(.L_x_576) ;  /* 0x0000000000048947 */ /* 0x001fea0003800000 */
[----:B------:R-:W-:Y:S01]  /*87b0*/  BPT.TRAP 0x1 ;  /* 0x000000040000795c */ /* 0x000fe20000300000 */
.L_x_576:
[----:B------:R-:W2:Y:S04]  /*87c0*/  LDL R4, [R1+0x5c] ;  /* 0x00005c0001047983 */ /* 0x000ea80000100800 */
[----:B------:R-:W3:Y:S01]  /*87d0*/  LDL R0, [R1+0x48] ;  /* 0x0000480001007983 */ /* 0x000ee20000100800 */
[----:B------:R-:W-:Y:S01]  /*87e0*/  P2R R5, PR, RZ, 0x1 ;  /* 0x00000001ff057803 */ /* 0x000fe20000000000 */
[----:B------:R-:W-:Y:S01]  /*87f0*/  ULDC UR4, c[0x0][0x988] ;  /* 0x0002620000047ab9 */ /* 0x000fe20000000800 */
[----:B------:R-:W-:Y:S01]  /*8800*/  IADD3 R3, R3, 0x16840, RZ ;  /* 0x0001684003037810 */ /* 0x000fe20007ffe0ff */
[----:B------:R-:W-:Y:S01]  /*8810*/  ULDC UR5, c[0x0][0x988] ;  /* 0x0002620000057ab9 */ /* 0x000fe20000000800 */
[--C-:B------:R-:W-:Y:S01]  /*8820*/  IMAD.MOV.U32 R118, RZ, RZ, R119.reuse ;  /* 0x000000ffff767224 */ /* 0x100fe200078e0077 */
[-C--:B------:R-:W-:Y:S01]  /*8830*/  MOV R111, R119.reuse ;  /* 0x00000077006f7202 */ /* 0x080fe20000000f00 */
[--C-:B------:R-:W-:Y:S01]  /*8840*/  IMAD.MOV.U32 R117, RZ, RZ, R119.reuse ;  /* 0x000000ffff757224 */ /* 0x100fe200078e0077 */
[-C--:B------:R-:W-:Y:S01]  /*8850*/  MOV R102, R119.reuse ;  /* 0x0000007700667202 */ /* 0x080fe20000000f00 */
[--C-:B------:R-:W-:Y:S01]  /*8860*/  IMAD.MOV.U32 R116, RZ, RZ, R119.reuse ;  /* 0x000000ffff747224 */ /* 0x100fe200078e0077 */
[----:B------:R-:W-:Y:S01]  /*8870*/  MOV R93, R119 ;  /* 0x00000077005d7202 */ /* 0x000fe20000000f00 */
[----:B------:R-:W-:-:S02]  /*8880*/  IMAD.MOV.U32 R115, RZ, RZ, R119 ;  /* 0x000000ffff737224 */ /* 0x000fc400078e0077 */
[--C-:B------:R-:W-:Y:S02]  /*8890*/  IMAD.MOV.U32 R114, RZ, RZ, R119.reuse ;  /* 0x000000ffff727224 */ /* 0x100fe400078e0077 */
[--C-:B------:R-:W-:Y:S02]  /*88a0*/  IMAD.MOV.U32 R113, RZ, RZ, R119.reuse ;  /* 0x000000ffff717224 */ /* 0x100fe400078e0077 */
[--C-:B------:R-:W-:Y:S02]  /*88b0*/  IMAD.MOV.U32 R112, RZ, RZ, R119.reuse ;  /* 0x000000ffff707224 */ /* 0x100fe400078e0077 */
[--C-:B------:R-:W-:Y:S02]  /*88c0*/  IMAD.MOV.U32 R110, RZ, RZ, R119.reuse ;  /* 0x000000ffff6e7224 */ /* 0x100fe400078e0077 */
[--C-:B------:R-:W-:Y:S02]  /*88d0*/  IMAD.MOV.U32 R109, RZ, RZ, R119.reuse ;  /* 0x000000ffff6d7224 */ /* 0x100fe400078e0077 */
        /* <DEDUP_REMOVED lines=17> */
[----:B------:R-:W-:Y:S02]  /*89f0*/  IMAD.MOV.U32 R89, RZ, RZ, R119 ;  /* 0x000000ffff597224 */ /* 0x000fe400078e0077 */
[----:B--2---:R-:W-:-:S04]  /*8a00*/  IMAD.IADD R4, R4, 0x1, R88 ;  /* 0x0000000104047824 */ /* 0x004fc800078e0258 */
[----:B---3--:R-:W-:-:S05]  /*8a10*/  IMAD R4, R0, -0x80, R4 ;  /* 0xffffff8000047824 */ /* 0x008fca00078e0204 */
[C---:B------:R-:W-:Y:S02]  /*8a20*/  ISETP.GT.AND P3, PT, R4.reuse, RZ, PT ;  /* 0x000000ff0400720c */ /* 0x040fe40003f64270 */
[C---:B------:R-:W-:Y:S02]  /*8a30*/  ISETP.GT.AND P1, PT, R4.reuse, 0x1, PT ;  /* 0x000000010400780c */ /* 0x040fe40003f24270 */
[----:B------:R-:W-:Y:S02]  /*8a40*/  ISETP.GT.AND P2, PT, R4, 0x8, PT ;  /* 0x000000080400780c */ /* 0x000fe40003f44270 */
[----:B------:R-:W-:Y:S02]  /*8a50*/  FSEL R24, R24, -INF , P3 ;  /* 0xff80000018187808 */ /* 0x000fe40001800000 */
        /* <DEDUP_REMOVED lines=79> */
[----:B------:R-:W-:-:S02]  /*8f50*/  ISETP.GT.AND P0, PT, R4, 0x59, PT ;  /* 0x000000590400780c */ /* 0x000fc40003f04270 */
[----:B------:R-:W-:Y:S02]  /*8f60*/  FSEL R68, R68, -INF , P2 ;  /* 0xff80000044447808 */ /* 0x000fe40001000000 */
[----:B------:R-:W-:Y:S02]  /*8f70*/  FMNMX.FTZ R7, R65, R0, !PT ;  /* 0x0000000041077209 */ /* 0x000fe40007810000 */
[----:B------:R-:W-:Y:S02]  /*8f80*/  ISETP.GT.AND P6, PT, R4, 0x60, PT ;  /* 0x000000600400780c */ /* 0x000fe40003fc4270 */
        /* <DEDUP_REMOVED lines=9> */
[----:B------:R-:W-:Y:S02]  /*9020*/  FSEL R70, R70, -INF , P2 ;  /* 0xff80000046467808 */ /* 0x000fe40001000000 */
[----:B------:R-:W-:Y:S02]  /*9030*/  ISETP.GT.AND P2, PT, R4, 0x69, PT ;  /* 0x000000690400780c */ /* 0x000fe40003f44270 */
[----:B------:R-:W-:Y:S02]  /*9040*/  FSEL R76, R76, -INF , P1 ;  /* 0xff8000004c4c7808 */ /* 0x000fe40000800000 */
[----:B------:R-:W-:Y:S02]  /*9050*/  FMNMX.FTZ R7, R73, R0, !PT ;  /* 0x0000000049077209 */ /* 0x000fe40007810000 */
[----:B------:R-:W-:Y:S02]  /*9060*/  FSEL R66, R66, -INF , P3 ;  /* 0xff80000042427808 */ /* 0x000fe40001800000 */
[----:B------:R-:W-:-:S02]  /*9070*/  FSEL R77, R77, -INF , P2 ;  /* 0xff8000004d4d7808 */ /* 0x000fc40001000000 */
[----:B------:R-:W-:Y:S02]  /*9080*/  FMNMX.FTZ R0, R76, R7, !PT ;  /* 0x000000074c007209 */ /* 0x000fe40007810000 */
[----:B------:R-:W-:Y:S02]  /*9090*/  ISETP.GT.AND P3, PT, R4, 0x70, PT ;  /* 0x000000700400780c */ /* 0x000fe40003f64270 */
[----:B------:R-:W-:Y:S02]  /*90a0*/  FSEL R63, R63, -INF , P4 ;  /* 0xff8000003f3f7808 */ /* 0x000fe40002000000 */
[----:B------:R-:W-:Y:S02]  /*90b0*/  FSEL R80, R80, -INF , P3 ;  /* 0xff80000050507808 */ /* 0x000fe40001800000 */
[----:B------:R-:W-:Y:S02]  /*90c0*/  FMNMX.FTZ R7, R77, R0, !PT ;  /* 0x000000004d077209 */ /* 0x000fe40007810000 */
[----:B------:R-:W-:-:S02]  /*90d0*/  ISETP.GT.AND P4, PT, R4, 0x71, PT ;  /* 0x000000710400780c */ /* 0x000fc40003f84270 */
[----:B------:R-:W-:Y:S02]  /*90e0*/  FSEL R62, R62, -INF , P5 ;  /* 0xff8000003e3e7808 */ /* 0x000fe40002800000 */
[----:B------:R-:W-:Y:S02]  /*90f0*/  FSEL R81, R81, -INF , P4 ;  /* 0xff80000051517808 */ /* 0x000fe40002000000 */
[----:B------:R-:W-:Y:S02]  /*9100*/  FMNMX.FTZ R0, R80, R7, !PT ;  /* 0x0000000750007209 */ /* 0x000fe40007810000 */
[----:B------:R-:W-:Y:S02]  /*9110*/  ISETP.GT.AND P5, PT, R4, 0x78, PT ;  /* 0x000000780400780c */ /* 0x000fe40003fa4270 */
[----:B------:R-:W-:Y:S02]  /*9120*/  FMNMX.FTZ R7, R81, R0, !PT ;  /* 0x0000000051077209 */ /* 0x000fe40007810000 */
[----:B------:R-:W-:-:S02]  /*9130*/  FSEL R84, R84, -INF , P5 ;  /* 0xff80000054547808 */ /* 0x000fc40002800000 */
[----:B------:R-:W-:Y:S02]  /*9140*/  ISETP.GT.AND P6, PT, R4, 0x79, PT ;  /* 0x000000790400780c */ /* 0x000fe40003fc4270 */
[----:B------:R-:W-:Y:S02]  /*9150*/  FMNMX.FTZ R0, R84, R7, !PT ;  /* 0x0000000754007209 */ /* 0x000fe40007810000 */
[----:B------:R-:W-:Y:S02]  /*9160*/  FSEL R85, R85, -INF , P6 ;  /* 0xff80000055557808 */ /* 0x000fe40003000000 */
[----:B------:R-:W-:Y:S02]  /*9170*/  P2R R12, PR, RZ, 0x1 ;  /* 0x00000001ff0c7803 */ /* 0x000fe40000000000 */
[----:B------:R-:W-:Y:S02]  /*9180*/  FMNMX.FTZ R7, R85, R0, !PT ;  /* 0x0000000055077209 */ /* 0x000fe40007810000 */
[----:B------:R-:W-:-:S02]  /*9190*/  P2R R11, PR, RZ, 0x2 ;  /* 0x00000002ff0b7803 */ /* 0x000fc40000000000 */
[C---:B------:R-:W-:Y:S01]  /*91a0*/  ISETP.GT.AND P1, PT, R4.reuse, 0x59, PT ;  /* 0x000000590400780c */ /* 0x040fe20003f24270 */
[----:B------:R-:W0:Y:S01]  /*91b0*/  SHFL.BFLY PT, R0, R7, 0x2, 0x1f ;  /* 0x0c401f0007007f89 */ /* 0x000e2200000e0000 */
[----:B------:R-:W-:Y:S02]  /*91c0*/  ISETP.GT.AND P0, PT, R4, 0x60, PT ;  /* 0x000000600400780c */ /* 0x000fe40003f04270 */
[----:B------:R-:W-:Y:S02]  /*91d0*/  FSEL R71, R71, -INF , P1 ;  /* 0xff80000047477808 */ /* 0x000fe40000800000 */
[----:B------:R-:W-:Y:S02]  /*91e0*/  ISETP.NE.AND P1, PT, R11, RZ, PT ;  /* 0x000000ff0b00720c */ /* 0x000fe40003f25270 */
[----:B------:R-:W-:Y:S02]  /*91f0*/  P2R R10, PR, RZ, 0x4 ;  /* 0x00000004ff0a7803 */ /* 0x000fe40000000000 */
[----:B------:R-:W-:-:S02]  /*9200*/  FSEL R74, R74, -INF , P0 ;  /* 0xff8000004a4a7808 */ /* 0x000fc40000000000 */
[----:B------:R-:W-:Y:S02]  /*9210*/  ISETP.NE.AND P0, PT, R12, RZ, PT ;  /* 0x000000ff0c00720c */ /* 0x000fe40003f05270 */
[----:B------:R-:W-:Y:S02]  /*9220*/  FSEL R78, R78, -INF , P1 ;  /* 0xff8000004e4e7808 */ /* 0x000fe40000800000 */
[----:B------:R-:W-:Y:S02]  /*9230*/  FSEL R75, R75, -INF , P0 ;  /* 0xff8000004b4b7808 */ /* 0x000fe40000000000 */
[----:B------:R-:W-:Y:S02]  /*9240*/  ISETP.NE.AND P0, PT, R5, RZ, PT ;  /* 0x000000ff0500720c */ /* 0x000fe40003f05270 */
[----:B------:R-:W-:Y:S02]  /*9250*/  FSEL R82, R82, -INF , P3 ;  /* 0xff80000052527808 */ /* 0x000fe40001800000 */
[----:B------:R-:W-:-:S02]  /*9260*/  FSEL R83, R83, -INF , P4 ;  /* 0xff80000053537808 */ /* 0x000fc40002000000 */
[----:B------:R-:W-:Y:S02]  /*9270*/  FSEL R86, R86, -INF , P5 ;  /* 0xff80000056567808 */ /* 0x000fe40002800000 */
[----:B0-----:R-:W-:Y:S02]  /*9280*/  FMNMX.FTZ R8, R7, R0, !PT ;  /* 0x0000000007087209 */ /* 0x001fe40007810000 */
[----:B------:R-:W-:-:S03]  /*9290*/  FSEL R87, R87, -INF , P6 ;  /* 0xff80000057577808 */ /* 0x000fc60003000000 */
[----:B------:R-:W0:Y:S02]  /*92a0*/  SHFL.BFLY PT, R9, R8, 0x1, 0x1f ;  /* 0x0c201f0008097f89 */ /* 0x000e2400000e0000 */
[----:B0-----:R-:W-:Y:S02]  /*92b0*/  FMNMX.FTZ R0, R8, R9, !PT ;  /* 0x0000000908007209 */ /* 0x001fe40007810000 */
[----:B------:R-:W-:Y:S02]  /*92c0*/  FMNMX.FTZ R9, R26, R27, !PT ;  /* 0x0000001b1a097209 */ /* 0x000fe40007810000 */
[C---:B------:R-:W-:Y:S01]  /*92d0*/  FSETP.NEU.FTZ.AND P2, PT, R0.reuse, -INF , PT ;  /* 0xff8000000000780b */ /* 0x040fe20003f5d000 */
[----:B------:R-:W-:Y:S01]  /*92e0*/  FMUL.FTZ R6, R0, UR4 ;  /* 0x0000000400067c20 */ /* 0x000fe20008410000 */
[----:B------:R-:W-:-:S04]  /*92f0*/  FMNMX.FTZ R4, R30, R9, !PT ;  /* 0x000000091e047209 */ /* 0x000fc80007810000 */
[----:B------:R-:W-:Y:S02]  /*9300*/  FMNMX.FTZ R9, R31, R4, !PT ;  /* 0x000000041f097209 */ /* 0x000fe40007810000 */
[----:B------:R-:W-:Y:S02]  /*9310*/  FSEL R6, R6, RZ, P2 ;  /* 0x000000ff06067208 */ /* 0x000fe40001000000 */
[----:B------:R-:W-:Y:S02]  /*9320*/  FMNMX.FTZ R4, R34, R9, !PT ;  /* 0x0000000922047209 */ /* 0x000fe40007810000 */
[----:B------:R-:W-:Y:S01]  /*9330*/  ISETP.NE.AND P2, PT, R10, RZ, PT ;  /* 0x000000ff0a00720c */ /* 0x000fe20003f45270 */
[--C-:B------:R-:W-:Y:S01]  /*9340*/  FFMA.FTZ R5, R25, UR4, -R6.reuse ;  /* 0x0000000419057c23 */ /* 0x100fe20008010806 */
[----:B------:R-:W-:Y:S01]  /*9350*/  FMNMX.FTZ R11, R35, R4, !PT ;  /* 0x00000004230b7209 */ /* 0x000fe20007810000 */
[--C-:B------:R-:W-:Y:S01]  /*9360*/  FFMA.FTZ R7, R29, UR4, -R6.reuse ;  /* 0x000000041d077c23 */ /* 0x100fe20008010806 */
[--C-:B------:R-:W-:Y:S01]  /*9370*/  FFMA.FTZ R9, R33, UR4, -R6.reuse ;  /* 0x0000000421097c23 */ /* 0x100fe20008010806 */
[----:B------:R-:W-:Y:S01]  /*9380*/  FSEL R79, R79, -INF , P2 ;  /* 0xff8000004f4f7808 */ /* 0x000fe20001000000 */
[--C-:B------:R-:W-:Y:S01]  /*9390*/  FFMA.FTZ R148, R24, UR4, -R6.reuse ;  /* 0x0000000418947c23 */ /* 0x100fe20008010806 */
[----:B------:R-:W-:Y:S01]  /*93a0*/  FMNMX.FTZ R4, R38, R11, !PT ;  /* 0x0000000b26047209 */ /* 0x000fe20007810000 */
[--C-:B------:R-:W-:Y:S01]  /*93b0*/  FFMA.FTZ R150, R28, UR4, -R6.reuse ;  /* 0x000000041c967c23 */ /* 0x100fe20008010806 */
[----:B------:R-:W-:Y:S01]  /*93c0*/  MUFU.EX2 R5, R5 ;  /* 0x0000000500057308 */ /* 0x000fe20000000800 */
[--C-:B------:R-:W-:Y:S01]  /*93d0*/  FFMA.FTZ R124, R40, UR4, -R6.reuse ;  /* 0x00000004287c7c23 */ /* 0x100fe20008010806 */
[----:B------:R-:W-:Y:S01]  /*93e0*/  FMNMX.FTZ R11, R39, R4, !PT ;  /* 0x00000004270b7209 */ /* 0x000fe20007810000 */
[--C-:B------:R-:W-:Y:S01]  /*93f0*/  FFMA.FTZ R120, R32, UR4, -R6.reuse ;  /* 0x0000000420787c23 */ /* 0x100fe20008010806 */
[--C-:B------:R-:W-:Y:S01]  /*9400*/  FFMA.FTZ R122, R36, UR4, -R6.reuse ;  /* 0x00000004247a7c23 */ /* 0x100fe20008010806 */
[--C-:B------:R-:W-:Y:S01]  /*9410*/  FFMA.FTZ R126, R44, UR4, -R6.reuse ;  /* 0x000000042c7e7c23 */ /* 0x100fe20008010806 */
[----:B------:R-:W-:Y:S01]  /*9420*/  FMNMX.FTZ R4, R42, R11, !PT ;  /* 0x0000000b2a047209 */ /* 0x000fe20007810000 */
[--C-:B------:R-:W-:Y:S01]  /*9430*/  FFMA.FTZ R11, R37, UR4, -R6.reuse ;  /* 0x00000004250b7c23 */ /* 0x100fe20008010806 */
[----:B------:R-:W0:Y:S01]  /*9440*/  MUFU.EX2 R148, R148 ;  /* 0x0000009400947308 */ /* 0x000e220000000800 */
[--C-:B------:R-:W-:Y:S01]  /*9450*/  FFMA.FTZ R128, R48, UR4, -R6.reuse ;  /* 0x0000000430807c23 */ /* 0x100fe20008010806 */
[----:B------:R-:W-:Y:S01]  /*9460*/  FMNMX.FTZ R25, R43, R4, !PT ;  /* 0x000000042b197209 */ /* 0x000fe20007810000 */
[--C-:B------:R-:W-:Y:S01]  /*9470*/  FFMA.FTZ R130, R52, UR4, -R6.reuse ;  /* 0x0000000434827c23 */ /* 0x100fe20008010806 */
[--C-:B------:R-:W-:Y:S01]  /*9480*/  FFMA.FTZ R132, R56, UR4, -R6.reuse ;  /* 0x0000000438847c23 */ /* 0x100fe20008010806 */
[--C-:B------:R-:W-:Y:S01]  /*9490*/  FFMA.FTZ R134, R60, UR4, -R6.reuse ;  /* 0x000000043c867c23 */ /* 0x100fe20008010806 */
[----:B------:R-:W-:Y:S01]  /*94a0*/  FMNMX.FTZ R4, R46, R25, !PT ;  /* 0x000000192e047209 */ /* 0x000fe20007810000 */
[--C-:B------:R-:W-:Y:S01]  /*94b0*/  FFMA.FTZ R136, R64, UR4, -R6.reuse ;  /* 0x0000000440887c23 */ /* 0x100fe20008010806 */
[----:B------:R-:W1:Y:S01]  /*94c0*/  MUFU.EX2 R150, R150 ;  /* 0x0000009600967308 */ /* 0x000e620000000800 */
[--C-:B------:R-:W-:Y:S01]  /*94d0*/  FFMA.FTZ R138, R68, UR4, -R6.reuse ;  /* 0x00000004448a7c23 */ /* 0x100fe20008010806 */
[----:B------:R-:W-:Y:S01]  /*94e0*/  FMNMX.FTZ R25, R47, R4, !PT ;  /* 0x000000042f197209 */ /* 0x000fe20007810000 */
[--C-:B------:R-:W-:Y:S01]  /*94f0*/  FFMA.FTZ R140, R72, UR4, -R6.reuse ;  /* 0x00000004488c7c23 */ /* 0x100fe20008010806 */
[--C-:B------:R-:W-:Y:S01]  /*9500*/  FFMA.FTZ R142, R76, UR4, -R6.reuse ;  /* 0x000000044c8e7c23 */ /* 0x100fe20008010806 */
[--C-:B------:R-:W-:Y:S01]  /*9510*/  FFMA.FTZ R144, R80, UR4, -R6.reuse ;  /* 0x0000000450907c23 */ /* 0x100fe20008010806 */
[----:B------:R-:W-:Y:S01]  /*9520*/  FMNMX.FTZ R4, R50, R25, !PT ;  /* 0x0000001932047209 */ /* 0x000fe20007810000 */
[--C-:B------:R-:W-:Y:S01]  /*9530*/  FFMA.FTZ R25, R41, UR4, -R6.reuse ;  /* 0x0000000429197c23 */ /* 0x100fe20008010806 */
[----:B------:R-:W2:Y:S01]  /*9540*/  MUFU.EX2 R7, R7 ;  /* 0x0000000700077308 */ /* 0x000ea20000000800 */
[--C-:B------:R-:W-:Y:S01]  /*9550*/  FFMA.FTZ R81, R81, UR4, -R6.reuse ;  /* 0x0000000451517c23 */ /* 0x100fe20008010806 */
[----:B------:R-:W-:Y:S01]  /*9560*/  FMNMX.FTZ R29, R51, R4, !PT ;  /* 0x00000004331d7209 */ /* 0x000fe20007810000 */
[----:B------:R-:W-:Y:S01]  /*9570*/  FFMA.FTZ R146, R84, UR4, -R6 ;  /* 0x0000000454927c23 */ /* 0x000fe20008010806 */
[----:B------:R-:W-:-:S02]  /*9580*/  IMAD.U32 R44, RZ, RZ, UR38 ;  /* 0x00000026ff2c7e24 */ /* 0x000fc4000f8e00ff */
[----:B------:R-:W-:Y:S02]  /*9590*/  FMNMX.FTZ R4, R54, R29, !PT ;  /* 0x0000001d36047209 */ /* 0x000fe40007810000 */
[----:B------:R-:W3:Y:S01]  /*95a0*/  MUFU.EX2 R120, R120 ;  /* 0x0000007800787308 */ /* 0x000ee20000000800 */
[----:B------:R-:W-:Y:S02]  /*95b0*/  PRMT R3, R44, 0x654, R3 ;  /* 0x000006542c037816 */ /* 0x000fe40000000003 */
[----:B------:R-:W-:Y:S02]  /*95c0*/  FMNMX.FTZ R29, R55, R4, !PT ;  /* 0x00000004371d7209 */ /* 0x000fe40007810000 */
[----:B------:R4:W-:Y:S02]  /*95d0*/  SYNCS.ARRIVE.TRANS64.RED.A1T0 RZ, [R3+URZ], RZ ;  /* 0x000000ff03ff79a7 */ /* 0x0009e4000810043f */
[----:B------:R-:W-:Y:S01]  /*95e0*/  FMNMX.FTZ R4, R58, R29, !PT ;  /* 0x0000001d3a047209 */ /* 0x000fe20007810000 */
[----:B------:R-:W-:Y:S01]  /*95f0*/  FFMA.FTZ R29, R45, UR4, -R6 ;  /* 0x000000042d1d7c23 */ /* 0x000fe20008010806 */
[----:B------:R-:W5:Y:S02]  /*9600*/  MUFU.EX2 R9, R9 ;  /* 0x0000000900097308 */ /* 0x000f640000000800 */
[----:B------:R-:W-:-:S04]  /*9610*/  FMNMX.FTZ R33, R59, R4, !PT ;  /* 0x000000043b217209 */ /* 0x000fc80007810000 */
[----:B------:R-:W-:Y:S02]  /*9620*/  FMNMX.FTZ R4, R62, R33, !PT ;  /* 0x000000213e047209 */ /* 0x000fe40007810000 */
[----:B------:R-:W4:Y:S02]  /*9630*/  MUFU.EX2 R122, R122 ;  /* 0x0000007a007a7308 */ /* 0x000f240000000800 */
[----:B------:R-:W-:-:S04]  /*9640*/  FMNMX.FTZ R33, R63, R4, !PT ;  /* 0x000000043f217209 */ /* 0x000fc80007810000 */
[----:B------:R-:W-:Y:S01]  /*9650*/  FMNMX.FTZ R4, R66, R33, !PT ;  /* 0x0000002142047209 */ /* 0x000fe20007810000 */
[--C-:B------:R-:W-:Y:S01]  /*9660*/  FFMA.FTZ R33, R49, UR4, -R6.reuse ;  /* 0x0000000431217c23 */ /* 0x100fe20008010806 */
[----:B------:R-:W-:Y:S01]  /*9670*/  FFMA.FTZ R49, R65, UR4, -R6 ;  /* 0x0000000441317c23 */ /* 0x000fe20008010806 */
[----:B------:R-:W4:Y:S01]  /*9680*/  MUFU.EX2 R11, R11 ;  /* 0x0000000b000b7308 */ /* 0x000f220000000800 */
[----:B------:R-:W-:-:S04]  /*9690*/  FMNMX.FTZ R37, R67, R4, !PT ;  /* 0x0000000443257209 */ /* 0x000fc80007810000 */
[----:B------:R-:W-:-:S03]  /*96a0*/  FMNMX.FTZ R4, R70, R37, !PT ;  /* 0x0000002546047209 */ /* 0x000fc60007810000 */
[----:B------:R-:W-:Y:S01]  /*96b0*/  MUFU.EX2 R124, R124 ;  /* 0x0000007c007c7308 */ /* 0x000fe20000000800 */
[----:B------:R-:W-:-:S04]  /*96c0*/  FMNMX.FTZ R37, R71, R4, !PT ;  /* 0x0000000447257209 */ /* 0x000fc80007810000 */
[----:B------:R-:W-:Y:S01]  /*96d0*/  FMNMX.FTZ R4, R74, R37, !PT ;  /* 0x000000254a047209 */ /* 0x000fe20007810000 */
[--C-:B------:R-:W-:Y:S01]  /*96e0*/  FFMA.FTZ R37, R53, UR4, -R6.reuse ;  /* 0x0000000435257c23 */ /* 0x100fe20008010806 */
[--C-:B------:R-:W-:Y:S01]  /*96f0*/  FFMA.FTZ R53, R69, UR4, -R6.reuse ;  /* 0x0000000445357c23 */ /* 0x100fe20008010806 */
[----:B------:R-:W-:Y:S01]  /*9700*/  FFMA.FTZ R69, R85, UR4, -R6 ;  /* 0x0000000455457c23 */ /* 0x000fe20008010806 */
[----:B------:R-:W-:Y:S01]  /*9710*/  FMNMX.FTZ R41, R75, R4, !PT ;  /* 0x000000044b297209 */ /* 0x000fe20007810000 */
[----:B------:R-:W-:Y:S03]  /*9720*/  MUFU.EX2 R25, R25 ;  /* 0x0000001900197308 */ /* 0x000fe60000000800 */
[----:B------:R-:W-:-:S04]  /*9730*/  FMNMX.FTZ R4, R78, R41, !PT ;  /* 0x000000294e047209 */ /* 0x000fc80007810000 */
[----:B------:R-:W-:Y:S01]  /*9740*/  FMNMX.FTZ R41, R79, R4, !PT ;  /* 0x000000044f297209 */ /* 0x000fe20007810000 */
[----:B------:R-:W-:Y:S03]  /*9750*/  MUFU.EX2 R126, R126 ;  /* 0x0000007e007e7308 */ /* 0x000fe60000000800 */
[----:B------:R-:W-:Y:S01]  /*9760*/  FMNMX.FTZ R4, R82, R41, !PT ;  /* 0x0000002952047209 */ /* 0x000fe20007810000 */
[----:B------:R-:W-:-:S03]  /*9770*/  FFMA.FTZ R41, R57, UR4, -R6 ;  /* 0x0000000439297c23 */ /* 0x000fc60008010806 */
[----:B------:R-:W-:Y:S01]  /*9780*/  FMNMX.FTZ R45, R83, R4, !PT ;  /* 0x00000004532d7209 */ /* 0x000fe20007810000 */
[----:B------:R-:W-:Y:S03]  /*9790*/  MUFU.EX2 R29, R29 ;  /* 0x0000001d001d7308 */ /* 0x000fe60000000800 */
[----:B------:R-:W-:Y:S01]  /*97a0*/  FMNMX.FTZ R4, R86, R45, !PT ;  /* 0x0000002d56047209 */ /* 0x000fe20007810000 */
[--C-:B------:R-:W-:Y:S01]  /*97b0*/  FFMA.FTZ R45, R61, UR4, -R6.reuse ;  /* 0x000000043d2d7c23 */ /* 0x100fe20008010806 */
[--C-:B------:R-:W-:Y:S02]  /*97c0*/  FFMA.FTZ R61, R77, UR4, -R6.reuse ;  /* 0x000000044d3d7c23 */ /* 0x100fe40008010806 */
[----:B------:R-:W-:Y:S01]  /*97d0*/  FMNMX.FTZ R4, R87, R4, !PT ;  /* 0x0000000457047209 */ /* 0x000fe20007810000 */
[----:B------:R-:W-:Y:S04]  /*97e0*/  MUFU.EX2 R128, R128 ;  /* 0x0000008000807308 */ /* 0x000fe80000000800 */
[----:B------:R-:W0:Y:S04]  /*97f0*/  SHFL.BFLY PT, R57, R4, 0x2, 0x1f ;  /* 0x0c401f0004397f89 */ /* 0x000e2800000e0000 */
[----:B------:R-:W-:Y:S08]  /*9800*/  MUFU.EX2 R33, R33 ;  /* 0x0000002100217308 */ /* 0x000ff00000000800 */
[----:B------:R-:W-:Y:S08]  /*9810*/  MUFU.EX2 R130, R130 ;  /* 0x0000008200827308 */ /* 0x000ff00000000800 */
[----:B------:R-:W-:Y:S01]  /*9820*/  MUFU.EX2 R37, R37 ;  /* 0x0000002500257308 */ /* 0x000fe20000000800 */
[----:B0-----:R-:W-:Y:S01]  /*9830*/  FMNMX.FTZ R8, R4, R57, !PT ;  /* 0x0000003904087209 */ /* 0x001fe20007810000 */
[----:B------:R-:W-:-:S06]  /*9840*/  FFMA.FTZ R57, R73, UR4, -R6 ;  /* 0x0000000449397c23 */ /* 0x000fcc0008010806 */
[----:B------:R-:W-:Y:S01]  /*9850*/  MUFU.EX2 R132, R132 ;  /* 0x0000008400847308 */ /* 0x000fe20000000800 */
[----:B------:R-:W0:Y:S07]  /*9860*/  SHFL.BFLY PT, R65, R8, 0x1, 0x1f ;  /* 0x0c201f0008417f89 */ /* 0x000e2e00000e0000 */
[----:B------:R-:W-:Y:S08]  /*9870*/  MUFU.EX2 R41, R41 ;  /* 0x0000002900297308 */ /* 0x000ff00000000800 */
[----:B------:R-:W-:Y:S08]  /*9880*/  MUFU.EX2 R134, R134 ;  /* 0x0000008600867308 */ /* 0x000ff00000000800 */
[----:B------:R-:W-:Y:S01]  /*9890*/  MUFU.EX2 R45, R45 ;  /* 0x0000002d002d7308 */ /* 0x000fe20000000800 */
[----:B0-----:R-:W-:-:S04]  /*98a0*/  FMNMX.FTZ R4, R8, R65, !PT ;  /* 0x0000004108047209 */ /* 0x001fc80007810000 */
[C---:B------:R-:W-:Y:S01]  /*98b0*/  FSETP.NEU.FTZ.AND P1, PT, R4.reuse, -INF , PT ;  /* 0xff8000000400780b */ /* 0x040fe20003f3d000 */
[----:B------:R-:W-:Y:S02]  /*98c0*/  FMUL.FTZ R40, R4, UR4 ;  /* 0x0000000404287c20 */ /* 0x000fe40008410000 */
[----:B------:R-:W-:Y:S03]  /*98d0*/  MUFU.EX2 R136, R136 ;  /* 0x0000008800887308 */ /* 0x000fe60000000800 */
[----:B------:R-:W-:Y:S02]  /*98e0*/  FSEL R40, R40, RZ, P1 ;  /* 0x000000ff28287208 */ /* 0x000fe40000800000 */
[----:B------:R-:W-:Y:S01]  /*98f0*/  ISETP.GE.AND P1, PT, R88, 0x81, PT ;  /* 0x000000815800780c */ /* 0x000fe20003f26270 */
[----:B------:R-:W-:Y:S02]  /*9900*/  IMAD.MOV.U32 R88, RZ, RZ, R119 ;  /* 0x000000ffff587224 */ /* 0x000fe400078e0077 */
[--C-:B------:R-:W-:Y:S01]  /*9910*/  FFMA.FTZ R149, R26, UR4, -R40.reuse ;  /* 0x000000041a957c23 */ /* 0x100fe20008010828 */
[--C-:B------:R-:W-:Y:S01]  /*9920*/  FFMA.FTZ R6, R27, UR4, -R40.reuse ;  /* 0x000000041b067c23 */ /* 0x100fe20008010828 */
[--C-:B------:R-:W-:Y:S01]  /*9930*/  FFMA.FTZ R151, R30, UR4, -R40.reuse ;  /* 0x000000041e977c23 */ /* 0x100fe20008010828 */
[----:B------:R-:W-:Y:S01]  /*9940*/  FADD.FTZ R27, R148, R5 ;  /* 0x00000005941b7221 */ /* 0x000fe20000010000 */
[--C-:B------:R-:W-:Y:S01]  /*9950*/  FFMA.FTZ R8, R31, UR4, -R40.reuse ;  /* 0x000000041f087c23 */ /* 0x100fe20008010828 */
[--C-:B------:R-:W-:Y:S01]  /*9960*/  FFMA.FTZ R121, R34, UR4, -R40.reuse ;  /* 0x0000000422797c23 */ /* 0x100fe20008010828 */
[----:B------:R-:W-:Y:S01]  /*9970*/  MUFU.EX2 R149, R149 ;  /* 0x0000009500957308 */ /* 0x000fe20000000800 */
[----:B-1----:R-:W-:Y:S01]  /*9980*/  FADD.FTZ R32, R150, R27 ;  /* 0x0000001b96207221 */ /* 0x002fe20000010000 */
[--C-:B------:R-:W-:Y:S01]  /*9990*/  FFMA.FTZ R10, R35, UR4, -R40.reuse ;  /* 0x00000004230a7c23 */ /* 0x100fe20008010828 */
[--C-:B------:R-:W-:Y:S01]  /*99a0*/  FFMA.FTZ R123, R38, UR4, -R40.reuse ;  /* 0x00000004267b7c23 */ /* 0x100fe20008010828 */
[----:B------:R-:W-:Y:S01]  /*99b0*/  FFMA.FTZ R12, R39, UR4, -R40 ;  /* 0x00000004270c7c23 */ /* 0x000fe20008010828 */
[----:B--2---:R-:W-:Y:S01]  /*99c0*/  FADD.FTZ R27, R7, R32 ;  /* 0x00000020071b7221 */ /* 0x004fe20000010000 */
[--C-:B------:R-:W-:Y:S01]  /*99d0*/  FFMA.FTZ R125, R42, UR4, -R40.reuse ;  /* 0x000000042a7d7c23 */ /* 0x100fe20008010828 */
[--C-:B------:R-:W-:Y:S01]  /*99e0*/  FFMA.FTZ R24, R43, UR4, -R40.reuse ;  /* 0x000000042b187c23 */ /* 0x100fe20008010828 */
[----:B------:R-:W0:Y:S01]  /*99f0*/  MUFU.EX2 R6, R6 ;  /* 0x0000000600067308 */ /* 0x000e220000000800 */
[----:B---3--:R-:W-:Y:S01]  /*9a00*/  FADD.FTZ R34, R120, R27 ;  /* 0x0000001b78227221 */ /* 0x008fe20000010000 */
[--C-:B------:R-:W-:Y:S01]  /*9a10*/  FFMA.FTZ R127, R46, UR4, -R40.reuse ;  /* 0x000000042e7f7c23 */ /* 0x100fe20008010828 */
[--C-:B------:R-:W-:Y:S01]  /*9a20*/  FFMA.FTZ R26, R47, UR4, -R40.reuse ;  /* 0x000000042f1a7c23 */ /* 0x100fe20008010828 */
[----:B------:R-:W-:Y:S01]  /*9a30*/  FFMA.FTZ R129, R50, UR4, -R40 ;  /* 0x0000000432817c23 */ /* 0x000fe20008010828 */
[----:B-----5:R-:W-:Y:S01]  /*9a40*/  FADD.FTZ R27, R9, R34 ;  /* 0x00000022091b7221 */ /* 0x020fe20000010000 */
[--C-:B------:R-:W-:Y:S01]  /*9a50*/  FFMA.FTZ R28, R51, UR4, -R40.reuse ;  /* 0x00000004331c7c23 */ /* 0x100fe20008010828 */
[--C-:B------:R-:W-:Y:S01]  /*9a60*/  FFMA.FTZ R131, R54, UR4, -R40.reuse ;  /* 0x0000000436837c23 */ /* 0x100fe20008010828 */
[----:B------:R-:W1:Y:S01]  /*9a70*/  MUFU.EX2 R151, R151 ;  /* 0x0000009700977308 */ /* 0x000e620000000800 */
[----:B----4-:R-:W-:Y:S01]  /*9a80*/  FADD.FTZ R34, R122, R27 ;  /* 0x0000001b7a227221 */ /* 0x010fe20000010000 */
[--C-:B------:R-:W-:Y:S01]  /*9a90*/  FFMA.FTZ R30, R55, UR4, -R40.reuse ;  /* 0x00000004371e7c23 */ /* 0x100fe20008010828 */
[--C-:B------:R-:W-:Y:S01]  /*9aa0*/  FFMA.FTZ R133, R58, UR4, -R40.reuse ;  /* 0x000000043a857c23 */ /* 0x100fe20008010828 */
[----:B------:R-:W-:Y:S01]  /*9ab0*/  FFMA.FTZ R32, R59, UR4, -R40 ;  /* 0x000000043b207c23 */ /* 0x000fe20008010828 */
[----:B------:R-:W-:Y:S01]  /*9ac0*/  FADD.FTZ R31, R11, R34 ;  /* 0x000000220b1f7221 */ /* 0x000fe20000010000 */
[--C-:B------:R-:W-:Y:S01]  /*9ad0*/  FFMA.FTZ R135, R62, UR4, -R40.reuse ;  /* 0x000000043e877c23 */ /* 0x100fe20008010828 */
[----:B------:R-:W-:Y:S01]  /*9ae0*/  FFMA.FTZ R34, R63, UR4, -R40 ;  /* 0x000000043f227c23 */ /* 0x000fe20008010828 */
[----:B------:R-:W2:Y:S01]  /*9af0*/  MUFU.EX2 R8, R8 ;  /* 0x0000000800087308 */ /* 0x000ea20000000800 */
[----:B0-----:R-:W-:Y:S01]  /*9b00*/  FADD.FTZ R36, R149, R6 ;  /* 0x0000000695247221 */ /* 0x001fe20000010000 */
[----:B------:R-:W-:Y:S01]  /*9b10*/  FADD.FTZ R38, R124, R31 ;  /* 0x0000001f7c267221 */ /* 0x000fe20000010000 */
[--C-:B------:R-:W-:Y:S01]  /*9b20*/  FFMA.FTZ R137, R66, UR4, -R40.reuse ;  /* 0x0000000442897c23 */ /* 0x100fe20008010828 */
[--C-:B------:R-:W-:Y:S01]  /*9b30*/  FFMA.FTZ R139, R70, UR4, -R40.reuse ;  /* 0x00000004468b7c23 */ /* 0x100fe20008010828 */
[----:B------:R-:W-:Y:S01]  /*9b40*/  FFMA.FTZ R141, R74, UR4, -R40 ;  /* 0x000000044a8d7c23 */ /* 0x000fe20008010828 */
[----:B------:R-:W-:Y:S01]  /*9b50*/  FADD.FTZ R31, R25, R38 ;  /* 0x00000026191f7221 */ /* 0x000fe20000010000 */
[----:B------:R-:W-:Y:S01]  /*9b60*/  F2FP.BF16.F32.PACK_AB R148, R5, R148 ;  /* 0x000000940594723e */ /* 0x000fe200000010ff */
[----:B------:R-:W0:Y:S01]  /*9b70*/  MUFU.EX2 R121, R121 ;  /* 0x0000007900797308 */ /* 0x000e220000000800 */
[----:B-1----:R-:W-:Y:S01]  /*9b80*/  FADD.FTZ R27, R151, R36 ;  /* 0x00000024971b7221 */ /* 0x002fe20000010000 */
[--C-:B------:R-:W-:Y:S01]  /*9b90*/  FFMA.FTZ R75, R75, UR4, -R40.reuse ;  /* 0x000000044b4b7c23 */ /* 0x100fe20008010828 */
[--C-:B------:R-:W-:Y:S01]  /*9ba0*/  FFMA.FTZ R143, R78, UR4, -R40.reuse ;  /* 0x000000044e8f7c23 */ /* 0x100fe20008010828 */
[--C-:B------:R-:W-:Y:S01]  /*9bb0*/  FFMA.FTZ R82, R82, UR4, -R40.reuse ;  /* 0x0000000452527c23 */ /* 0x100fe20008010828 */
[--C-:B------:R-:W-:Y:S01]  /*9bc0*/  FFMA.FTZ R83, R83, UR4, -R40.reuse ;  /* 0x0000000453537c23 */ /* 0x100fe20008010828 */
[--C-:B------:R-:W-:Y:S01]  /*9bd0*/  FFMA.FTZ R86, R86, UR4, -R40.reuse ;  /* 0x0000000456567c23 */ /* 0x100fe20008010828 */
[----:B------:R-:W-:Y:S01]  /*9be0*/  FFMA.FTZ R87, R87, UR4, -R40 ;  /* 0x0000000457577c23 */ /* 0x000fe20008010828 */
[----:B------:R-:W1:Y:S01]  /*9bf0*/  MUFU.EX2 R10, R10 ;  /* 0x0000000a000a7308 */ /* 0x000e620000000800 */
[----:B--2---:R-:W-:Y:S01]  /*9c00*/  FADD.FTZ R36, R8, R27 ;  /* 0x0000001b08247221 */ /* 0x004fe20000010000 */
[----:B------:R-:W-:-:S02]  /*9c10*/  F2FP.BF16.F32.PACK_AB R149, R6, R149 ;  /* 0x000000950695723e */ /* 0x000fc400000010ff */
[----:B------:R-:W-:Y:S02]  /*9c20*/  F2FP.BF16.F32.PACK_AB R150, R7, R150 ;  /* 0x000000960796723e */ /* 0x000fe400000010ff */
[----:B------:R-:W-:Y:S02]  /*9c30*/  F2FP.BF16.F32.PACK_AB R120, R9, R120 ;  /* 0x000000780978723e */ /* 0x000fe400000010ff */
[----:B------:R-:W2:Y:S01]  /*9c40*/  MUFU.EX2 R123, R123 ;  /* 0x0000007b007b7308 */ /* 0x000ea20000000800 */
[----:B0-----:R-:W-:Y:S01]  /*9c50*/  FADD.FTZ R27, R121, R36 ;  /* 0x00000024791b7221 */ /* 0x001fe20000010000 */
[----:B------:R-:W-:Y:S01]  /*9c60*/  FADD.FTZ R36, R126, R31 ;  /* 0x0000001f7e247221 */ /* 0x000fe20000010000 */
[----:B------:R-:W-:Y:S02]  /*9c70*/  F2FP.BF16.F32.PACK_AB R122, R11, R122 ;  /* 0x0000007a0b7a723e */ /* 0x000fe400000010ff */
[----:B------:R-:W-:Y:S01]  /*9c80*/  F2FP.BF16.F32.PACK_AB R124, R25, R124 ;  /* 0x0000007c197c723e */ /* 0x000fe200000010ff */
[----:B------:R-:W-:Y:S01]  /*9c90*/  FADD.FTZ R31, R29, R36 ;  /* 0x000000241d1f7221 */ /* 0x000fe20000010000 */
[----:B------:R-:W-:Y:S01]  /*9ca0*/  FFMA.FTZ R36, R67, UR4, -R40 ;  /* 0x0000000443247c23 */ /* 0x000fe20008010828 */
[----:B------:R-:W0:Y:S01]  /*9cb0*/  MUFU.EX2 R12, R12 ;  /* 0x0000000c000c7308 */ /* 0x000e220000000800 */
[----:B-1----:R-:W-:Y:S01]  /*9cc0*/  FADD.FTZ R38, R10, R27 ;  /* 0x0000001b0a267221 */ /* 0x002fe20000010000 */
[----:B------:R-:W-:Y:S01]  /*9cd0*/  FADD.FTZ R42, R128, R31 ;  /* 0x0000001f802a7221 */ /* 0x000fe20000010000 */
[----:B------:R-:W-:-:S02]  /*9ce0*/  F2FP.BF16.F32.PACK_AB R126, R29, R126 ;  /* 0x0000007e1d7e723e */ /* 0x000fc400000010ff */
[C---:B------:R-:W-:Y:S01]  /*9cf0*/  F2FP.BF16.F32.PACK_AB R128, R33.reuse, R128 ;  /* 0x000000802180723e */ /* 0x040fe200000010ff */
[----:B------:R-:W-:Y:S01]  /*9d00*/  FADD.FTZ R31, R33, R42 ;  /* 0x0000002a211f7221 */ /* 0x000fe20000010000 */
[----:B------:R-:W-:Y:S01]  /*9d10*/  F2FP.BF16.F32.PACK_AB R151, R8, R151 ;  /* 0x000000970897723e */ /* 0x000fe200000010ff */
[----:B------:R-:W1:Y:S01]  /*9d20*/  MUFU.EX2 R125, R125 ;  /* 0x0000007d007d7308 */ /* 0x000e620000000800 */
[----:B--2---:R-:W-:Y:S01]  /*9d30*/  FADD.FTZ R27, R123, R38 ;  /* 0x000000267b1b7221 */ /* 0x004fe20000010000 */
[----:B------:R-:W-:-:S06]  /*9d40*/  F2FP.BF16.F32.PACK_AB R121, R10, R121 ;  /* 0x000000790a79723e */ /* 0x000fcc00000010ff */
[----:B------:R-:W2:Y:S01]  /*9d50*/  MUFU.EX2 R24, R24 ;  /* 0x0000001800187308 */ /* 0x000ea20000000800 */
[C---:B0-----:R-:W-:Y:S01]  /*9d60*/  FADD.FTZ R38, R12.reuse, R27 ;  /* 0x0000001b0c267221 */ /* 0x041fe20000010000 */
[----:B------:R-:W-:-:S06]  /*9d70*/  F2FP.BF16.F32.PACK_AB R123, R12, R123 ;  /* 0x0000007b0c7b723e */ /* 0x000fcc00000010ff */
[----:B------:R-:W0:Y:S01]  /*9d80*/  MUFU.EX2 R127, R127 ;  /* 0x0000007f007f7308 */ /* 0x000e220000000800 */
[----:B-1----:R-:W-:Y:S01]  /*9d90*/  FADD.FTZ R27, R125, R38 ;  /* 0x000000267d1b7221 */ /* 0x002fe20000010000 */
[----:B------:R-:W-:Y:S01]  /*9da0*/  FADD.FTZ R38, R130, R31 ;  /* 0x0000001f82267221 */ /* 0x000fe20000010000 */
[----:B------:R-:W-:-:S05]  /*9db0*/  F2FP.BF16.F32.PACK_AB R130, R37, R130 ;  /* 0x000000822582723e */ /* 0x000fca00000010ff */
[----:B------:R-:W1:Y:S01]  /*9dc0*/  MUFU.EX2 R26, R26 ;  /* 0x0000001a001a7308 */ /* 0x000e620000000800 */
[C---:B--2---:R-:W-:Y:S01]  /*9dd0*/  FADD.FTZ R42, R24.reuse, R27 ;  /* 0x0000001b182a7221 */ /* 0x044fe20000010000 */
[----:B------:R-:W-:Y:S01]  /*9de0*/  FADD.FTZ R27, R37, R38 ;  /* 0x00000026251b7221 */ /* 0x000fe20000010000 */
[----:B------:R-:W-:Y:S01]  /*9df0*/  FFMA.FTZ R38, R71, UR4, -R40 ;  /* 0x0000000447267c23 */ /* 0x000fe20008010828 */
[----:B------:R-:W-:-:S04]  /*9e00*/  F2FP.BF16.F32.PACK_AB R125, R24, R125 ;  /* 0x0000007d187d723e */ /* 0x000fc800000010ff */
[----:B------:R-:W2:Y:S01]  /*9e10*/  MUFU.EX2 R129, R129 ;  /* 0x0000008100817308 */ /* 0x000ea20000000800 */
[----:B0-----:R-:W-:Y:S01]  /*9e20*/  FADD.FTZ R3, R127, R42 ;  /* 0x0000002a7f037221 */ /* 0x001fe20000010000 */
[----:B------:R-:W-:Y:S01]  /*9e30*/  FADD.FTZ R42, R132, R27 ;  /* 0x0000001b842a7221 */ /* 0x000fe20000010000 */
[----:B------:R-:W-:-:S03]  /*9e40*/  F2FP.BF16.F32.PACK_AB R132, R41, R132 ;  /* 0x000000842984723e */ /* 0x000fc600000010ff */
[----:B------:R-:W-:Y:S01]  /*9e50*/  FADD.FTZ R27, R41, R42 ;  /* 0x0000002a291b7221 */ /* 0x000fe20000010000 */
[----:B------:R-:W-:Y:S01]  /*9e60*/  FFMA.FTZ R42, R79, UR4, -R40 ;  /* 0x000000044f2a7c23 */ /* 0x000fe20008010828 */
[----:B------:R-:W0:Y:S01]  /*9e70*/  MUFU.EX2 R28, R28 ;  /* 0x0000001c001c7308 */ /* 0x000e220000000800 */
[----:B-1----:R-:W-:Y:S01]  /*9e80*/  FADD.FTZ R44, R26, R3 ;  /* 0x000000031a2c7221 */ /* 0x002fe20000010000 */
[----:B------:R-:W-:Y:S01]  /*9e90*/  FADD.FTZ R46, R134, R27 ;  /* 0x0000001b862e7221 */ /* 0x000fe20000010000 */
[C---:B------:R-:W-:Y:S02]  /*9ea0*/  F2FP.BF16.F32.PACK_AB R134, R45.reuse, R134 ;  /* 0x000000862d86723e */ /* 0x040fe400000010ff */
[----:B------:R-:W-:Y:S01]  /*9eb0*/  F2FP.BF16.F32.PACK_AB R127, R26, R127 ;  /* 0x0000007f1a7f723e */ /* 0x000fe200000010ff */
[----:B------:R-:W-:Y:S02]  /*9ec0*/  FADD.FTZ R27, R45, R46 ;  /* 0x0000002e2d1b7221 */ /* 0x000fe40000010000 */
[----:B------:R-:W1:Y:S01]  /*9ed0*/  MUFU.EX2 R131, R131 ;  /* 0x0000008300837308 */ /* 0x000e620000000800 */
[----:B--2---:R-:W-:Y:S01]  /*9ee0*/  FADD.FTZ R3, R129, R44 ;  /* 0x0000002c81037221 */ /* 0x004fe20000010000 */
[----:B------:R-:W-:-:S06]  /*9ef0*/  FADD.FTZ R46, R136, R27 ;  /* 0x0000001b882e7221 */ /* 0x000fcc0000010000 */
        /* <DEDUP_REMOVED lines=69> */
[----:B0-----:R-:W-:Y:S01]  /*a350*/  FADD.FTZ R6, R86, R5 ;  /* 0x0000000556067221 */ /* 0x001fe20000010000 */
[C---:B-1----:R-:W-:Y:S01]  /*a360*/  FADD.FTZ R3, R69.reuse, R46 ;  /* 0x0000002e45037221 */ /* 0x042fe20000010000 */
[----:B------:R-:W-:Y:S02]  /*a370*/  F2FP.BF16.F32.PACK_AB R146, R69, R146 ;  /* 0x000000924592723e */ /* 0x000fe400000010ff */
[C---:B--2---:R-:W-:Y:S01]  /*a380*/  FADD.FTZ R6, R87.reuse, R6 ;  /* 0x0000000657067221 */ /* 0x044fe20000010000 */
[----:B------:R-:W-:Y:S01]  /*a390*/  F2FP.BF16.F32.PACK_AB R147, R87, R86 ;  /* 0x000000565793723e */ /* 0x000fe200000010ff */
[----:B------:R-:W-:Y:S06]  /*a3a0*/  @!P1 BRA `(.L_x_577) ;  /* 0x0000002000389947 */ /* 0x000fec0003800000 */
[----:B------:R-:W2:Y:S01]  /*a3b0*/  LDL.LU R48, [R1+0x48] ;  /* 0x0000480001307983 */ /* 0x000ea20000300800 */
[----:B------:R-:W-:Y:S01]  /*a3c0*/  IMAD.MOV.U32 R10, RZ, RZ, R4 ;  /* 0x000000ffff0a7224 */ /* 0x000fe200078e0004 */
[----:B------:R-:W-:Y:S01]  /*a3d0*/  MOV R5, R157 ;  /* 0x0000009d00057202 */ /* 0x000fe20000000f00 */
[----:B------:R-:W-:Y:S01]  /*a3e0*/  IMAD.MOV.U32 R11, RZ, RZ, R0 ;  /* 0x000000ffff0b7224 */ /* 0x000fe200078e0000 */
[----:B------:R-:W-:Y:S01]  /*a3f0*/  CS2R R118, SRZ ;  /* 0x0000000000767805 */ /* 0x000fe2000001ff00 */
[----:B------:R-:W-:Y:S01]  /*a400*/  IMAD.MOV.U32 R12, RZ, RZ, R155 ;  /* 0x000000ffff0c7224 */ /* 0x000fe200078e009b */
        /* <DEDUP_REMOVED lines=14> */
[----:B------:R-:W-:Y:S01]  /*a4f0*/  CS2R R88, SRZ ;  /* 0x0000000000587805 */ /* 0x000fe2000001ff00 */
[----:B--2---:R-:W-:-:S07]  /*a500*/  VIADD R7, R48, 0xfffffffe ;  /* 0xfffffffe30077836 */ /* 0x004fce0000000000 */
.L_x_589:
[----:B------:R-:W2:Y:S01]  /*a510*/  LDL R4, [R1+0x20] ;  /* 0x0000200001047983 */ /* 0x000ea20000100800 */
[----:B------:R-:W-:Y:S01]  /*a520*/  ISETP.NE.AND P1, PT, R12, 0x1, PT ;  /* 0x000000010c00780c */ /* 0x000fe20003f25270 */
[----:B------:R-:W-:Y:S05]  /*a530*/  YIELD ;  /* 0x0000000000007946 */ /* 0x000fea0003800000 */
[----:B------:R-:W-:-:S04]  /*a540*/  SEL R0, RZ, 0x1, P1 ;  /* 0x00000001ff007807 */ /* 0x000fc80000800000 */
[----:B------:R-:W-:Y:S02]  /*a550*/  LOP3.LUT R157, R5, R0, RZ, 0x3c, !PT ;  /* 0x00000000059d7212 */ /* 0x000fe400078e3cff */
[----:B--2---:R-:W-:-:S13]  /*a560*/  ISETP.NE.AND P1, PT, R4, RZ, PT ;  /* 0x000000ff0400720c */ /* 0x004fda0003f25270 */
[----:B------:R-:W-:Y:S05]  /*a570*/  @P1 BRA `(.L_x_578) ;  /* 0x00000000003c1947 */ /* 0x000fea0003800000 */
[----:B------:R-:W-:Y:S05]  /*a580*/  @!P0 BRA `(.L_x_579) ;  /* 0x0000000000048947 */ /* 0x000fea0003800000 */
[----:B------:R-:W-:Y:S01]  /*a590*/  BPT.TRAP 0x1 ;  /* 0x000000040000795c */ /* 0x000fe20000300000 */
.L_x_579:
[----:B------:R-:W-:-:S05]  /*a5a0*/  VIADD R0, R12, 0x1 ;  /* 0x000000010c007836 */ /* 0x000fca0000000000 */
[----:B------:R-:W-:-:S04]  /*a5b0*/  ISETP.NE.AND P2, PT, R0, 0x2, PT ;  /* 0x000000020000780c */ /* 0x000fc80003f45270 */
[----:B------:R-:W-:Y:S02]  /*a5c0*/  SEL R9, R0, RZ, P2 ;  /* 0x000000ff00097207 */ /* 0x000fe40001000000 */
[----:B------:R-:W-:-:S03]  /*a5d0*/  SHF.L.U32 R0, R157, 0x1f, RZ ;  /* 0x0000001f9d007819 */ /* 0x000fc600000006ff */
[----:B------:R-:W-:-:S04]  /*a5e0*/  IMAD R9, R9, 0x8, R18 ;  /* 0x0000000809097824 */ /* 0x000fc800078e0212 */
[----:B------:R0:W1:Y:S01]  /*a5f0*/  SYNCS.PHASECHK.TRANS64.TRYWAIT P2, [R9+URZ+0x16830], R0 ;  /* 0x01683000090075a7 */ /* 0x000062000804017f */
[----:B------:R-:W-:Y:S05]  /*a600*/  @!P0 BRA `(.L_x_580) ;  /* 0x0000000000048947 */ /* 0x000fea0003800000 */
[----:B------:R-:W-:Y:S01]  /*a610*/  BPT.TRAP 0x1 ;  /* 0x000000040000795c */ /* 0x000fe20000300000 */
.L_x_580:
[----:B------:R-:W-:Y:S04]  /*a620*/  BSSY B0, `(.L_x_578) ;  /* 0x0000004000007945 */ /* 0x000fe80003800000 */
[----:B-1----:R-:W-:Y:S05]  /*a630*/  @P2 BRA `(.L_x_581) ;  /* 0x0000000000082947 */ /* 0x002fea0003800000 */
[----:B------:R-:W1:Y:S02]  /*a640*/  SYNCS.PHASECHK.TRANS64.TRYWAIT P2, [R9+URZ+0x16830], R0 ;  /* 0x01683000090075a7 */ /* 0x000e64000804017f */
[----:B-1----:R-:W-:Y:S05]  /*a650*/  @!P2 BRA `(.L_x_582) ;  /* 0x000000b40074a947 */ /* 0x002fea0003800000 */
.L_x_581:
[----:B------:R-:W-:Y:S05]  /*a660*/  BSYNC B0 ;  /* 0x0000000000007941 */ /* 0x000fea0003800000 */
.L_x_578:
[----:B------:R2:W-:Y:S01]  /*a670*/  STL.64 [R1+0x70], R2 ;  /* 0x0000700201007387 */ /* 0x0005e20000100a00 */
[----:B01----:R-:W0:Y:S03]  /*a680*/  S2R R0, SR_TID.X ;  /* 0x0000000000007919 */ /* 0x003e260000002100 */
[----:B--2---:R-:W2:Y:S01]  /*a690*/  LDL.64 R2, [R1+0x10] ;  /* 0x0000100001027983 */ /* 0x004ea20000100a00 */
[----:B------:R-:W-:Y:S01]  /*a6a0*/  VIADD R155, R12, 0x1 ;  /* 0x000000010c9b7836 */ /* 0x000fe20000000000 */
[----:B------:R-:W-:Y:S05]  /*a6b0*/  WARPSYNC.ALL ;  /* 0x0000000000007948 */ /* 0x000fea0003800000 */
[C---:B------:R-:W-:Y:S01]  /*a6c0*/  ISETP.NE.AND P2, PT, R155.reuse, 0x2, PT ;  /* 0x000000029b00780c */ /* 0x040fe20003f45270 */
[----:B------:R-:W-:Y:S01]  /*a6d0*/  IMAD.MOV.U32 R9, RZ, RZ, 0x40000040 ;  /* 0x40000040ff097424 */ /* 0x000fe200078e00ff */
[----:B------:R-:W-:Y:S01]  /*a6e0*/  R2UR UR8, R14 ;  /* 0x000000000e0872ca */ /* 0x000fe200000e0000 */
[----:B------:R-:W-:Y:S01]  /*a6f0*/  IMAD.MOV.U32 R27, RZ, RZ, 0x40000040 ;  /* 0x40000040ff1b7424 */ /* 0x000fe200078e00ff */
[----:B------:R-:W-:Y:S01]  /*a700*/  SEL R155, R155, RZ, P2 ;  /* 0x000000ff9b9b7207 */ /* 0x000fe20001000000 */
[----:B------:R-:W-:Y:S01]  /*a710*/  IMAD.MOV.U32 R25, RZ, RZ, 0x40000040 ;  /* 0x40000040ff197424 */ /* 0x000fe200078e00ff */
[----:B------:R-:W-:-:S02]  /*a720*/  R2UR UR19, R9 ;  /* 0x00000000091372ca */ /* 0x000fc400000e0000 */
[----:B------:R-:W-:Y:S01]  /*a730*/  R2UR UR9, R15 ;  /* 0x000000000f0972ca */ /* 0x000fe200000e0000 */
[----:B------:R-:W-:Y:S01]  /*a740*/  IMAD R26, R155, 0x400, R13 ;  /* 0x000004009b1a7824 */ /* 0x000fe200078e020d */
[----:B------:R-:W-:Y:S02]  /*a750*/  R2UR UR11, R27 ;  /* 0x000000001b0b72ca */ /* 0x000fe400000e0000 */
[----:B------:R-:W-:Y:S01]  /*a760*/  R2UR UR15, R25 ;  /* 0x00000000190f72ca */ /* 0x000fe200000e0000 */
[C---:B------:R-:W-:Y:S01]  /*a770*/  VIADD R24, R26.reuse, 0x2 ;  /* 0x000000021a187836 */ /* 0x040fe20000000000 */
[C---:B------:R-:W-:Y:S02]  /*a780*/  IADD3 R8, R26.reuse, 0x4, RZ ;  /* 0x000000041a087810 */ /* 0x040fe40007ffe0ff */
[C---:B------:R-:W-:Y:S01]  /*a790*/  R2UR UR10, R26.reuse ;  /* 0x000000001a0a72ca */ /* 0x040fe200000e0000 */
[----:B------:R-:W-:Y:S01]  /*a7a0*/  VIADD R26, R26, 0x6 ;  /* 0x000000061a1a7836 */ /* 0x000fe20000000000 */
[----:B------:R-:W-:-:S02]  /*a7b0*/  R2UR UR18, R8 ;  /* 0x00000000081272ca */ /* 0x000fc400000e0000 */
[----:B------:R-:W3:Y:S01]  /*a7c0*/  LDL.64 R8, [R1+0x8] ;  /* 0x0000080001087983 */ /* 0x000ee20000100a00 */
[----:B0-----:R-:W-:Y:S02]  /*a7d0*/  SHF.R.U32.HI R0, RZ, 0x7, R0 ;  /* 0x00000007ff007819 */ /* 0x001fe40000011600 */
[----:B------:R-:W-:-:S03]  /*a7e0*/  R2UR UR14, R24 ;  /* 0x00000000180e72ca */ /* 0x000fc600000e0000 */
[----:B------:R-:W-:Y:S01]  /*a7f0*/  VIADD R0, R0, 0x8 ;  /* 0x0000000800007836 */ /* 0x000fe20000000000 */
[----:B------:R-:W-:Y:S02]  /*a800*/  R2UR UR22, R26 ;  /* 0x000000001a1672ca */ /* 0x000fe400000e0000 */
[----:B------:R-:W-:Y:S02]  /*a810*/  R2UR UR23, R27 ;  /* 0x000000001b1772ca */ /* 0x000fe400000e0000 */
[----:B------:R0:W-:Y:S06]  /*a820*/  BAR.SYNC.DEFER_BLOCKING R0, 0x100 ;  /* 0x000400000000751d */ /* 0x0001ec0000010000 */
[----:B------:R-:W-:-:S06]  /*a830*/  WARPGROUP.ARRIVE ;  /* 0x00000000000079c5 */ /* 0x000fcc0000000000 */
[----:B------:R-:W-:Y:S03]  /*a840*/  HGMMA.64x128x16.F32.BF16 R24, gdesc[UR8], RZ, !UPT, gsb0 ;  /* 0x01e00000081879f0 */ /* 0x000fe6000c0018ff */
[----:B------:R-:W-:Y:S02]  /*a850*/  WARPGROUP.DEPBAR.LE gsb0, 0x0 ;  /* 0x00008000000079c5 */ /* 0x000fe40000010000 */
[----:B------:R-:W-:Y:S01]  /*a860*/  WARPGROUP.ARRIVE ;  /* 0x00000000000079c5 */ /* 0x000fe20000000000 */
[----:B--2---:R-:W-:Y:S02]  /*a870*/  R2UR UR12, R2 ;  /* 0x00000000020c72ca */ /* 0x004fe400000e0000 */
[----:B------:R-:W-:Y:S02]  /*a880*/  R2UR UR13, R3 ;  /* 0x00000000030d72ca */ /* 0x000fe400000e0000 */
[----:B------:R0:W5:Y:S11]  /*a890*/  LDL.LU.64 R2, [R1+0x70] ;  /* 0x0000700001027983 */ /* 0x0001760000300a00 */
[----:B------:R-:W-:Y:S01]  /*a8a0*/  HGMMA.64x128x16.F32.BF16 R24, gdesc[UR12], R24, gsb0 ;  /* 0x01e000000c1879f0 */ /* 0x000fe20008001818 */
[----:B---3--:R-:W-:-:S02]  /*a8b0*/  R2UR UR16, R8 ;  /* 0x00000000081072ca */ /* 0x008fc400000e0000 */
[----:B------:R-:W-:Y:S02]  /*a8c0*/  R2UR UR17, R9 ;  /* 0x00000000091172ca */ /* 0x000fe400000e0000 */
[----:B------:R-:W-:Y:S02]  /*a8d0*/  R2UR UR20, R20 ;  /* 0x00000000141472ca */ /* 0x000fe400000e0000 */
[----:B------:R-:W-:Y:S01]  /*a8e0*/  R2UR UR21, R21 ;  /* 0x00000000151572ca */ /* 0x000fe200000e0000 */
[----:B------:R-:W-:Y:S02]  /*a8f0*/  WARPGROUP.DEPBAR.LE gsb0, 0x0 ;  /* 0x00008000000079c5 */ /* 0x000fe40000010000 */
[----:B------:R-:W-:-:S06]  /*a900*/  WARPGROUP.ARRIVE ;  /* 0x00000000000079c5 */ /* 0x000fcc0000000000 */
        /* <DEDUP_REMOVED lines=8> */
.L_x_584:
[----:B------:R-:W-:Y:S01]  /*a990*/  SHF.L.U32 R0, R5, 0x1f, RZ ;  /* 0x0000001f05007819 */ /* 0x000fe200000006ff */
[----:B------:R-:W-:-:S04]  /*a9a0*/  IMAD R4, R12, 0x8, R18 ;  /* 0x000000080c047824 */ /* 0x000fc800078e0212 */
[----:B------:R0:W1:Y:S01]  /*a9b0*/  SYNCS.PHASECHK.TRANS64.TRYWAIT P1, [R4+URZ+0x16850], R0 ;  /* 0x01685000040075a7 */ /* 0x000062000802017f */
[----:B------:R-:W-:Y:S05]  /*a9c0*/  @!P0 BRA `(.L_x_585) ;  /* 0x0000000000048947 */ /* 0x000fea0003800000 */
[----:B------:R-:W-:Y:S01]  /*a9d0*/  BPT.TRAP 0x1 ;  /* 0x000000040000795c */ /* 0x000fe20000300000 */
.L_x_585:
[----:B-1----:R-:W-:Y:S05]  /*a9e0*/  @P1 BRA `(.L_x_583) ;  /* 0x0000000000081947 */ /* 0x002fea0003800000 */
[----:B------:R-:W1:Y:S02]  /*a9f0*/  SYNCS.PHASECHK.TRANS64.TRYWAIT P1, [R4+URZ+0x16850], R0 ;  /* 0x01685000040075a7 */ /* 0x000e64000802017f */
[----:B-1----:R-:W-:Y:S05]  /*aa00*/  @!P1 BRA `(.L_x_586) ;  /* 0x000000b0009c9947 */ /* 0x002fea0003800000 */
.L_x_583:
[----:B01----:R-:W-:Y:S01]  /*aa10*/  VIADD R0, R18, 0x400 ;  /* 0x0000040012007836 */ /* 0x003fe20000000000 */
[----:B------:R-:W-:Y:S05]  /*aa20*/  WARPSYNC.ALL ;  /* 0x0000000000007948 */ /* 0x000fea0003800000 */
[----:B------:R-:W-:Y:S01]  /*aa30*/  SHF.R.U32.HI R0, RZ, 0x4, R0 ;  /* 0x00000004ff007819 */ /* 0x000fe20000011600 */
[----:B------:R-:W-:Y:S01]  /*aa40*/  IMAD.MOV.U32 R5, RZ, RZ, 0x40000040 ;  /* 0x40000040ff057424 */ /* 0x000fe200078e00ff */
[----:B------:R-:W-:Y:S01]  /*aa50*/  WARPGROUP.ARRIVE ;  /* 0x00000000000079c5 */ /* 0x000fe20000000000 */
[----:B------:R-:W-:Y:S02]  /*aa60*/  MOV R9, 0x40000040 ;  /* 0x4000004000097802 */ /* 0x000fe40000000f00 */
[----:B------:R-:W-:-:S02]  /*aa70*/  LOP3.LUT R0, R0, 0x3fff, RZ, 0xc0, !PT ;  /* 0x00003fff00007812 */ /* 0x000fc400078ec0ff */
[----:B------:R-:W-:Y:S01]  /*aa80*/  R2UR UR7, R5 ;  /* 0x00000000050772ca */ /* 0x000fe200000e0000 */
[----:B------:R-:W-:Y:S02]  /*aa90*/  IMAD.MOV.U32 R5, RZ, RZ, 0x40000040 ;  /* 0x40000040ff057424 */ /* 0x000fe400078e00ff */
[----:B------:R-:W-:-:S04]  /*aaa0*/  IMAD R4, R12, 0x400, R0 ;  /* 0x000004000c047824 */ /* 0x000fc800078e0200 */
[C---:B------:R-:W-:Y:S01]  /*aab0*/  VIADD R8, R4.reuse, 0x80 ;  /* 0x0000008004087836 */ /* 0x040fe20000000000 */
[----:B------:R-:W-:-:S13]  /*aac0*/  R2UR UR6, R4 ;  /* 0x00000000040672ca */ /* 0x000fda00000e0000 */
[----:B------:R-:W-:Y:S01]  /*aad0*/  HGMMA.64x64x16.F32.BF16 R88, R148, gdesc[UR4].tnspB, R88, gsb0 ;  /* 0x40e0000494587df0 */ /* 0x000fe20008001858 */
[----:B------:R-:W-:Y:S01]  /*aae0*/  R2UR UR6, R8 ;  /* 0x00000000080672ca */ /* 0x000fe200000e0000 */
[----:B------:R-:W-:Y:S01]  /*aaf0*/  VIADD R8, R4, 0x100 ;  /* 0x0000010004087836 */ /* 0x000fe20000000000 */
[----:B------:R-:W-:Y:S01]  /*ab00*/  R2UR UR7, R9 ;  /* 0x00000000090772ca */ /* 0x000fe200000e0000 */
[----:B------:R-:W-:Y:S01]  /*ab10*/  IMAD.MOV.U32 R9, RZ, RZ, 0x40000040 ;  /* 0x40000040ff097424 */ /* 0x000fe200078e00ff */
[----:B------:R-:W-:Y:S02]  /*ab20*/  WARPGROUP.DEPBAR.LE gsb0, 0x0 ;  /* 0x00008000000079c5 */ /* 0x000fe40000010000 */
[----:B------:R-:W-:-:S06]  /*ab30*/  WARPGROUP.ARRIVE ;  /* 0x00000000000079c5 */ /* 0x000fcc0000000000 */
[----:B------:R-:W0:Y:S03]  /*ab40*/  S2R R151, SR_TID.X ;  /* 0x0000000000977919 */ /* 0x000e260000002100 */
[----:B------:R-:W-:Y:S01]  /*ab50*/  HGMMA.64x64x16.F32.BF16 R88, R120, gdesc[UR4].tnspB, R88, gsb0 ;  /* 0x40e0000478587df0 */ /* 0x000fe20008001858 */
[----:B------:R-:W-:Y:S01]  /*ab60*/  R2UR UR6, R8 ;  /* 0x00000000080672ca */ /* 0x000fe200000e0000 */
[----:B------:R-:W-:Y:S01]  /*ab70*/  VIADD R8, R4, 0x180 ;  /* 0x0000018004087836 */ /* 0x000fe20000000000 */
[----:B------:R-:W-:Y:S01]  /*ab80*/  R2UR UR7, R9 ;  /* 0x00000000090772ca */ /* 0x000fe200000e0000 */
[----:B------:R-:W-:Y:S01]  /*ab90*/  IMAD.MOV.U32 R9, RZ, RZ, 0x40000040 ;  /* 0x40000040ff097424 */ /* 0x000fe200078e00ff */
[----:B0-----:R-:W-:Y:S02]  /*aba0*/  SHF.R.U32.HI R0, RZ, 0x7, R151 ;  /* 0x00000007ff007819 */ /* 0x001fe40000011697 */
[----:B------:R-:W-:-:S03]  /*abb0*/  ISETP.GE.U32.AND P1, PT, R151, 0x180, PT ;  /* 0x000001809700780c */ /* 0x000fc60003f26070 */
[----:B------:R-:W-:-:S05]  /*abc0*/  VIADD R0, R0, 0x9 ;  /* 0x0000000900007836 */ /* 0x000fca0000000000 */
[----:B------:R-:W-:Y:S01]  /*abd0*/  SEL R0, R0, 0x9, !P1 ;  /* 0x0000000900007807 */ /* 0x000fe20004800000 */
[----:B------:R-:W-:Y:S02]  /*abe0*/  WARPGROUP.DEPBAR.LE gsb0, 0x0 ;  /* 0x00008000000079c5 */ /* 0x000fe40000010000 */
[----:B------:R-:W-:-:S06]  /*abf0*/  WARPGROUP.ARRIVE ;  /* 0x00000000000079c5 */ /* 0x000fcc0000000000 */
[----:B------:R-:W-:Y:S01]  /*ac00*/  HGMMA.64x64x16.F32.BF16 R88, R124, gdesc[UR4].tnspB, R88, gsb0 ;  /* 0x40e000047c587df0 */ /* 0x000fe20008001858 */
[----:B------:R-:W-:Y:S01]  /*ac10*/  R2UR UR6, R8 ;  /* 0x00000000080672ca */ /* 0x000fe200000e0000 */
[----:B------:R-:W-:Y:S01]  /*ac20*/  VIADD R8, R4, 0x200 ;  /* 0x0000020004087836 */ /* 0x000fe20000000000 */
[----:B------:R-:W-:Y:S01]  /*ac30*/  R2UR UR7, R9 ;  /* 0x00000000090772ca */ /* 0x000fe200000e0000 */
[----:B------:R-:W-:Y:S01]  /*ac40*/  IMAD.MOV.U32 R9, RZ, RZ, 0x40000040 ;  /* 0x40000040ff097424 */ /* 0x000fe200078e00ff */
[----:B------:R-:W-:Y:S02]  /*ac50*/  WARPGROUP.DEPBAR.LE gsb0, 0x0 ;  /* 0x00008000000079c5 */ /* 0x000fe40000010000 */
[----:B------:R-:W-:-:S09]  /*ac60*/  WARPGROUP.ARRIVE ;  /* 0x00000000000079c5 */ /* 0x000fd20000000000 */
        /* <DEDUP_REMOVED lines=8> */
[----:B------:R-:W-:Y:S02]  /*acf0*/  R2UR UR6, R8 ;  /* 0x00000000080672ca */ /* 0x000fe400000e0000 */
[----:B------:R-:W-:Y:S01]  /*ad00*/  R2UR UR7, R9 ;  /* 0x00000000090772ca */ /* 0x000fe200000e0000 */
[----:B------:R-:W-:Y:S01]  /*ad10*/  IMAD.MOV.U32 R9, RZ, RZ, 0x40000040 ;  /* 0x40000040ff097424 */ /* 0x000fe200078e00ff */
[C---:B------:R-:W-:Y:S01]  /*ad20*/  IADD3 R8, R4.reuse, 0x300, RZ ;  /* 0x0000030004087810 */ /* 0x040fe20007ffe0ff */
[----:B------:R-:W-:Y:S01]  /*ad30*/  VIADD R4, R4, 0x380 ;  /* 0x0000038004047836 */ /* 0x000fe20000000000 */
[----:B------:R-:W-:Y:S02]  /*ad40*/  WARPGROUP.DEPBAR.LE gsb0, 0x0 ;  /* 0x00008000000079c5 */ /* 0x000fe40000010000 */
[----:B------:R-:W-:-:S07]  /*ad50*/  WARPGROUP.ARRIVE ;  /* 0x00000000000079c5 */ /* 0x000fce0000000000 */
[----:B------:R-:W-:Y:S01]  /*ad60*/  HGMMA.64x64x16.F32.BF16 R88, R136, gdesc[UR4].tnspB, R88, gsb0 ;  /* 0x40e0000488587df0 */ /* 0x000fe20008001858 */
[----:B------:R-:W-:Y:S02]  /*ad70*/  R2UR UR6, R8 ;  /* 0x00000000080672ca */ /* 0x000fe400000e0000 */
[----:B------:R-:W-:Y:S01]  /*ad80*/  R2UR UR7, R9 ;  /* 0x00000000090772ca */ /* 0x000fe200000e0000 */
[----:B------:R-:W-:Y:S02]  /*ad90*/  WARPGROUP.DEPBAR.LE gsb0, 0x0 ;  /* 0x00008000000079c5 */ /* 0x000fe40000010000 */
[----:B------:R-:W-:-:S10]  /*ada0*/  WARPGROUP.ARRIVE ;  /* 0x00000000000079c5 */ /* 0x000fd40000000000 */
[----:B------:R-:W-:Y:S01]  /*adb0*/  HGMMA.64x64x16.F32.BF16 R88, R140, gdesc[UR4].tnspB, R88, gsb0 ;  /* 0x40e000048c587df0 */ /* 0x000fe20008001858 */
[----:B------:R-:W-:Y:S02]  /*adc0*/  R2UR UR6, R4 ;  /* 0x00000000040672ca */ /* 0x000fe400000e0000 */
[----:B------:R-:W-:Y:S01]  /*add0*/  R2UR UR7, R5 ;  /* 0x00000000050772ca */ /* 0x000fe200000e0000 */
[----:B------:R-:W-:Y:S02]  /*ade0*/  WARPGROUP.DEPBAR.LE gsb0, 0x0 ;  /* 0x00008000000079c5 */ /* 0x000fe40000010000 */
[----:B------:R-:W-:-:S10]  /*adf0*/  WARPGROUP.ARRIVE ;  /* 0x00000000000079c5 */ /* 0x000fd40000000000 */
[----:B------:R-:W-:Y:S03]  /*ae00*/  HGMMA.64x64x16.F32.BF16 R88, R144, gdesc[UR4].tnspB, R88, gsb0 ;  /* 0x40e0000490587df0 */ /* 0x000fe60008001858 */
[----:B------:R-:W-:Y:S02]  /*ae10*/  WARPGROUP.DEPBAR.LE gsb0, 0x0 ;  /* 0x00008000000079c5 */ /* 0x000fe40000010000 */
[----:B------:R0:W-:Y:S06]  /*ae20*/  BAR.ARV R0, 0x100 ;  /* 0x000400000000751d */ /* 0x0001ec0000002000 */
[----:B------:R-:W-:Y:S05]  /*ae30*/  @!P0 BRA `(.L_x_587) ;  /* 0x0000000000048947 */ /* 0x000fea0003800000 */
[----:B------:R-:W-:Y:S01]  /*ae40*/  BPT.TRAP 0x1 ;  /* 0x000000040000795c */ /* 0x000fe20000300000 */
.L_x_587:
[----:B0-----:R-:W-:Y:S01]  /*ae50*/  IMAD R0, R155, 0x8, R18 ;  /* 0x000000089b007824 */ /* 0x001fe200078e0212 */
[----:B------:R-:W-:Y:S01]  /*ae60*/  FMNMX.FTZ R4, R26, R10, !PT ;  /* 0x0000000a1a047209 */ /* 0x000fe20007810000 */
[----:B------:R-:W-:Y:S01]  /*ae70*/  IMAD.U32 R5, RZ, RZ, UR38 ;  /* 0x00000026ff057e24 */ /* 0x000fe2000f8e00ff */
[----:B------:R-:W-:Y:S01]  /*ae80*/  UMOV UR4, UR5 ;  /* 0x0000000500047c82 */ /* 0x000fe20008000000 */
[----:B------:R-:W-:-:S05]  /*ae90*/  VIADD R0, R0, 0x16840 ;  /* 0x0001684000007836 */ /* 0x000fca0000000000 */
[----:B------:R-:W-:-:S04]  /*aea0*/  PRMT R0, R5, 0x654, R0 ;  /* 0x0000065405007816 */ /* 0x000fc80000000000 */
[----:B------:R0:W-:Y:S02]  /*aeb0*/  SYNCS.ARRIVE.TRANS64.RED.A1T0 RZ, [R0+URZ], RZ ;  /* 0x000000ff00ff79a7 */ /* 0x0001e4000810043f */
[----:B0-----:R-:W-:-:S04]  /*aec0*/  FMNMX.FTZ R0, R24, R11, !PT ;  /* 0x0000000b18007209 */ /* 0x001fc80007810000 */
[----:B------:R-:W-:-:S04]  /*aed0*/  FMNMX.FTZ R5, R25, R0, !PT ;  /* 0x0000000019057209 */ /* 0x000fc80007810000 */
        /* <DEDUP_REMOVED lines=29> */
[----:B------:R-:W-:-:S05]  /*b0b0*/  FMNMX.FTZ R8, R85, R0, !PT ;  /* 0x0000000055087209 */ /* 0x000fca0007810000 */
[----:B------:R-:W0:Y:S02]  /*b0c0*/  SHFL.BFLY PT, R5, R8, 0x2, 0x1f ;  /* 0x0c401f0008057f89 */ /* 0x000e2400000e0000 */
[----:B0-----:R-:W-:Y:S02]  /*b0d0*/  FMNMX.FTZ R9, R8, R5, !PT ;  /* 0x0000000508097209 */ /* 0x001fe40007810000 */
[----:B------:R-:W-:-:S03]  /*b0e0*/  FMNMX.FTZ R5, R27, R4, !PT ;  /* 0x000000041b057209 */ /* 0x000fc60007810000 */
[----:B------:R-:W0:Y:S01]  /*b0f0*/  SHFL.BFLY PT, R0, R9, 0x1, 0x1f ;  /* 0x0c201f0009007f89 */ /* 0x000e2200000e0000 */
[----:B------:R-:W-:-:S04]  /*b100*/  FMNMX.FTZ R4, R30, R5, !PT ;  /* 0x000000051e047209 */ /* 0x000fc80007810000 */
[----:B------:R-:W-:-:S04]  /*b110*/  FMNMX.FTZ R5, R31, R4, !PT ;  /* 0x000000041f057209 */ /* 0x000fc80007810000 */
[----:B------:R-:W-:-:S04]  /*b120*/  FMNMX.FTZ R4, R34, R5, !PT ;  /* 0x0000000522047209 */ /* 0x000fc80007810000 */
[----:B------:R-:W-:-:S04]  /*b130*/  FMNMX.FTZ R5, R35, R4, !PT ;  /* 0x0000000423057209 */ /* 0x000fc80007810000 */
[----:B------:R-:W-:-:S04]  /*b140*/  FMNMX.FTZ R4, R38, R5, !PT ;  /* 0x0000000526047209 */ /* 0x000fc80007810000 */
[----:B------:R-:W-:Y:S02]  /*b150*/  FMNMX.FTZ R5, R39, R4, !PT ;  /* 0x0000000427057209 */ /* 0x000fe40007810000 */
[----:B0-----:R-:W-:Y:S02]  /*b160*/  FMNMX.FTZ R0, R9, R0, !PT ;  /* 0x0000000009007209 */ /* 0x001fe40007810000 */
[----:B------:R-:W-:-:S03]  /*b170*/  FMNMX.FTZ R4, R42, R5, !PT ;  /* 0x000000052a047209 */ /* 0x000fc60007810000 */
[----:B------:R-:W-:Y:S01]  /*b180*/  FMUL.FTZ R9, R0, UR4 ;  /* 0x0000000400097c20 */ /* 0x000fe20008410000 */
[----:B------:R-:W-:-:S03]  /*b190*/  FMNMX.FTZ R5, R43, R4, !PT ;  /* 0x000000042b057209 */ /* 0x000fc60007810000 */
[--C-:B------:R-:W-:Y:S01]  /*b1a0*/  FFMA.FTZ R24, R24, UR4, -R9.reuse ;  /* 0x0000000418187c23 */ /* 0x100fe20008010809 */
[----:B------:R-:W-:Y:S01]  /*b1b0*/  FMNMX.FTZ R4, R46, R5, !PT ;  /* 0x000000052e047209 */ /* 0x000fe20007810000 */
[--C-:B------:R-:W-:Y:S01]  /*b1c0*/  FFMA.FTZ R25, R25, UR4, -R9.reuse ;  /* 0x0000000419197c23 */ /* 0x100fe20008010809 */
[--C-:B------:R-:W-:Y:S01]  /*b1d0*/  FFMA.FTZ R28, R28, UR4, -R9.reuse ;  /* 0x000000041c1c7c23 */ /* 0x100fe20008010809 */
[--C-:B------:R-:W-:Y:S01]  /*b1e0*/  FFMA.FTZ R29, R29, UR4, -R9.reuse ;  /* 0x000000041d1d7c23 */ /* 0x100fe20008010809 */
[----:B------:R-:W-:Y:S01]  /*b1f0*/  FMNMX.FTZ R5, R47, R4, !PT ;  /* 0x000000042f057209 */ /* 0x000fe20007810000 */
[----:B------:R-:W-:Y:S01]  /*b200*/  MUFU.EX2 R24, R24 ;  /* 0x0000001800187308 */ /* 0x000fe20000000800 */
[--C-:B------:R-:W-:Y:S01]  /*b210*/  FFMA.FTZ R32, R32, UR4, -R9.reuse ;  /* 0x0000000420207c23 */ /* 0x100fe20008010809 */
        /* <DEDUP_REMOVED lines=42> */
[----:B------:R-:W-:-:S03]  /*b4c0*/  FFMA.FTZ R9, R85, UR4, -R9 ;  /* 0x0000000455097c23 */ /* 0x000fc60008010809 */
[----:B------:R-:W-:Y:S01]  /*b4d0*/  FMNMX.FTZ R5, R71, R4, !PT ;  /* 0x0000000447057209 */ /* 0x000fe20007810000 */
[----:B------:R-:W-:Y:S03]  /*b4e0*/  MUFU.EX2 R36, R36 ;  /* 0x0000002400247308 */ /* 0x000fe60000000800 */
[----:B------:R-:W-:-:S04]  /*b4f0*/  FMNMX.FTZ R4, R74, R5, !PT ;  /* 0x000000054a047209 */ /* 0x000fc80007810000 */
        /* <DEDUP_REMOVED lines=10> */
[----:B------:R-:W-:Y:S04]  /*b5a0*/  MUFU.EX2 R44, R44 ;  /* 0x0000002c002c7308 */ /* 0x000fe80000000800 */
[----:B------:R-:W0:Y:S04]  /*b5b0*/  SHFL.BFLY PT, R5, R4, 0x2, 0x1f ;  /* 0x0c401f0004057f89 */ /* 0x000e2800000e0000 */
[----:B------:R-:W-:Y:S08]  /*b5c0*/  MUFU.EX2 R45, R45 ;  /* 0x0000002d002d7308 */ /* 0x000ff00000000800 */
[----:B------:R-:W-:Y:S08]  /*b5d0*/  MUFU.EX2 R48, R48 ;  /* 0x0000003000307308 */ /* 0x000ff00000000800 */
[----:B------:R-:W-:Y:S01]  /*b5e0*/  MUFU.EX2 R49, R49 ;  /* 0x0000003100317308 */ /* 0x000fe20000000800 */
[----:B0-----:R-:W-:-:S07]  /*b5f0*/  FMNMX.FTZ R4, R4, R5, !PT ;  /* 0x0000000504047209 */ /* 0x001fce0007810000 */
[----:B------:R-:W-:Y:S01]  /*b600*/  MUFU.EX2 R52, R52 ;  /* 0x0000003400347308 */ /* 0x000fe20000000800 */
[----:B------:R-:W0:Y:S07]  /*b610*/  SHFL.BFLY PT, R5, R4, 0x1, 0x1f ;  /* 0x0c201f0004057f89 */ /* 0x000e2e00000e0000 */
[----:B------:R-:W-:Y:S08]  /*b620*/  MUFU.EX2 R53, R53 ;  /* 0x0000003500357308 */ /* 0x000ff00000000800 */
[----:B------:R-:W-:Y:S08]  /*b630*/  MUFU.EX2 R56, R56 ;  /* 0x0000003800387308 */ /* 0x000ff00000000800 */
[----:B------:R-:W-:Y:S01]  /*b640*/  MUFU.EX2 R57, R57 ;  /* 0x0000003900397308 */ /* 0x000fe20000000800 */
[----:B0-----:R-:W-:Y:S01]  /*b650*/  FMNMX.FTZ R4, R4, R5, !PT ;  /* 0x0000000504047209 */ /* 0x001fe20007810000 */
[----:B------:R-:W-:-:S04]  /*b660*/  FADD.FTZ R5, -R0, R11 ;  /* 0x0000000b00057221 */ /* 0x000fc80000010100 */
[C---:B------:R-:W-:Y:S01]  /*b670*/  FADD.FTZ R8, -R4.reuse, R10 ;  /* 0x0000000a04087221 */ /* 0x040fe20000010100 */
[----:B------:R-:W-:Y:S01]  /*b680*/  FMUL.FTZ R10, R4, UR4 ;  /* 0x00000004040a7c20 */ /* 0x000fe20008410000 */
[----:B------:R-:W-:Y:S01]  /*b690*/  FMUL.FTZ R5, R5, UR4 ;  /* 0x0000000405057c20 */ /* 0x000fe20008410000 */
[----:B------:R-:W-:Y:S01]  /*b6a0*/  MUFU.EX2 R60, R60 ;  /* 0x0000003c003c7308 */ /* 0x000fe20000000800 */
[----:B------:R-:W-:Y:S01]  /*b6b0*/  FMUL.FTZ R8, R8, UR4 ;  /* 0x0000000408087c20 */ /* 0x000fe20008410000 */
[--C-:B------:R-:W-:Y:S01]  /*b6c0*/  FFMA.FTZ R26, R26, UR4, -R10.reuse ;  /* 0x000000041a1a7c23 */ /* 0x100fe2000801080a */
[--C-:B------:R-:W-:Y:S01]  /*b6d0*/  FFMA.FTZ R27, R27, UR4, -R10.reuse ;  /* 0x000000041b1b7c23 */ /* 0x100fe2000801080a */
[--C-:B------:R-:W-:Y:S01]  /*b6e0*/  FFMA.FTZ R30, R30, UR4, -R10.reuse ;  /* 0x000000041e1e7c23 */ /* 0x100fe2000801080a */
[--C-:B------:R-:W-:Y:S01]  /*b6f0*/  FFMA.FTZ R31, R31, UR4, -R10.reuse ;  /* 0x000000041f1f7c23 */ /* 0x100fe2000801080a */
[--C-:B------:R-:W-:Y:S01]  /*b700*/  FFMA.FTZ R34, R34, UR4, -R10.reuse ;  /* 0x0000000422227c23 */ /* 0x100fe2000801080a */
[--C-:B------:R-:W-:Y:S01]  /*b710*/  FFMA.FTZ R35, R35, UR4, -R10.reuse ;  /* 0x0000000423237c23 */ /* 0x100fe2000801080a */
[----:B------:R-:W0:Y:S01]  /*b720*/  MUFU.EX2 R5, R5 ;  /* 0x0000000500057308 */ /* 0x000e220000000800 */
[--C-:B------:R-:W-:Y:S01]  /*b730*/  FFMA.FTZ R38, R38, UR4, -R10.reuse ;  /* 0x0000000426267c23 */ /* 0x100fe2000801080a */
[--C-:B------:R-:W-:Y:S01]  /*b740*/  FFMA.FTZ R39, R39, UR4, -R10.reuse ;  /* 0x0000000427277c23 */ /* 0x100fe2000801080a */
[--C-:B------:R-:W-:Y:S01]  /*b750*/  FFMA.FTZ R42, R42, UR4, -R10.reuse ;  /* 0x000000042a2a7c23 */ /* 0x100fe2000801080a */
[--C-:B------:R-:W-:Y:S01]  /*b760*/  FFMA.FTZ R43, R43, UR4, -R10.reuse ;  /* 0x000000042b2b7c23 */ /* 0x100fe2000801080a */
[--C-:B------:R-:W-:Y:S01]  /*b770*/  FFMA.FTZ R46, R46, UR4, -R10.reuse ;  /* 0x000000042e2e7c23 */ /* 0x100fe2000801080a */
[--C-:B------:R-:W-:Y:S01]  /*b780*/  FFMA.FTZ R47, R47, UR4, -R10.reuse ;  /* 0x000000042f2f7c23 */ /* 0x100fe2000801080a */
[--C-:B------:R-:W-:Y:S01]  /*b790*/  FFMA.FTZ R50, R50, UR4, -R10.reuse ;  /* 0x0000000432327c23 */ /* 0x100fe2000801080a */
[----:B------:R-:W-:Y:S01]  /*b7a0*/  MUFU.EX2 R8, R8 ;  /* 0x0000000800087308 */ /* 0x000fe20000000800 */
[--C-:B------:R-:W-:Y:S01]  /*b7b0*/  FFMA.FTZ R51, R51, UR4, -R10.reuse ;  /* 0x0000000433337c23 */ /* 0x100fe2000801080a */
[--C-:B------:R-:W-:Y:S01]  /*b7c0*/  FFMA.FTZ R54, R54, UR4, -R10.reuse ;  /* 0x0000000436367c23 */ /* 0x100fe2000801080a */
[--C-:B------:R-:W-:Y:S01]  /*b7d0*/  FFMA.FTZ R55, R55, UR4, -R10.reuse ;  /* 0x0000000437377c23 */ /* 0x100fe2000801080a */
[--C-:B------:R-:W-:Y:S01]  /*b7e0*/  FFMA.FTZ R58, R58, UR4, -R10.reuse ;  /* 0x000000043a3a7c23 */ /* 0x100fe2000801080a */
[--C-:B------:R-:W-:Y:S01]  /*b7f0*/  FFMA.FTZ R59, R59, UR4, -R10.reuse ;  /* 0x000000043b3b7c23 */ /* 0x100fe2000801080a */
[--C-:B------:R-:W-:Y:S01]  /*b800*/  FFMA.FTZ R62, R62, UR4, -R10.reuse ;  /* 0x000000043e3e7c23 */ /* 0x100fe2000801080a */
[----:B------:R-:W-:Y:S01]  /*b810*/  FFMA.FTZ R63, R63, UR4, -R10 ;  /* 0x000000043f3f7c23 */ /* 0x000fe2000801080a */
[----:B------:R-:W1:Y:S01]  /*b820*/  MUFU.EX2 R26, R26 ;  /* 0x0000001a001a7308 */ /* 0x000e620000000800 */
[----:B0----5:R-:W-:Y:S01]  /*b830*/  FFMA.FTZ R3, R5, R3, R24 ;  /* 0x0000000305037223 */ /* 0x021fe20000010018 */
[--C-:B------:R-:W-:Y:S01]  /*b840*/  FFMA.FTZ R66, R66, UR4, -R10.reuse ;  /* 0x0000000442427c23 */ /* 0x100fe2000801080a */
[--C-:B------:R-:W-:Y:S01]  /*b850*/  FFMA.FTZ R67, R67, UR4, -R10.reuse ;  /* 0x0000000443437c23 */ /* 0x100fe2000801080a */
[--C-:B------:R-:W-:Y:S01]  /*b860*/  FFMA.FTZ R70, R70, UR4, -R10.reuse ;  /* 0x0000000446467c23 */ /* 0x100fe2000801080a */
[----:B------:R-:W-:Y:S01]  /*b870*/  FADD.FTZ R3, R25, R3 ;  /* 0x0000000319037221 */ /* 0x000fe20000010000 */
[--C-:B------:R-:W-:Y:S01]  /*b880*/  FFMA.FTZ R71, R71, UR4, -R10.reuse ;  /* 0x0000000447477c23 */ /* 0x100fe2000801080a */
[--C-:B------:R-:W-:Y:S01]  /*b890*/  FFMA.FTZ R74, R74, UR4, -R10.reuse ;  /* 0x000000044a4a7c23 */ /* 0x100fe2000801080a */
[----:B------:R-:W0:Y:S01]  /*b8a0*/  MUFU.EX2 R27, R27 ;  /* 0x0000001b001b7308 */ /* 0x000e220000000800 */
[----:B------:R-:W-:Y:S01]  /*b8b0*/  FADD.FTZ R3, R28, R3 ;  /* 0x000000031c037221 */ /* 0x000fe20000010000 */
[--C-:B------:R-:W-:Y:S01]  /*b8c0*/  FFMA.FTZ R75, R75, UR4, -R10.reuse ;  /* 0x000000044b4b7c23 */ /* 0x100fe2000801080a */
[--C-:B------:R-:W-:Y:S01]  /*b8d0*/  FFMA.FTZ R78, R78, UR4, -R10.reuse ;  /* 0x000000044e4e7c23 */ /* 0x100fe2000801080a */
[--C-:B------:R-:W-:Y:S01]  /*b8e0*/  FFMA.FTZ R79, R79, UR4, -R10.reuse ;  /* 0x000000044f4f7c23 */ /* 0x100fe2000801080a */
[----:B------:R-:W-:Y:S01]  /*b8f0*/  FADD.FTZ R3, R29, R3 ;  /* 0x000000031d037221 */ /* 0x000fe20000010000 */
[--C-:B------:R-:W-:Y:S01]  /*b900*/  FFMA.FTZ R82, R82, UR4, -R10.reuse ;  /* 0x0000000452527c23 */ /* 0x100fe2000801080a */
[----:B------:R-:W-:Y:S01]  /*b910*/  FFMA.FTZ R83, R83, UR4, -R10 ;  /* 0x0000000453537c23 */ /* 0x000fe2000801080a */
[----:B------:R-:W2:Y:S01]  /*b920*/  MUFU.EX2 R30, R30 ;  /* 0x0000001e001e7308 */ /* 0x000ea20000000800 */
[----:B-1----:R-:W-:Y:S01]  /*b930*/  FFMA.FTZ R6, R8, R6, R26 ;  /* 0x0000000608067223 */ /* 0x002fe2000001001a */
[----:B------:R-:W-:Y:S01]  /*b940*/  FADD.FTZ R3, R32, R3 ;  /* 0x0000000320037221 */ /* 0x000fe20000010000 */
[--C-:B------:R-:W-:Y:S01]  /*b950*/  FFMA.FTZ R86, R86, UR4, -R10.reuse ;  /* 0x0000000456567c23 */ /* 0x100fe2000801080a */
[----:B------:R-:W-:-:S02]  /*b960*/  FFMA.FTZ R147, R87, UR4, -R10 ;  /* 0x0000000457937c23 */ /* 0x000fc4000801080a */
[----:B------:R-:W-:Y:S02]  /*b970*/  FADD.FTZ R3, R33, R3 ;  /* 0x0000000321037221 */ /* 0x000fe40000010000 */
[----:B------:R-:W1:Y:S01]  /*b980*/  MUFU.EX2 R31, R31 ;  /* 0x0000001f001f7308 */ /* 0x000e620000000800 */
[----:B0-----:R-:W-:Y:S01]  /*b990*/  FADD.FTZ R6, R27, R6 ;  /* 0x000000061b067221 */ /* 0x001fe20000010000 */
[----:B------:R-:W-:-:S04]  /*b9a0*/  FADD.FTZ R3, R36, R3 ;  /* 0x0000000324037221 */ /* 0x000fc80000010000 */
[----:B------:R-:W-:Y:S02]  /*b9b0*/  FADD.FTZ R3, R37, R3 ;  /* 0x0000000325037221 */ /* 0x000fe40000010000 */
[----:B------:R-:W0:Y:S01]  /*b9c0*/  MUFU.EX2 R34, R34 ;  /* 0x0000002200227308 */ /* 0x000e220000000800 */
[----:B--2---:R-:W-:Y:S01]  /*b9d0*/  FADD.FTZ R6, R30, R6 ;  /* 0x000000061e067221 */ /* 0x004fe20000010000 */
[----:B------:R-:W-:-:S04]  /*b9e0*/  FADD.FTZ R3, R40, R3 ;  /* 0x0000000328037221 */ /* 0x000fc80000010000 */
[----:B------:R-:W-:Y:S02]  /*b9f0*/  FADD.FTZ R3, R41, R3 ;  /* 0x0000000329037221 */ /* 0x000fe40000010000 */
[----:B------:R-:W2:Y:S01]  /*ba00*/  MUFU.EX2 R35, R35 ;  /* 0x0000002300237308 */ /* 0x000ea20000000800 */
[----:B-1----:R-:W-:Y:S01]  /*ba10*/  FADD.FTZ R6, R31, R6 ;  /* 0x000000061f067221 */ /* 0x002fe20000010000 */
[----:B------:R-:W-:-:S04]  /*ba20*/  FADD.FTZ R3, R44, R3 ;  /* 0x000000032c037221 */ /* 0x000fc80000010000 */
        /* <DEDUP_REMOVED lines=15> */
[----:B------:R-:W-:-:S06]  /*bb20*/  FADD.FTZ R3, R60, R3 ;  /* 0x000000033c037221 */ /* 0x000fcc0000010000 */
        /* <DEDUP_REMOVED lines=74> */
.L_x_588:
[----:B------:R-:W-:Y:S01]  /*bfd0*/  IMAD R10, R12, 0x8, R18 ;  /* 0x000000080c0a7824 */ /* 0x000fe200078e0212 */
[----:B------:R-:W-:Y:S01]  /*bfe0*/  ISETP.GT.AND P1, PT, R7, RZ, PT ;  /* 0x000000ff0700720c */ /* 0x000fe20003f24270 */
[----:B------:R-:W-:Y:S02]  /*bff0*/  IMAD.U32 R11, RZ, RZ, UR38 ;  /* 0x00000026ff0b7e24 */ /* 0x000fe4000f8e00ff */
[-C--:B------:R-:W-:Y:S01]  /*c000*/  FMUL.FTZ R88, R88, R5.reuse ;  /* 0x0000000558587220 */ /* 0x080fe20000410000 */
[-C--:B------:R-:W-:Y:S01]  /*c010*/  FMUL.FTZ R89, R89, R5.reuse ;  /* 0x0000000559597220 */ /* 0x080fe20000410000 */
[----:B------:R-:W-:Y:S01]  /*c020*/  IADD3 R10, R10, 0x16860, RZ ;  /* 0x000168600a0a7810 */ /* 0x000fe20007ffe0ff */
[-C--:B------:R-:W-:Y:S01]  /*c030*/  FMUL.FTZ R92, R92, R5.reuse ;  /* 0x000000055c5c7220 */ /* 0x080fe20000410000 */
[-C--:B------:R-:W-:Y:S01]  /*c040*/  FMUL.FTZ R93, R93, R5.reuse ;  /* 0x000000055d5d7220 */ /* 0x080fe20000410000 */
[-C--:B------:R-:W-:Y:S01]  /*c050*/  FMUL.FTZ R96, R96, R5.reuse ;  /* 0x0000000560607220 */ /* 0x080fe20000410000 */
[----:B------:R-:W-:Y:S01]  /*c060*/  PRMT R10, R11, 0x654, R10 ;  /* 0x000006540b0a7816 */ /* 0x000fe2000000000a */
[-C--:B------:R-:W-:Y:S01]  /*c070*/  FMUL.FTZ R97, R97, R5.reuse ;  /* 0x0000000561617220 */ /* 0x080fe20000410000 */
[-C--:B------:R-:W-:Y:S01]  /*c080*/  FMUL.FTZ R100, R100, R5.reuse ;  /* 0x0000000564647220 */ /* 0x080fe20000410000 */
[-C--:B------:R-:W-:Y:S01]  /*c090*/  FMUL.FTZ R101, R101, R5.reuse ;  /* 0x0000000565657220 */ /* 0x080fe20000410000 */
[----:B------:R0:W-:Y:S01]  /*c0a0*/  SYNCS.ARRIVE.TRANS64.RED.A1T0 RZ, [R10+URZ], RZ ;  /* 0x000000ff0aff79a7 */ /* 0x0001e2000810043f */
        /* <DEDUP_REMOVED lines=41> */
[----:B------:R-:W-:Y:S01]  /*c340*/  VIADD R7, R7, 0xffffffff ;  /* 0xffffffff07077836 */ /* 0x000fe20000000000 */
[----:B------:R-:W-:Y:S01]  /*c350*/  F2FP.BF16.F32.PACK_AB R133, R59, R58 ;  /* 0x0000003a3b85723e */ /* 0x000fe200000010ff */
[----:B0-----:R-:W-:Y:S01]  /*c360*/  IMAD.MOV.U32 R10, RZ, RZ, R4 ;  /* 0x000000ffff0a7224 */ /* 0x001fe200078e0004 */
[----:B------:R-:W-:Y:S01]  /*c370*/  F2FP.BF16.F32.PACK_AB R134, R61, R60 ;  /* 0x0000003c3d86723e */ /* 0x000fe200000010ff */
[----:B------:R-:W-:Y:S01]  /*c380*/  IMAD.MOV.U32 R11, RZ, RZ, R0 ;  /* 0x000000ffff0b7224 */ /* 0x000fe200078e0000 */
        /* <DEDUP_REMOVED lines=14> */
[----:B------:R-:W-:Y:S01]  /*c470*/  F2FP.BF16.F32.PACK_AB R147, R147, R86 ;  /* 0x000000569393723e */ /* 0x000fe200000010ff */
[----:B------:R-:W-:Y:S06]  /*c480*/  @P1 BRA `(.L_x_589) ;  /* 0xffffffe000201947 */ /* 0x000fec000383ffff */
.L_x_577:
[----:B------:R-:W-:Y:S05]  /*c490*/  WARPSYNC.ALL ;  /* 0x0000000000007948 */ /* 0x000fea0003800000 */
[----:B------:R-:W-:Y:S06]  /*c4a0*/  BAR.ARV 0x8, 0x200 ;  /* 0x0208000000007b1d */ /* 0x000fec0000002000 */
[----:B------:R-:W-:Y:S05]  /*c4b0*/  @!P0 BRA `(.L_x_590) ;  /* 0x0000000000048947 */ /* 0x000fea0003800000 */
[----:B------:R-:W-:Y:S01]  /*c4c0*/  BPT.TRAP 0x1 ;  /* 0x000000040000795c */ /* 0x000fe20000300000 */
.L_x_590:
[----:B------:R-:W-:Y:S01]  /*c4d0*/  IMAD R12, R155, 0x8, R18 ;  /* 0x000000089b0c7824 */ /* 0x000fe200078e0212 */
[----:B------:R-:W-:-:S04]  /*c4e0*/  SHF.L.U32 R5, R157, 0x1f, RZ ;  /* 0x0000001f9d057819 */ /* 0x000fc800000006ff */
[----:B------:R0:W1:Y:S01]  /*c4f0*/  SYNCS.PHASECHK.TRANS64.TRYWAIT P1, [R12+URZ+0x16850], R5 ;  /* 0x016850050c0075a7 */ /* 0x000062000802017f */
[----:B------:R-:W-:Y:S05]  /*c500*/  @!P0 BRA `(.L_x_591) ;  /* 0x0000000000048947 */ /* 0x000fea0003800000 */
[----:B------:R-:W-:Y:S01]  /*c510*/  BPT.TRAP 0x1 ;  /* 0x000000040000795c */ /* 0x000fe20000300000 */
.L_x_591:
[----:B------:R-:W-:-:S05]  /*c520*/  VIADD R18, R18, 0x400 ;  /* 0x0000040012127836 */ /* 0x000fca0000000000 */
[----:B------:R-:W-:-:S04]  /*c530*/  SHF.R.U32.HI R18, RZ, 0x4, R18 ;  /* 0x00000004ff127819 */ /* 0x000fc80000011612 */
[----:B------:R-:W-:Y:S01]  /*c540*/  LOP3.LUT R18, R18, 0x3fff, RZ, 0xc0, !PT ;  /* 0x00003fff12127812 */ /* 0x000fe200078ec0ff */
[----:B-1----:R-:W-:Y:S06]  /*c550*/  @P1 BRA `(.L_x_592) ;  /* 0x0000000000081947 */ /* 0x002fec0003800000 */
[----:B------:R-:W1:Y:S02]  /*c560*/  SYNCS.PHASECHK.TRANS64.TRYWAIT P1, [R12+URZ+0x16850], R5 ;  /* 0x016850050c0075a7 */ /* 0x000e64000802017f */
[----:B-1----:R-:W-:Y:S05]  /*c570*/  @!P1 BRA `(.L_x_593) ;  /* 0x0000009400d49947 */ /* 0x002fea0003800000 */
.L_x_592:
[----:B------:R-:W-:Y:S01]  /*c580*/  IMAD.MOV.U32 R9, RZ, RZ, 0x40000040 ;  /* 0x40000040ff097424 */ /* 0x000fe200078e00ff */
[----:B------:R-:W-:Y:S01]  /*c590*/  LEA R8, R155, R18, 0xa ;  /* 0x000000129b087211 */ /* 0x000fe200078e50ff */
[----:B------:R-:W-:Y:S05]  /*c5a0*/  WARPSYNC.ALL ;  /* 0x0000000000007948 */ /* 0x000fea0003800000 */
[C---:B------:R-:W-:Y:S01]  /*c5b0*/  R2UR UR6, R8.reuse ;  /* 0x00000000080672ca */ /* 0x040fe200000e0000 */
[----:B------:R-:W-:Y:S01]  /*c5c0*/  WARPGROUP.ARRIVE ;  /* 0x00000000000079c5 */ /* 0x000fe20000000000 */
[----:B------:R-:W-:Y:S01]  /*c5d0*/  R2UR UR7, R9 ;  /* 0x00000000090772ca */ /* 0x000fe200000e0000 */
[----:B------:R-:W-:Y:S01]  /*c5e0*/  VIADD R10, R8, 0x80 ;  /* 0x00000080080a7836 */ /* 0x000fe20000000000 */
[----:B01----:R-:W0:Y:S01]  /*c5f0*/  SHFL.BFLY PT, R5, R6, 0x2, 0x1f ;  /* 0x0c401f0006057f89 */ /* 0x003e2200000e0000 */
[----:B------:R-:W-:-:S02]  /*c600*/  IMAD.MOV.U32 R11, RZ, RZ, 0x40000040 ;  /* 0x40000040ff0b7424 */ /* 0x000fc400078e00ff */
[----:B------:R-:W-:Y:S02]  /*c610*/  IMAD.MOV.U32 R9, RZ, RZ, 0x40000040 ;  /* 0x40000040ff097424 */ /* 0x000fe400078e00ff */
[----:B------:R-:W-:Y:S02]  /*c620*/  IMAD.MOV.U32 R26, RZ, RZ, RZ ;  /* 0x000000ffff1a7224 */ /* 0x000fe400078e00ff */
[----:B------:R-:W-:-:S04]  /*c630*/  IMAD.MOV.U32 R28, RZ, RZ, -0x800000 ;  /* 0xff800000ff1c7424 */ /* 0x000fc800078e00ff */
[----:B------:R-:W-:Y:S01]  /*c640*/  HGMMA.64x64x16.F32.BF16 R88, R148, gdesc[UR4].tnspB, R88, gsb0 ;  /* 0x40e0000494587df0 */ /* 0x000fe20008001858 */
[----:B------:R-:W-:Y:S01]  /*c650*/  R2UR UR6, R10 ;  /* 0x000000000a0672ca */ /* 0x000fe200000e0000 */
[----:B------:R-:W-:Y:S01]  /*c660*/  VIADD R10, R8, 0x100 ;  /* 0x00000100080a7836 */ /* 0x000fe20000000000 */
[----:B------:R-:W-:Y:S01]  /*c670*/  R2UR UR7, R11 ;  /* 0x000000000b0772ca */ /* 0x000fe200000e0000 */
[----:B------:R-:W-:Y:S02]  /*c680*/  IMAD.MOV.U32 R11, RZ, RZ, 0x40000040 ;  /* 0x40000040ff0b7424 */ /* 0x000fe400078e00ff */
[----:B0-----:R-:W-:Y:S01]  /*c690*/  FADD.FTZ R7, R5, R6 ;  /* 0x0000000605077221 */ /* 0x001fe20000010000 */
[----:B------:R-:W-:Y:S02]  /*c6a0*/  WARPGROUP.DEPBAR.LE gsb0, 0x0 ;  /* 0x00008000000079c5 */ /* 0x000fe40000010000 */
[----:B------:R-:W-:-:S07]  /*c6b0*/  WARPGROUP.ARRIVE ;  /* 0x00000000000079c5 */ /* 0x000fce0000000000 */
        /* <DEDUP_REMOVED lines=10> */
[----:B------:R-:W-:Y:S02]  /*c760*/  R2UR UR7, R11 ;  /* 0x000000000b0772ca */ /* 0x000fe400000e0000 */
[----:B------:R-:W-:Y:S01]  /*c770*/  MOV R11, 0x40000040 ;  /* 0x40000040000b7802 */ /* 0x000fe20000000f00 */
[----:B------:R-:W-:Y:S02]  /*c780*/  WARPGROUP.DEPBAR.LE gsb0, 0x0 ;  /* 0x00008000000079c5 */ /* 0x000fe40000010000 */
[----:B------:R-:W-:-:S08]  /*c790*/  WARPGROUP.ARRIVE ;  /* 0x00000000000079c5 */ /* 0x000fd00000000000 */
        /* <DEDUP_REMOVED lines=9> */
[C---:B------:R-:W-:Y:S01]  /*c830*/  VIADD R10, R8.reuse, 0x300 ;  /* 0x00000300080a7836 */ /* 0x040fe20000000000 */
[----:B------:R-:W-:Y:S01]  /*c840*/  R2UR UR7, R11 ;  /* 0x000000000b0772ca */ /* 0x000fe200000e0000 */
[----:B------:R-:W-:Y:S02]  /*c850*/  IMAD.MOV.U32 R11, RZ, RZ, 0x40000040 ;  /* 0x40000040ff0b7424 */ /* 0x000fe400078e00ff */
[----:B------:R-:W-:Y:S01]  /*c860*/  VIADD R8, R8, 0x380 ;  /* 0x0000038008087836 */ /* 0x000fe20000000000 */
[----:B------:R-:W-:Y:S02]  /*c870*/  WARPGROUP.DEPBAR.LE gsb0, 0x0 ;  /* 0x00008000000079c5 */ /* 0x000fe40000010000 */
[----:B------:R-:W-:-:S07]  /*c880*/  WARPGROUP.ARRIVE ;  /* 0x00000000000079c5 */ /* 0x000fce0000000000 */
[----:B------:R-:W-:Y:S01]  /*c890*/  HGMMA.64x64x16.F32.BF16 R88, R136, gdesc[UR4].tnspB, R88, gsb0 ;  /* 0x40e0000488587df0 */ /* 0x000fe20008001858 */
[----:B------:R-:W-:Y:S02]  /*c8a0*/  R2UR UR6, R10 ;  /* 0x000000000a0672ca */ /* 0x000fe400000e0000 */
[----:B------:R-:W-:Y:S01]  /*c8b0*/  R2UR UR7, R11 ;  /* 0x000000000b0772ca */ /* 0x000fe200000e0000 */
[----:B------:R-:W0:Y:S02]  /*c8c0*/  SHFL.BFLY PT, R10, R3, 0x2, 0x1f ;  /* 0x0c401f00030a7f89 */ /* 0x000e2400000e0000 */
[----:B0-----:R-:W-:Y:S01]  /*c8d0*/  FADD.FTZ R10, R10, R3 ;  /* 0x000000030a0a7221 */ /* 0x001fe20000010000 */
[----:B------:R-:W-:-:S04]  /*c8e0*/  IMAD.MOV.U32 R3, RZ, RZ, -0x800000 ;  /* 0xff800000ff037424 */ /* 0x000fc800078e00ff */
[----:B------:R-:W0:Y:S02]  /*c8f0*/  SHFL.BFLY PT, R5, R10, 0x1, 0x1f ;  /* 0x0c201f000a057f89 */ /* 0x000e2400000e0000 */
[----:B0-----:R-:W-:Y:S01]  /*c900*/  FADD.FTZ R11, R10, R5 ;  /* 0x000000050a0b7221 */ /* 0x001fe20000010000 */
[----:B------:R-:W-:Y:S01]  /*c910*/  MOV R5, UR4 ;  /* 0x0000000400057c02 */ /* 0x000fe20008000f00 */
[----:B------:R-:W-:-:S03]  /*c920*/  IMAD.U32 R10, RZ, RZ, UR4 ;  /* 0x00000004ff0a7e24 */ /* 0x000fc6000f8e00ff */
[----:B------:R-:W-:-:S13]  /*c930*/  FSETP.NE.FTZ.AND P1, PT, R11, RZ, PT ;  /* 0x000000ff0b00720b */ /* 0x000fda0003f35000 */
[----:B------:R-:W0:Y:S01]  /*c940*/  @P1 MUFU.LG2 R6, R11 ;  /* 0x0000000b00061308 */ /* 0x000e220000000c00 */
[----:B------:R-:W-:Y:S01]  /*c950*/  @P1 FMUL.FTZ R5, R5, 0.69314718246459960938 ;  /* 0x3f31721805051820 */ /* 0x000fe20000410000 */
[----:B------:R-:W-:Y:S02]  /*c960*/  WARPGROUP.DEPBAR.LE gsb0, 0x0 ;  /* 0x00008000000079c5 */ /* 0x000fe40000010000 */
[----:B------:R-:W-:-:S04]  /*c970*/  WARPGROUP.ARRIVE ;  /* 0x00000000000079c5 */ /* 0x000fc80000000000 */
[----:B------:R-:W-:Y:S02]  /*c980*/  @P1 MUFU.RCP R26, R11 ;  /* 0x0000000b001a1308 */ /* 0x000fe40000001000 */
[----:B------:R-:W-:Y:S01]  /*c990*/  HGMMA.64x64x16.F32.BF16 R88, R140, gdesc[UR4].tnspB, R88, gsb0 ;  /* 0x40e000048c587df0 */ /* 0x000fe20008001858 */
[----:B------:R-:W-:Y:S02]  /*c9a0*/  R2UR UR6, R8 ;  /* 0x00000000080672ca */ /* 0x000fe400000e0000 */
[----:B------:R-:W-:Y:S01]  /*c9b0*/  R2UR UR7, R9 ;  /* 0x00000000090772ca */ /* 0x000fe200000e0000 */
[----:B------:R-:W1:Y:S01]  /*c9c0*/  SHFL.BFLY PT, R8, R7, 0x1, 0x1f ;  /* 0x0c201f0007087f89 */ /* 0x000e6200000e0000 */
[----:B0-----:R-:W-:-:S04]  /*c9d0*/  @P1 FMUL.FTZ R6, R6, 0.69314718246459960938 ;  /* 0x3f31721806061820 */ /* 0x001fc80000410000 */
[----:B------:R-:W-:Y:S01]  /*c9e0*/  @P1 FFMA.FTZ R28, R5, R0, R6 ;  /* 0x00000000051c1223 */ /* 0x000fe20000010006 */
[----:B-1----:R-:W-:Y:S01]  /*c9f0*/  FADD.FTZ R13, R7, R8 ;  /* 0x00000008070d7221 */ /* 0x002fe20000010000 */
[----:B------:R-:W-:-:S04]  /*ca00*/  IMAD.MOV.U32 R8, RZ, RZ, RZ ;  /* 0x000000ffff087224 */ /* 0x000fc800078e00ff */
[----:B------:R-:W-:-:S13]  /*ca10*/  FSETP.NE.FTZ.AND P2, PT, R13, RZ, PT ;  /* 0x000000ff0d00720b */ /* 0x000fda0003f55000 */
[----:B------:R-:W0:Y:S01]  /*ca20*/  @P2 MUFU.LG2 R9, R13 ;  /* 0x0000000d00092308 */ /* 0x000e220000000c00 */
[----:B------:R-:W-:-:S07]  /*ca30*/  @P2 FMUL.FTZ R10, R10, 0.69314718246459960938 ;  /* 0x3f3172180a0a2820 */ /* 0x000fce0000410000 */
[----:B------:R1:W2:Y:S01]  /*ca40*/  @P2 MUFU.RCP R8, R13 ;  /* 0x0000000d00082308 */ /* 0x0002a20000001000 */
[----:B0-----:R-:W-:-:S04]  /*ca50*/  @P2 FMUL.FTZ R9, R9, 0.69314718246459960938 ;  /* 0x3f31721809092820 */ /* 0x001fc80000410000 */
[----:B------:R-:W-:Y:S01]  /*ca60*/  @P2 FFMA.FTZ R3, R10, R4, R9 ;  /* 0x000000040a032223 */ /* 0x000fe20000010009 */
[----:B------:R-:W-:Y:S02]  /*ca70*/  WARPGROUP.DEPBAR.LE gsb0, 0x0 ;  /* 0x00008000000079c5 */ /* 0x000fe40000010000 */
[----:B------:R-:W-:-:S06]  /*ca80*/  WARPGROUP.ARRIVE ;  /* 0x00000000000079c5 */ /* 0x000fcc0000000000 */
[----:B------:R-:W-:Y:S03]  /*ca90*/  HGMMA.64x64x16.F32.BF16 R88, R144, gdesc[UR4].tnspB, R88, gsb0 ;  /* 0x40e0000490587df0 */ /* 0x000fe60008001858 */
[----:B------:R-:W-:Y:S02]  /*caa0*/  WARPGROUP.DEPBAR.LE gsb0, 0x0 ;  /* 0x00008000000079c5 */ /* 0x000fe40000010000 */
[----:B-12---:R-:W-:Y:S05]  /*cab0*/  @!P0 BRA `(.L_x_594) ;  /* 0x0000000000048947 */ /* 0x006fea0003800000 */
[----:B------:R-:W-:Y:S01]  /*cac0*/  BPT.TRAP 0x1 ;  /* 0x000000040000795c */ /* 0x000fe20000300000 */
.L_x_594:
[----:B------:R-:W-:Y:S02]  /*cad0*/  VIADD R155, R155, 0x1 ;  /* 0x000000019b9b7836 */ /* 0x000fe40000000000 */
[-C--:B------:R-:W-:Y:S01]  /*cae0*/  FMUL.FTZ R55, R88, R26.reuse ;  /* 0x0000001a58377220 */ /* 0x080fe20000410000 */
[----:B------:R-:W-:Y:S02]  /*caf0*/  VIADD R0, R12, 0x16860 ;  /* 0x000168600c007836 */ /* 0x000fe40000000000 */
[-C--:B------:R-:W-:Y:S01]  /*cb00*/  FMUL.FTZ R12, R89, R26.reuse ;  /* 0x0000001a590c7220 */ /* 0x080fe20000410000 */
[----:B------:R-:W-:Y:S01]  /*cb10*/  IMAD.U32 R5, RZ, RZ, UR38 ;  /* 0x00000026ff057e24 */ /* 0x000fe2000f8e00ff */
[----:B------:R-:W-:Y:S01]  /*cb20*/  ISETP.NE.AND P0, PT, R155, 0x2, PT ;  /* 0x000000029b00780c */ /* 0x000fe20003f05270 */
[-C--:B------:R-:W-:Y:S01]  /*cb30*/  FMUL.FTZ R53, R92, R26.reuse ;  /* 0x0000001a5c357220 */ /* 0x080fe20000410000 */
[-C--:B------:R-:W-:Y:S01]  /*cb40*/  FMUL.FTZ R14, R93, R26.reuse ;  /* 0x0000001a5d0e7220 */ /* 0x080fe20000410000 */
[-C--:B------:R-:W-:Y:S01]  /*cb50*/  FMUL.FTZ R52, R96, R26.reuse ;  /* 0x0000001a60347220 */ /* 0x080fe20000410000 */
[----:B------:R-:W-:Y:S01]  /*cb60*/  PRMT R0, R5, 0x654, R0 ;  /* 0x0000065405007816 */ /* 0x000fe20000000000 */
[-C--:B------:R-:W-:Y:S01]  /*cb70*/  FMUL.FTZ R51, R97, R26.reuse ;  /* 0x0000001a61337220 */ /* 0x080fe20000410000 */
[----:B------:R-:W-:Y:S01]  /*cb80*/  SEL R4, RZ, 0x1, P0 ;  /* 0x00000001ff047807 */ /* 0x000fe20000000000 */
        /* <DEDUP_REMOVED lines=9> */
[----:B------:R0:W-:Y:S01]  /*cc20*/  SYNCS.ARRIVE.TRANS64.RED.A1T0 RZ, [R0+URZ], RZ ;  /* 0x000000ff00ff79a7 */ /* 0x0001e2000810043f */
        /* <DEDUP_REMOVED lines=16> */
[-C--:B0-----:R-:W-:Y:S01]  /*cd30*/  FMUL.FTZ R0, R118, R8.reuse ;  /* 0x0000000876007220 */ /* 0x081fe20000410000 */
[----:B------:R-:W-:Y:S01]  /*cd40*/  FMUL.FTZ R119, R119, R8 ;  /* 0x0000000877777220 */ /* 0x000fe20000410000 */
[----:B------:R-:W-:Y:S01]  /*cd50*/  LOP3.LUT R157, R157, R4, RZ, 0x3c, !PT ;  /* 0x000000049d9d7212 */ /* 0x000fe200078e3cff */
[----:B------:R-:W-:Y:S01]  /*cd60*/  UIADD3 UR37, UR37, 0x1, URZ ;  /* 0x0000000125257890 */ /* 0x000fe2000fffe03f */
[----:B------:R-:W-:-:S11]  /*cd70*/  SEL R155, R155, RZ, P0 ;  /* 0x000000ff9b9b7207 */ /* 0x000fd60000000000 */
.L_x_540:
[----:B------:R-:W-:Y:S05]  /*cd80*/  WARPSYNC.ALL ;  /* 0x0000000000007948 */ /* 0x000fea0003800000 */
[----:B------:R-:W0:Y:S08]  /*cd90*/  S2UR UR38, SR_CgaCtaId ;  /* 0x00000000002679c3 */ /* 0x000e300000008800 */
[----:B------:R-:W-:Y:S06]  /*cda0*/  BAR.SYNC.DEFER_BLOCKING 0x5, 0x200 ;  /* 0x0148000000007b1d */ /* 0x000fec0000010000 */
[----:B------:R-:W-:Y:S01]  /*cdb0*/  UMOV UR4, 0x400 ;  /* 0x0000040000047882 */ /* 0x000fe20000000000 */
[----:B------:R-:W-:Y:S01]  /*cdc0*/  BSSY B0, `(.L_x_595) ;  /* 0x000019e000007945 */ /* 0x000fe20003800000 */
[----:B0-----:R-:W-:-:S06]  /*cdd0*/  ULEA UR4, UR38, UR4, 0x18 ;  /* 0x0000000426047291 */ /* 0x001fcc000f8ec03f */
[----:B------:R-:W-:-:S05]  /*cde0*/  IMAD.U32 R18, RZ, RZ, UR4 ;  /* 0x00000004ff127e24 */ /* 0x000fca000f8e00ff */
[----:B------:R0:W1:Y:S01]  /*cdf0*/  LDS.128 R32, [R18+0x168d0] ;  /* 0x0168d00012207984 */ /* 0x0000620000000c00 */
[----:B------:R-:W-:Y:S06]  /*ce00*/  BAR.ARV 0x4, 0x200 ;  /* 0x0108000000007b1d */ /* 0x000fec0000002000 */
[----:B------:R-:W-:Y:S05]  /*ce10*/  @P1 BRA `(.L_x_596) ;  /* 0x0000000c00d81947 */ /* 0x000fea0003800000 */
[----:B------:R-:W2:Y:S04]  /*ce20*/  LDL R4, [R1+0x64] ;  /* 0x0000640001047983 */ /* 0x000ea80000100800 */
[----:B------:R-:W3:Y:S04]  /*ce30*/  LDL.LU R62, [R1+0x2c] ;  /* 0x00002c00013e7983 */ /* 0x000ee80000300800 */
[----:B------:R-:W4:Y:S01]  /*ce40*/  LDL.LU R61, [R1+0x30] ;  /* 0x00003000013d7983 */ /* 0x000f220000300800 */
[----:B------:R-:W0:Y:S01]  /*ce50*/  S2R R5, SR_SWINHI ;  /* 0x0000000000057919 */ /* 0x000e220000002f00 */
[----:B------:R-:W-:Y:S05]  /*ce60*/  WARPSYNC.ALL ;  /* 0x0000000000007948 */ /* 0x000fea0003800000 */
[----:B------:R-:W-:Y:S01]  /*ce70*/  F2FP.BF16.F32.PACK_AB R12, R12, R55 ;  /* 0x000000370c0c723e */ /* 0x000fe200000010ff */
[----:B------:R-:W-:Y:S01]  /*ce80*/  ULDC.64 UR4, c[0x0][0xc00] ;  /* 0x0003000000047ab9 */ /* 0x000fe20000000a00 */
[----:B------:R-:W-:Y:S01]  /*ce90*/  F2FP.BF16.F32.PACK_AB R13, R13, R56 ;  /* 0x000000380d0d723e */ /* 0x000fe200000010ff */
[----:B------:R-:W4:Y:S01]  /*cea0*/  LDL R60, [R1+0x60] ;  /* 0x00006000013c7983 */ /* 0x000f220000100800 */
[----:B------:R-:W-:-:S02]  /*ceb0*/  F2FP.BF16.F32.PACK_AB R14, R14, R53 ;  /* 0x000000350e0e723e */ /* 0x000fc400000010ff */
[----:B------:R-:W-:Y:S01]  /*cec0*/  F2FP.BF16.F32.PACK_AB R15, R15, R54 ;  /* 0x000000360f0f723e */ /* 0x000fe200000010ff */
[----:B------:R-:W4:Y:S01]  /*ced0*/  LDL R58, [R1+0x3c] ;  /* 0x00003c00013a7983 */ /* 0x000f220000100800 */
[----:B------:R-:W-:Y:S02]  /*cee0*/  MOV R20, R18 ;  /* 0x0000001200147202 */ /* 0x000fe40000000f00 */
[----:B0-----:R-:W-:Y:S01]  /*cef0*/  MOV R21, R5 ;  /* 0x0000000500157202 */ /* 0x001fe20000000f00 */
[----:B------:R-:W-:Y:S02]  /*cf00*/  BAR.SYNC.DEFER_BLOCKING 0x1, 0x180 ;  /* 0x0046000000007b1d */ /* 0x000fe40000010000 */
[----:B--2---:R-:W-:-:S03]  /*cf10*/  IMAD.WIDE R10, R4, 0x2, R20 ;  /* 0x00000002040a7825 */ /* 0x004fc600078e0214 */
[C---:B------:R-:W-:Y:S02]  /*cf20*/  IADD3 R25, P2, R10.reuse, 0x20, RZ ;  /* 0x000000200a197810 */ /* 0x040fe40007f5e0ff */
[C---:B------:R-:W-:Y:S02]  /*cf30*/  LOP3.LUT R9, R10.reuse, 0x380, RZ, 0xc0, !PT ;  /* 0x000003800a097812 */ /* 0x040fe400078ec0ff */
[C---:B------:R-:W-:Y:S02]  /*cf40*/  IADD3 R59, P0, R10.reuse, 0x60, RZ ;  /* 0x000000600a3b7810 */ /* 0x040fe40007f1e0ff */
[----:B------:R-:W-:Y:S02]  /*cf50*/  IADD3 R57, P1, R10, 0x40, RZ ;  /* 0x000000400a397810 */ /* 0x000fe40007f3e0ff */
[----:B------:R-:W-:Y:S02]  /*cf60*/  LOP3.LUT R4, R25, 0x380, RZ, 0xc0, !PT ;  /* 0x0000038019047812 */ /* 0x000fe400078ec0ff */
[----:B------:R-:W-:-:S02]  /*cf70*/  SHF.R.U64 R9, R9, 0x3, RZ ;  /* 0x0000000309097819 */ /* 0x000fc400000012ff */
[----:B------:R-:W-:Y:S02]  /*cf80*/  LOP3.LUT R6, R57, 0x380, RZ, 0xc0, !PT ;  /* 0x0000038039067812 */ /* 0x000fe400078ec0ff */
[----:B-----5:R-:W-:Y:S02]  /*cf90*/  LOP3.LUT R24, R59, 0x380, RZ, 0xc0, !PT ;  /* 0x000003803b187812 */ /* 0x020fe400078ec0ff */
[----:B------:R-:W-:Y:S02]  /*cfa0*/  SHF.R.U64 R4, R4, 0x3, RZ ;  /* 0x0000000304047819 */ /* 0x000fe400000012ff */
[----:B------:R-:W-:Y:S02]  /*cfb0*/  LOP3.LUT R10, R9, R10, RZ, 0x3c, !PT ;  /* 0x0000000a090a7212 */ /* 0x000fe400078e3cff */
[----:B------:R-:W-:Y:S02]  /*cfc0*/  SHF.R.U64 R6, R6, 0x3, RZ ;  /* 0x0000000306067819 */ /* 0x000fe400000012ff */
[----:B------:R-:W-:Y:S01]  /*cfd0*/  SHF.R.U64 R24, R24, 0x3, RZ ;  /* 0x0000000318187819 */ /* 0x000fe200000012ff */
[--C-:B------:R-:W-:Y:S01]  /*cfe0*/  IMAD.X R5, RZ, RZ, R11.reuse, P0 ;  /* 0x000000ffff057224 */ /* 0x100fe200000e060b */
[----:B------:R-:W-:Y:S01]  /*cff0*/  LOP3.LUT R8, R4, R25, RZ, 0x3c, !PT ;  /* 0x0000001904087212 */ /* 0x000fe200078e3cff */
[----:B------:R-:W-:Y:S01]  /*d000*/  IMAD.X R9, RZ, RZ, R11, P2 ;  /* 0x000000ffff097224 */ /* 0x000fe200010e060b */
[----:B------:R-:W-:-:S02]  /*d010*/  IADD3.X R7, RZ, R11, RZ, P1, !PT ;  /* 0x0000000bff077210 */ /* 0x000fc40000ffe4ff */
[----:B------:R-:W-:Y:S02]  /*d020*/  LOP3.LUT R6, R6, R57, RZ, 0x3c, !PT ;  /* 0x0000003906067212 */ /* 0x000fe400078e3cff */
[----:B------:R-:W-:Y:S02]  /*d030*/  LOP3.LUT R4, R24, R59, RZ, 0x3c, !PT ;  /* 0x0000003b18047212 */ /* 0x000fe400078e3cff */
[----:B------:R-:W-:Y:S02]  /*d040*/  MOV R10, R10 ;  /* 0x0000000a000a7202 */ /* 0x000fe40000000f00 */
[----:B------:R-:W-:Y:S02]  /*d050*/  MOV R53, R6 ;  /* 0x0000000600357202 */ /* 0x000fe40000000f00 */
[----:B-1----:R-:W-:Y:S01]  /*d060*/  MOV R32, R4 ;  /* 0x0000000400207202 */ /* 0x002fe20000000f00 */
[----:B------:R0:W-:Y:S01]  /*d070*/  STSM.16.M88.4 [R10], R12 ;  /* 0x0000000c0a007844 */ /* 0x0001e20000000200 */
[----:B------:R-:W-:-:S02]  /*d080*/  ISETP.NE.U32.AND P0, PT, RZ, UR4, PT ;  /* 0x00000004ff007c0c */ /* 0x000fc4000bf05070 */
[----:B---3--:R-:W-:Y:S02]  /*d090*/  IADD3 R24, P1, R62, UR4, RZ ;  /* 0x000000043e187c10 */ /* 0x008fe4000ff3e0ff */
[----:B------:R-:W-:Y:S02]  /*d0a0*/  MOV R54, R8 ;  /* 0x0000000800367202 */ /* 0x000fe40000000f00 */
[----:B------:R-:W-:Y:S02]  /*d0b0*/  F2FP.BF16.F32.PACK_AB R4, R51, R52 ;  /* 0x000000343304723e */ /* 0x000fe400000010ff */
[----:B------:R-:W-:Y:S02]  /*d0c0*/  F2FP.BF16.F32.PACK_AB R5, R49, R50 ;  /* 0x000000323105723e */ /* 0x000fe400000010ff */
[----:B------:R-:W-:Y:S02]  /*d0d0*/  F2FP.BF16.F32.PACK_AB R6, R47, R48 ;  /* 0x000000302f06723e */ /* 0x000fe400000010ff */
[----:B------:R-:W-:-:S02]  /*d0e0*/  F2FP.BF16.F32.PACK_AB R7, R45, R46 ;  /* 0x0000002e2d07723e */ /* 0x000fc400000010ff */
[----:B------:R-:W-:Y:S02]  /*d0f0*/  F2FP.BF16.F32.PACK_AB R8, R43, R44 ;  /* 0x0000002c2b08723e */ /* 0x000fe400000010ff */
[----:B------:R-:W-:Y:S02]  /*d100*/  F2FP.BF16.F32.PACK_AB R9, R41, R42 ;  /* 0x0000002a2909723e */ /* 0x000fe400000010ff */
[----:B0-----:R-:W-:Y:S02]  /*d110*/  F2FP.BF16.F32.PACK_AB R10, R39, R40 ;  /* 0x00000028270a723e */ /* 0x001fe400000010ff */
[----:B------:R-:W-:Y:S02]  /*d120*/  F2FP.BF16.F32.PACK_AB R11, R37, R38 ;  /* 0x00000026250b723e */ /* 0x000fe400000010ff */
[----:B------:R-:W-:Y:S02]  /*d130*/  F2FP.BF16.F32.PACK_AB R12, R31, R36 ;  /* 0x000000241f0c723e */ /* 0x000fe400000010ff */
[----:B------:R-:W-:-:S02]  /*d140*/  F2FP.BF16.F32.PACK_AB R13, R29, R30 ;  /* 0x0000001e1d0d723e */ /* 0x000fc400000010ff */
[----:B------:R-:W-:Y:S02]  /*d150*/  F2FP.BF16.F32.PACK_AB R14, R26, R27 ;  /* 0x0000001b1a0e723e */ /* 0x000fe400000010ff */
[----:B------:R-:W-:Y:S02]  /*d160*/  F2FP.BF16.F32.PACK_AB R15, R119, R0 ;  /* 0x00000000770f723e */ /* 0x000fe400000010ff */
[----:B------:R-:W-:Y:S02]  /*d170*/  ISETP.NE.AND.EX P0, PT, RZ, UR5, PT, P0 ;  /* 0x00000005ff007c0c */ /* 0x000fe4000bf05300 */
[----:B----4-:R-:W-:Y:S01]  /*d180*/  IADD3.X R25, R61, UR5, RZ, P1, !PT ;  /* 0x000000053d197c10 */ /* 0x010fe20008ffe4ff */
[----:B------:R-:W-:Y:S01]  /*d190*/  ULDC.64 UR4, c[0x0][0xc08] ;  /* 0x0003020000047ab9 */ /* 0x000fe20000000a00 */
[----:B------:R0:W-:Y:S01]  /*d1a0*/  STSM.16.M88.4 [R54], R4 ;  /* 0x0000000436007844 */ /* 0x0001e20000000200 */
[----:B------:R-:W-:Y:S01]  /*d1b0*/  ISETP.NE.U32.AND P1, PT, RZ, UR4, PT ;  /* 0x00000004ff007c0c */ /* 0x000fe2000bf25070 */
[----:B------:R-:W-:Y:S01]  /*d1c0*/  IMAD.MOV.U32 R30, RZ, RZ, RZ ;  /* 0x000000ffff1e7224 */ /* 0x000fe200078e00ff */
[----:B------:R-:W1:Y:S01]  /*d1d0*/  LDC R0, c[0x0][0xbe8] ;  /* 0x0002fa00ff007b82 */ /* 0x000e620000000800 */
[----:B------:R2:W-:Y:S01]  /*d1e0*/  STSM.16.M88.4 [R53], R8 ;  /* 0x0000000835007844 */ /* 0x0005e20000000200 */
[----:B------:R-:W-:-:S03]  /*d1f0*/  ISETP.NE.AND.EX P1, PT, RZ, UR5, PT, P1 ;  /* 0x00000005ff007c0c */ /* 0x000fc6000bf25310 */
[----:B------:R3:W-:Y:S03]  /*d200*/  STSM.16.M88.4 [R32], R12 ;  /* 0x0000000c20007844 */ /* 0x0007e60000000200 */
[----:B------:R-:W-:Y:S07]  /*d210*/  BAR.SYNC.DEFER_BLOCKING 0x1, 0x180 ;  /* 0x0046000000007b1d */ /* 0x000fee0000010000 */
[----:B0-----:R-:W-:Y:S01]  /*d220*/  @P1 IADD3 R4, P3, R62, UR4, RZ ;  /* 0x000000043e041c10 */ /* 0x001fe2000ff7e0ff */
[----:B------:R-:W-:-:S02]  /*d230*/  ULDC UR4, c[0x0][0xa88] ;  /* 0x0002a20000047ab9 */ /* 0x000fc40000000800 */
[----:B--2---:R-:W-:Y:S01]  /*d240*/  IMAD.U32 R9, RZ, RZ, UR4 ;  /* 0x00000004ff097e24 */ /* 0x004fe2000f8e00ff */
[----:B------:R-:W-:Y:S01]  /*d250*/  @P1 IADD3.X R5, R61, UR5, RZ, P3, !PT ;  /* 0x000000053d051c10 */ /* 0x000fe20009ffe4ff */
[----:B------:R0:W5:Y:S04]  /*d260*/  @P0 LDG.E R30, desc[UR42][R24.64] ;  /* 0x0000002a181e0981 */ /* 0x000168000c1e1900 */
[----:B------:R0:W5:Y:S01]  /*d270*/  @P1 LDG.E R9, desc[UR42][R4.64] ;  /* 0x0000002a04091981 */ /* 0x000162000c1e1900 */
[----:B-1----:R-:W-:-:S13]  /*d280*/  ISETP.NE.AND P2, PT, R0, 0x1, PT ;  /* 0x000000010000780c */ /* 0x002fda0003f45270 */
[----:B------:R-:W1:Y:S08]  /*d290*/  @P2 LDC R6, c[0x0][0xbec] ;  /* 0x0002fb00ff062b82 */ /* 0x000e700000000800 */
[----:B------:R-:W2:Y:S01]  /*d2a0*/  @P2 LDC R27, c[0x0][0xbf0] ;  /* 0x0002fc00ff1b2b82 */ /* 0x000ea20000000800 */
[----:B---3--:R-:W-:Y:S01]  /*d2b0*/  IMAD R15, R58, 0xc0, R60 ;  /* 0x000000c03a0f7824 */ /* 0x008fe200078e023c */
[----:B0-----:R-:W-:Y:S06]  /*d2c0*/  @P1 BRA `(.L_x_597) ;  /* 0x0000000000101947 */ /* 0x001fec0003800000 */
[----:B------:R-:W-:Y:S05]  /*d2d0*/  @!P0 BRA `(.L_x_597) ;  /* 0x00000000000c8947 */ /* 0x000fea0003800000 */
[----:B------:R-:W3:Y:S04]  /*d2e0*/  LDG.E R4, desc[UR42][R24.64] ;  /* 0x0000002a18047981 */ /* 0x000ee8000c1e1900 */
[----:B-----5:R-:W3:Y:S02]  /*d2f0*/  LDG.E R9, desc[UR42][R24.64+0x4] ;  /* 0x0000042a18097981 */ /* 0x020ee4000c1e1900 */
[----:B---3--:R-:W-:-:S07]  /*d300*/  IMAD.IADD R9, R9, 0x1, -R4 ;  /* 0x0000000109097824 */ /* 0x008fce00078e0a04 */
.L_x_597:
[----:B------:R-:W3:Y:S01]  /*d310*/  LDL.LU R10, [R1+0x44] ;  /* 0x00004400010a7983 */ /* 0x000ee20000300800 */
[----:B-1----:R-:W-:Y:S01]  /*d320*/  @P2 IMAD.HI.U32 R4, R15, R6, RZ ;  /* 0x000000060f042227 */ /* 0x002fe200078e00ff */
[----:B------:R-:W-:Y:S01]  /*d330*/  ULDC.64 UR4, c[0x0][0xb90] ;  /* 0x0002e40000047ab9 */ /* 0x000fe20000000a00 */
[----:B-----5:R-:W-:Y:S01]  /*d340*/  SHF.R.S32.HI R31, RZ, 0x1f, R30 ;  /* 0x0000001fff1f7819 */ /* 0x020fe2000001141e */
[----:B------:R-:W4:Y:S01]  /*d350*/  LDL.LU R8, [R1+0x38] ;  /* 0x0000380001087983 */ /* 0x000f220000300800 */
[----:B------:R-:W0:Y:S01]  /*d360*/  S2R R24, SR_TID.X ;  /* 0x0000000000187919 */ /* 0x000e220000002100 */
[----:B------:R-:W-:Y:S01]  /*d370*/  IMAD.MOV.U32 R7, RZ, RZ, R15 ;  /* 0x000000ffff077224 */ /* 0x000fe200078e000f */
[----:B------:R-:W1:Y:S01]  /*d380*/  @P2 LDC R41, c[0x0][0xbec] ;  /* 0x0002fb00ff292b82 */ /* 0x000e620000000800 */
[----:B------:R-:W4:Y:S04]  /*d390*/  LDL.LU R42, [R1+0x28] ;  /* 0x00002800012a7983 */ /* 0x000f280000300800 */
[----:B------:R-:W4:Y:S04]  /*d3a0*/  LDL R12, [R1+0x58] ;  /* 0x00005800010c7983 */ /* 0x000f280000100800 */
[----:B------:R-:W4:Y:S01]  /*d3b0*/  LDL R40, [R1+0x40] ;  /* 0x0000400001287983 */ /* 0x000f220000100800 */
[----:B--2---:R-:W-:-:S05]  /*d3c0*/  @P2 SHF.R.U32.HI R7, RZ, R27, R4 ;  /* 0x0000001bff072219 */ /* 0x004fca0000011604 */
[----:B------:R-:W-:Y:S02]  /*d3d0*/  IMAD.MOV R13, RZ, RZ, -R7 ;  /* 0x000000ffff0d7224 */ /* 0x000fe400078e0a07 */
[C---:B0-----:R-:W-:Y:S02]  /*d3e0*/  VIADD R25, R24.reuse, 0xffffff80 ;  /* 0xffffff8018197836 */ /* 0x041fe40000000000 */
[----:B------:R-:W-:-:S03]  /*d3f0*/  VIADD R44, R24, 0xffffff80 ;  /* 0xffffff80182c7836 */ /* 0x000fc60000000000 */
[----:B------:R-:W-:-:S04]  /*d400*/  SHF.R.S32.HI R24, RZ, 0x1f, R25 ;  /* 0x0000001fff187819 */ /* 0x000fc80000011419 */
[----:B------:R-:W-:Y:S02]  /*d410*/  LEA.HI R24, R24, R25, RZ, 0x7 ;  /* 0x0000001918187211 */ /* 0x000fe400078f38ff */
[----:B------:R-:W-:Y:S02]  /*d420*/  SHF.R.S32.HI R38, RZ, 0x1f, R44 ;  /* 0x0000001fff267819 */ /* 0x000fe4000001142c */
[----:B------:R-:W-:Y:S02]  /*d430*/  LOP3.LUT R24, R24, 0xffffff80, RZ, 0xc0, !PT ;  /* 0xffffff8018187812 */ /* 0x000fe400078ec0ff */
[----:B------:R-:W-:-:S03]  /*d440*/  LEA.HI R38, R38, R44, RZ, 0x3 ;  /* 0x0000002c26267211 */ /* 0x000fc600078f18ff */
[----:B------:R-:W-:Y:S01]  /*d450*/  IMAD.IADD R24, R25, 0x1, -R24 ;  /* 0x0000000119187824 */ /* 0x000fe200078e0a18 */
[----:B------:R-:W-:Y:S01]  /*d460*/  SHF.R.S32.HI R38, RZ, 0x3, R38 ;  /* 0x00000003ff267819 */ /* 0x000fe20000011426 */
[----:B------:R-:W-:Y:S01]  /*d470*/  IMAD R39, R9, R0, RZ ;  /* 0x0000000009277224 */ /* 0x000fe200078e02ff */
[----:B---3--:R-:W-:Y:S02]  /*d480*/  SEL R32, R10, RZ, !P0 ;  /* 0x000000ff0a207207 */ /* 0x008fe40004000000 */
[----:B----4-:R-:W-:Y:S02]  /*d490*/  SEL R37, R8, RZ, !P0 ;  /* 0x000000ff08257207 */ /* 0x010fe40004000000 */
[----:B------:R-:W-:Y:S01]  /*d4a0*/  SHF.R.S32.HI R36, RZ, 0x1f, R42 ;  /* 0x0000001fff247819 */ /* 0x000fe2000001142a */
[----:B------:R-:W-:-:S04]  /*d4b0*/  IMAD.WIDE.U32 R4, R42, UR4, R30 ;  /* 0x000000042a047c25 */ /* 0x000fc8000f8e001e */
[----:B------:R-:W-:-:S04]  /*d4c0*/  IMAD R6, R36, UR4, RZ ;  /* 0x0000000424067c24 */ /* 0x000fc8000f8e02ff */
[----:B------:R-:W-:Y:S01]  /*d4d0*/  IMAD R11, R42, UR5, R6 ;  /* 0x000000052a0b7c24 */ /* 0x000fe2000f8e0206 */
[----:B------:R-:W-:-:S03]  /*d4e0*/  ULDC.64 UR4, c[0x0][0xb98] ;  /* 0x0002e60000047ab9 */ /* 0x000fc60000000a00 */
[----:B------:R-:W-:Y:S02]  /*d4f0*/  IMAD.IADD R5, R5, 0x1, R11 ;  /* 0x0000000105057824 */ /* 0x000fe400078e020b */
[----:B------:R-:W-:Y:S02]  /*d500*/  IMAD R11, R0, R13, R15 ;  /* 0x0000000d000b7224 */ /* 0x000fe400078e020f */
[----:B------:R-:W-:Y:S02]  /*d510*/  IMAD R8, R32, UR4, RZ ;  /* 0x0000000420087c24 */ /* 0x000fe4000f8e02ff */
[C---:B------:R-:W-:Y:S01]  /*d520*/  IMAD.WIDE.U32 R4, R37.reuse, UR4, R4 ;  /* 0x0000000425047c25 */ /* 0x040fe2000f8e0004 */
[----:B------:R-:W-:Y:S02]  /*d530*/  SHF.R.S32.HI R6, RZ, 0x1f, R11 ;  /* 0x0000001fff067819 */ /* 0x000fe4000001140b */
[----:B------:R-:W-:Y:S01]  /*d540*/  SHF.R.S32.HI R13, RZ, 0x1f, R7 ;  /* 0x0000001fff0d7819 */ /* 0x000fe20000011407 */
[----:B------:R-:W-:Y:S01]  /*d550*/  IMAD R8, R37, UR5, R8 ;  /* 0x0000000525087c24 */ /* 0x000fe2000f8e0208 */
[----:B------:R-:W-:Y:S01]  /*d560*/  IADD3 R4, P0, R7, R4, RZ ;  /* 0x0000000407047210 */ /* 0x000fe20007f1e0ff */
[----:B------:R-:W-:-:S02]  /*d570*/  ULDC.64 UR4, c[0x0][0xb88] ;  /* 0x0002e20000047ab9 */ /* 0x000fc40000000a00 */
[----:B------:R-:W-:Y:S01]  /*d580*/  IMAD R6, R6, UR4, RZ ;  /* 0x0000000406067c24 */ /* 0x000fe2000f8e02ff */
[----:B------:R-:W-:-:S03]  /*d590*/  IADD3.X R5, R13, R5, R8, P0, !PT ;  /* 0x000000050d057210 */ /* 0x000fc600007fe408 */
[C---:B------:R-:W-:Y:S02]  /*d5a0*/  IMAD R7, R11.reuse, UR5, R6 ;  /* 0x000000050b077c24 */ /* 0x040fe4000f8e0206 */
[----:B------:R-:W-:Y:S01]  /*d5b0*/  IMAD.WIDE.U32 R4, R11, UR4, R4 ;  /* 0x000000040b047c25 */ /* 0x000fe2000f8e0004 */
[----:B------:R-:W-:-:S04]  /*d5c0*/  ULDC.64 UR4, c[0x0][0xb50] ;  /* 0x0002d40000047ab9 */ /* 0x000fc80000000a00 */
[----:B------:R-:W-:Y:S02]  /*d5d0*/  IADD3 R5, R5, R7, RZ ;  /* 0x0000000705057210 */ /* 0x000fe40007ffe0ff */
[----:B------:R-:W-:-:S04]  /*d5e0*/  LEA R10, P0, R4, UR4, 0x2 ;  /* 0x00000004040a7c11 */ /* 0x000fc8000f8010ff */
[----:B------:R-:W-:Y:S01]  /*d5f0*/  LEA.HI.X R14, R4, UR5, R5, 0x2, P0 ;  /* 0x00000005040e7c11 */ /* 0x000fe200080f1405 */
[----:B------:R-:W-:Y:S01]  /*d600*/  SHFL.IDX PT, R6, R10, 0x1, 0x1c1f ;  /* 0x003c1f000a067f89 */ /* 0x000fe200000e0000 */
[----:B------:R-:W-:Y:S01]  /*d610*/  IMAD R12, R58, 0xc0, R12 ;  /* 0x000000c03a0c7824 */ /* 0x000fe200078e020c */
[----:B------:R-:W-:Y:S02]  /*d620*/  ULDC.64 UR4, c[0x0][0xaa0] ;  /* 0x0002a80000047ab9 */ /* 0x000fe40000000a00 */
[----:B------:R-:W-:Y:S04]  /*d630*/  SHFL.IDX PT, R4, R10, RZ, 0x1c1f ;  /* 0x001c1fff0a047589 */ /* 0x000fe800000e0000 */
[----:B------:R-:W0:Y:S04]  /*d640*/  SHFL.IDX PT, R5, R14, RZ, 0x1c1f ;  /* 0x001c1fff0e057589 */ /* 0x000e2800000e0000 */
[----:B------:R-:W2:Y:S01]  /*d650*/  SHFL.IDX PT, R7, R14, 0x1, 0x1c1f ;  /* 0x003c1f000e077f89 */ /* 0x000ea200000e0000 */
[----:B------:R-:W-:Y:S01]  /*d660*/  LOP3.LUT P0, RZ, R24, 0x3, RZ, 0xc0, !PT ;  /* 0x0000000318ff7812 */ /* 0x000fe2000780c0ff */
[----:B------:R-:W-:-:S02]  /*d670*/  VIADD R8, R12, 0x8 ;  /* 0x000000080c087836 */ /* 0x000fc40000000000 */
[----:B------:R-:W-:Y:S01]  /*d680*/  IMAD R11, R38, 0x40, R40 ;  /* 0x00000040260b7824 */ /* 0x000fe200078e0228 */
[-C--:B------:R-:W-:Y:S02]  /*d690*/  ISETP.GE.OR P1, PT, R12, R39.reuse, P0 ;  /* 0x000000270c00720c */ /* 0x080fe40000726670 */
[----:B------:R-:W-:Y:S01]  /*d6a0*/  ISETP.GE.OR P0, PT, R8, R39, P0 ;  /* 0x000000270800720c */ /* 0x000fe20000706670 */
[----:B------:R-:W-:-:S03]  /*d6b0*/  IMAD.WIDE R20, R11, 0x2, R20 ;  /* 0x000000020b147825 */ /* 0x000fc600078e0214 */
[C---:B------:R-:W-:Y:S02]  /*d6c0*/  IADD3 R13, P3, R20.reuse, 0x1800, RZ ;  /* 0x00001800140d7810 */ /* 0x040fe40007f7e0ff */
[C---:B------:R-:W-:Y:S02]  /*d6d0*/  IADD3 R25, P4, R20.reuse, 0x3000, RZ ;  /* 0x0000300014197810 */ /* 0x040fe40007f9e0ff */
[C---:B------:R-:W-:Y:S02]  /*d6e0*/  LOP3.LUT R9, R20.reuse, 0x380, RZ, 0xc0, !PT ;  /* 0x0000038014097812 */ /* 0x040fe400078ec0ff */
[----:B------:R-:W-:Y:S01]  /*d6f0*/  LOP3.LUT R12, R13, 0x380, RZ, 0xc0, !PT ;  /* 0x000003800d0c7812 */ /* 0x000fe200078ec0ff */
[----:B0-----:R-:W-:Y:S01]  /*d700*/  @!P1 ST.E desc[UR42][R4.64], R28 ;  /* 0x0000001c04009985 */ /* 0x001fe2000c10192a */
[----:B------:R-:W-:Y:S02]  /*d710*/  LOP3.LUT R24, R25, 0x380, RZ, 0xc0, !PT ;  /* 0x0000038019187812 */ /* 0x000fe400078ec0ff */
[----:B------:R-:W-:Y:S01]  /*d720*/  SHF.R.U64 R9, R9, 0x3, RZ ;  /* 0x0000000309097819 */ /* 0x000fe200000012ff */
[----:B--2---:R0:W-:Y:S01]  /*d730*/  @!P0 ST.E desc[UR42][R6.64], R3 ;  /* 0x0000000306008985 */ /* 0x0041e2000c10192a */
[----:B------:R-:W-:-:S02]  /*d740*/  IADD3 R29, P0, R20, 0x4800, RZ ;  /* 0x00004800141d7810 */ /* 0x000fc40007f1e0ff */
[----:B------:R-:W-:Y:S02]  /*d750*/  SHF.R.U64 R12, R12, 0x3, RZ ;  /* 0x000000030c0c7819 */ /* 0x000fe400000012ff */
[----:B------:R-:W-:Y:S02]  /*d760*/  SHF.R.U64 R24, R24, 0x3, RZ ;  /* 0x0000000318187819 */ /* 0x000fe400000012ff */
[----:B------:R-:W-:Y:S02]  /*d770*/  LOP3.LUT R8, R9, R20, RZ, 0x3c, !PT ;  /* 0x0000001409087212 */ /* 0x000fe400078e3cff */
[----:B------:R-:W-:Y:S01]  /*d780*/  LOP3.LUT R20, R29, 0x380, RZ, 0xc0, !PT ;  /* 0x000003801d147812 */ /* 0x000fe200078ec0ff */
[----:B0-----:R-:W-:Y:S01]  /*d790*/  IMAD R3, R31, UR4, RZ ;  /* 0x000000041f037c24 */ /* 0x001fe2000f8e02ff */
[----:B------:R-:W-:Y:S01]  /*d7a0*/  LOP3.LUT R12, R12, R13, RZ, 0x3c, !PT ;  /* 0x0000000d0c0c7212 */ /* 0x000fe200078e3cff */
[--C-:B------:R-:W-:Y:S01]  /*d7b0*/  IMAD.X R13, RZ, RZ, R21.reuse, P3 ;  /* 0x000000ffff0d7224 */ /* 0x100fe200018e0615 */
[----:B------:R-:W-:Y:S01]  /*d7c0*/  LOP3.LUT R24, R24, R25, RZ, 0x3c, !PT ;  /* 0x0000001918187212 */ /* 0x000fe200078e3cff */
[--C-:B------:R-:W-:Y:S01]  /*d7d0*/  IMAD.X R25, RZ, RZ, R21.reuse, P4 ;  /* 0x000000ffff197224 */ /* 0x100fe200020e0615 */
[----:B------:R-:W-:Y:S01]  /*d7e0*/  SHF.R.U64 R4, R20, 0x3, RZ ;  /* 0x0000000314047819 */ /* 0x000fe200000012ff */
[--C-:B------:R-:W-:Y:S01]  /*d7f0*/  IMAD.MOV.U32 R9, RZ, RZ, R21.reuse ;  /* 0x000000ffff097224 */ /* 0x100fe200078e0015 */
[----:B------:R-:W-:Y:S01]  /*d800*/  SHF.R.S32.HI R43, RZ, 0x1f, R44 ;  /* 0x0000001fff2b7819 */ /* 0x000fe2000001142c */
[----:B------:R-:W-:Y:S01]  /*d810*/  IMAD.X R5, RZ, RZ, R21, P0 ;  /* 0x000000ffff057224 */ /* 0x000fe200000e0615 */
[----:B------:R-:W2:Y:S01]  /*d820*/  LD.E.128 R12, desc[UR42][R12.64] ;  /* 0x0000002a0c0c7980 */ /* 0x000ea2000c101d00 */
[C---:B------:R-:W-:Y:S01]  /*d830*/  IMAD R3, R30.reuse, UR5, R3 ;  /* 0x000000051e037c24 */ /* 0x040fe2000f8e0203 */
[----:B------:R-:W0:Y:S01]  /*d840*/  @P2 LDC R31, c[0x0][0xbf0] ;  /* 0x0002fc00ff1f2b82 */ /* 0x000e220000000800 */
[----:B------:R-:W-:Y:S01]  /*d850*/  IMAD.WIDE.U32 R20, R30, UR4, RZ ;  /* 0x000000041e147c25 */ /* 0x000fe2000f8e00ff */
[----:B------:R-:W-:Y:S01]  /*d860*/  ULDC.64 UR4, c[0x0][0xae8] ;  /* 0x0002ba0000047ab9 */ /* 0x000fe20000000a00 */
[----:B------:R-:W-:Y:S01]  /*d870*/  LOP3.LUT R4, R4, R29, RZ, 0x3c, !PT ;  /* 0x0000001d04047212 */ /* 0x000fe200078e3cff */
[----:B------:R-:W3:Y:S01]  /*d880*/  LD.E.128 R8, desc[UR42][R8.64] ;  /* 0x0000002a08087980 */ /* 0x000ee2000c101d00 */
[----:B------:R-:W-:-:S02]  /*d890*/  IMAD.IADD R21, R21, 0x1, R3 ;  /* 0x0000000115157824 */ /* 0x000fc400078e0203 */
[----:B------:R-:W-:Y:S01]  /*d8a0*/  IMAD R28, R36, UR4, RZ ;  /* 0x00000004241c7c24 */ /* 0x000fe2000f8e02ff */
[----:B------:R-:W4:Y:S01]  /*d8b0*/  LD.E.128 R24, desc[UR42][R24.64] ;  /* 0x0000002a18187980 */ /* 0x000f22000c101d00 */
[C---:B------:R-:W-:Y:S01]  /*d8c0*/  IMAD.WIDE.U32 R20, R42.reuse, UR4, R20 ;  /* 0x000000042a147c25 */ /* 0x040fe2000f8e0014 */
[----:B------:R-:W-:Y:S02]  /*d8d0*/  LEA.HI R43, R43, R44, RZ, 0x3 ;  /* 0x0000002c2b2b7211 */ /* 0x000fe400078f18ff */
[----:B------:R-:W5:Y:S01]  /*d8e0*/  LD.E.128 R4, desc[UR42][R4.64] ;  /* 0x0000002a04047980 */ /* 0x000f62000c101d00 */
[----:B------:R-:W-:Y:S01]  /*d8f0*/  IMAD R29, R42, UR5, R28 ;  /* 0x000000052a1d7c24 */ /* 0x000fe2000f8e021c */
[----:B------:R-:W-:Y:S01]  /*d900*/  LOP3.LUT R43, R43, 0xfffffff8, RZ, 0xc0, !PT ;  /* 0xfffffff82b2b7812 */ /* 0x000fe200078ec0ff */
[----:B------:R-:W-:Y:S01]  /*d910*/  ULDC.64 UR4, c[0x0][0xaf0] ;  /* 0x0002bc0000047ab9 */ /* 0x000fe20000000a00 */
[----:B------:R-:W2:Y:S02]  /*d920*/  LDL R42, [R1+0x68] ;  /* 0x00006800012a7983 */ /* 0x000ea40000100800 */
[----:B------:R-:W-:Y:S01]  /*d930*/  IADD3 R43, R44, -R43, RZ ;  /* 0x8000002b2c2b7210 */ /* 0x000fe20007ffe0ff */
[----:B------:R-:W-:Y:S01]  /*d940*/  @!PT LDS RZ, [RZ] ;  /* 0x00000000fffff984 */ /* 0x000fe20000000800 */
[----:B------:R-:W-:Y:S01]  /*d950*/  @!PT LDS RZ, [RZ] ;  /* 0x00000000fffff984 */ /* 0x000fe20000000800 */
[----:B------:R-:W-:Y:S01]  /*d960*/  @!PT LDS RZ, [RZ] ;  /* 0x00000000fffff984 */ /* 0x000fe20000000800 */
[----:B------:R-:W-:Y:S01]  /*d970*/  @!PT LDS RZ, [RZ] ;  /* 0x00000000fffff984 */ /* 0x000fe20000000800 */
[----:B------:R1:W-:Y:S06]  /*d980*/  MEMBAR.ALL.CTA ;  /* 0x0000000000007992 */ /* 0x0003ec0000008000 */
[----:B-1----:R-:W1:Y:S01]  /*d990*/  FENCE.VIEW.ASYNC.S ;  /* 0x00000000000073c6 */ /* 0x002e620000000000 */
[----:B------:R-:W-:-:S04]  /*d9a0*/  IMAD R3, R43, 0x30, R38 ;  /* 0x000000302b037824 */ /* 0x000fc800078e0226 */
[----:B------:R-:W-:-:S04]  /*d9b0*/  IMAD R30, R58, 0xc0, R3 ;  /* 0x000000c03a1e7824 */ /* 0x000fc800078e0203 */
[----:B------:R-:W-:-:S04]  /*d9c0*/  @P2 IMAD.HI.U32 R28, R30, R41, RZ ;  /* 0x000000291e1c2227 */ /* 0x000fc800078e00ff */
[----:B------:R-:W-:Y:S02]  /*d9d0*/  IMAD.IADD R21, R21, 0x1, R29 ;  /* 0x0000000115157824 */ /* 0x000fe400078e021d */
[----:B------:R-:W-:Y:S01]  /*d9e0*/  IMAD.MOV.U32 R3, RZ, RZ, R30 ;  /* 0x000000ffff037224 */ /* 0x000fe200078e001e */
[----:B0-----:R-:W-:Y:S01]  /*d9f0*/  @P2 SHF.R.U32.HI R3, RZ, R31, R28 ;  /* 0x0000001fff032219 */ /* 0x001fe2000001161c */
[----:B------:R-:W-:Y:S02]  /*da00*/  IMAD R29, R32, UR4, RZ ;  /* 0x00000004201d7c24 */ /* 0x000fe4000f8e02ff */
[----:B------:R-:W-:Y:S01]  /*da10*/  IMAD.WIDE.U32 R20, R37, UR4, R20 ;  /* 0x0000000425147c25 */ /* 0x000fe2000f8e0014 */
[----:B------:R-:W-:-:S03]  /*da20*/  SHF.R.S32.HI R28, RZ, 0x1f, R3 ;  /* 0x0000001fff1c7819 */ /* 0x000fc60000011403 */
[----:B------:R-:W-:Y:S01]  /*da30*/  IMAD R29, R37, UR5, R29 ;  /* 0x00000005251d7c24 */ /* 0x000fe2000f8e021d */
[----:B------:R-:W-:Y:S01]  /*da40*/  ULDC.64 UR4, c[0x0][0xae0] ;  /* 0x0002b80000047ab9 */ /* 0x000fe20000000a00 */
[----:B------:R-:W-:Y:S02]  /*da50*/  IMAD.MOV R31, RZ, RZ, -R3 ;  /* 0x000000ffff1f7224 */ /* 0x000fe400078e0a03 */
[----:B------:R-:W-:Y:S02]  /*da60*/  IMAD.IADD R21, R21, 0x1, R29 ;  /* 0x0000000115157824 */ /* 0x000fe400078e021d */
[----:B------:R-:W-:Y:S02]  /*da70*/  IMAD R29, R0, R31, R30 ;  /* 0x0000001f001d7224 */ /* 0x000fe400078e021e */
[----:B------:R-:W-:Y:S02]  /*da80*/  IMAD R28, R28, UR4, RZ ;  /* 0x000000041c1c7c24 */ /* 0x000fe4000f8e02ff */
[----:B------:R-:W-:Y:S01]  /*da90*/  IMAD.WIDE.U32 R20, R3, UR4, R20 ;  /* 0x0000000403147c25 */ /* 0x000fe2000f8e0014 */
[----:B------:R-:W-:-:S03]  /*daa0*/  SHF.R.S32.HI R0, RZ, 0x1f, R29 ;  /* 0x0000001fff007819 */ /* 0x000fc6000001141d */
[----:B------:R-:W-:Y:S01]  /*dab0*/  IMAD R31, R3, UR5, R28 ;  /* 0x00000005031f7c24 */ /* 0x000fe2000f8e021c */
[----:B------:R-:W-:Y:S02]  /*dac0*/  ULDC.64 UR4, c[0x0][0xad8] ;  /* 0x0002b60000047ab9 */ /* 0x000fe40000000a00 */
[----:B------:R-:W-:Y:S02]  /*dad0*/  IMAD R0, R0, UR4, RZ ;  /* 0x0000000400007c24 */ /* 0x000fe4000f8e02ff */
[----:B------:R-:W-:Y:S02]  /*dae0*/  IMAD.IADD R21, R21, 0x1, R31 ;  /* 0x0000000115157824 */ /* 0x000fe400078e021f */
[C---:B------:R-:W-:Y:S02]  /*daf0*/  IMAD R3, R29.reuse, UR5, R0 ;  /* 0x000000051d037c24 */ /* 0x040fe4000f8e0200 */
[----:B------:R-:W-:Y:S01]  /*db00*/  IMAD.WIDE.U32 R20, R29, UR4, R20 ;  /* 0x000000041d147c25 */ /* 0x000fe2000f8e0014 */
[----:B------:R-:W-:-:S03]  /*db10*/  ULDC.64 UR4, c[0x0][0xa80] ;  /* 0x0002a00000047ab9 */ /* 0x000fc60000000a00 */
[----:B------:R-:W-:Y:S01]  /*db20*/  IMAD.IADD R3, R21, 0x1, R3 ;  /* 0x0000000115037824 */ /* 0x000fe200078e0203 */
[----:B------:R-:W-:Y:S01]  /*db30*/  LEA R32, P0, R20, UR4, 0x1 ;  /* 0x0000000414207c11 */ /* 0x000fe2000f8008ff */
[----:B------:R-:W-:-:S03]  /*db40*/  ULDC UR4, c[0x0][0xac8] ;  /* 0x0002b20000047ab9 */ /* 0x000fc60000000800 */
[----:B------:R-:W-:Y:S02]  /*db50*/  LEA.HI.X R36, R20, UR5, R3, 0x1, P0 ;  /* 0x0000000514247c11 */ /* 0x000fe400080f0c03 */
[----:B-1----:R-:W0:Y:S01]  /*db60*/  SHFL.IDX PT, R20, R32, RZ, 0x181f ;  /* 0x00181fff20147589 */ /* 0x002e2200000e0000 */
[----:B------:R-:W-:-:S03]  /*db70*/  IMAD R38, R58, 0xc0, R38 ;  /* 0x000000c03a267824 */ /* 0x000fc600078e0226 */
[----:B------:R-:W1:Y:S01]  /*db80*/  SHFL.IDX PT, R28, R32, 0x1, 0x181f ;  /* 0x00381f00201c7f89 */ /* 0x000e6200000e0000 */
[----:B------:R-:W-:-:S03]  /*db90*/  ISETP.GE.AND P0, PT, R40, UR4, PT ;  /* 0x0000000428007c0c */ /* 0x000fc6000bf06270 */
[----:B------:R-:W2:Y:S04]  /*dba0*/  SHFL.IDX PT, R21, R36, RZ, 0x181f ;  /* 0x00181fff24157589 */ /* 0x000ea800000e0000 */
[----:B------:R-:W2:Y:S01]  /*dbb0*/  SHFL.IDX PT, R30, R32, 0x2, 0x181f ;  /* 0x00581f00201e7f89 */ /* 0x000ea200000e0000 */
[----:B------:R-:W-:-:S03]  /*dbc0*/  VIADD R0, R38, 0x30 ;  /* 0x0000003026007836 */ /* 0x000fc60000000000 */
[----:B------:R-:W2:Y:S01]  /*dbd0*/  SHFL.IDX PT, R29, R36, 0x1, 0x181f ;  /* 0x00381f00241d7f89 */ /* 0x000ea200000e0000 */
[----:B------:R-:W-:-:S03]  /*dbe0*/  ISETP.GE.OR P3, PT, R38, R39, P0 ;  /* 0x000000272600720c */ /* 0x000fc60000766670 */
[----:B------:R-:W2:Y:S01]  /*dbf0*/  SHFL.IDX PT, R31, R36, 0x2, 0x181f ;  /* 0x00581f00241f7f89 */ /* 0x000ea200000e0000 */
[----:B------:R-:W-:Y:S02]  /*dc00*/  IADD3 R3, R38, 0x60, RZ ;  /* 0x0000006026037810 */ /* 0x000fe40007ffe0ff */
[-C--:B------:R-:W-:Y:S02]  /*dc10*/  ISETP.GE.OR P2, PT, R0, R39.reuse, P0 ;  /* 0x000000270000720c */ /* 0x080fe40000746670 */
[----:B------:R-:W-:Y:S01]  /*dc20*/  ISETP.GE.OR P1, PT, R3, R39, P0 ;  /* 0x000000270300720c */ /* 0x000fe20000726670 */
[----:B------:R-:W-:-:S04]  /*dc30*/  VIADD R0, R18, 0x16820 ;  /* 0x0001682012007836 */ /* 0x000fc80000000000 */
[----:B0-----:R-:W-:Y:S02]  /*dc40*/  @!P3 LEA R20, P5, R40, R20, 0x1 ;  /* 0x000000142814b211 */ /* 0x001fe400078a08ff */
[----:B------:R-:W-:-:S04]  /*dc50*/  PRMT R0, RZ, 0x654, R0 ;  /* 0x00000654ff007816 */ /* 0x000fc80000000000 */
[----:B-1----:R-:W-:Y:S01]  /*dc60*/  @!P2 LEA R28, P4, R40, R28, 0x1 ;  /* 0x0000001c281ca211 */ /* 0x002fe200078808ff */
[----:B------:R0:W-:Y:S02]  /*dc70*/  SYNCS.ARRIVE.TRANS64.RED.A1T0 RZ, [R0+URZ], RZ ;  /* 0x000000ff00ff79a7 */ /* 0x0001e4000810043f */
[----:B0-----:R-:W-:-:S05]  /*dc80*/  VIADD R0, R38, 0x90 ;  /* 0x0000009026007836 */ /* 0x001fca0000000000 */
[----:B------:R-:W-:Y:S01]  /*dc90*/  ISETP.GE.OR P0, PT, R0, R39, P0 ;  /* 0x000000270000720c */ /* 0x000fe20000706670 */
[----:B------:R-:W0:Y:S04]  /*dca0*/  SHFL.IDX PT, R32, R32, 0x3, 0x181f ;  /* 0x00781f0020207f89 */ /* 0x000e2800000e0000 */
[----:B------:R-:W1:Y:S01]  /*dcb0*/  SHFL.IDX PT, R36, R36, 0x3, 0x181f ;  /* 0x00781f0024247f89 */ /* 0x000e6200000e0000 */
[C-C-:B--2---:R-:W-:Y:S02]  /*dcc0*/  @!P3 LEA.HI.X R21, R40.reuse, R21, R42.reuse, 0x1, P5 ;  /* 0x000000152815b211 */ /* 0x144fe400028f0c2a */
[C---:B------:R-:W-:Y:S02]  /*dcd0*/  @!P1 LEA R30, P5, R40.reuse, R30, 0x1 ;  /* 0x0000001e281e9211 */ /* 0x040fe400078a08ff */
[----:B------:R-:W-:-:S02]  /*dce0*/  @!P2 LEA.HI.X R29, R40, R29, R42, 0x1, P4 ;  /* 0x0000001d281da211 */ /* 0x000fc400020f0c2a */
[----:B------:R-:W-:Y:S01]  /*dcf0*/  @!P1 LEA.HI.X R31, R40, R31, R42, 0x1, P5 ;  /* 0x0000001f281f9211 */ /* 0x000fe200028f0c2a */
[----:B---3--:R2:W-:Y:S04]  /*dd00*/  @!P3 ST.E.128 desc[UR42][R20.64], R8 ;  /* 0x000000081400b985 */ /* 0x0085e8000c101d2a */
[----:B------:R2:W-:Y:S04]  /*dd10*/  @!P2 ST.E.128 desc[UR42][R28.64], R12 ;  /* 0x0000000c1c00a985 */ /* 0x0005e8000c101d2a */
[----:B----4-:R2:W-:Y:S01]  /*dd20*/  @!P1 ST.E.128 desc[UR42][R30.64], R24 ;  /* 0x000000181e009985 */ /* 0x0105e2000c101d2a */
[----:B01----:R-:W-:Y:S05]  /*dd30*/  @P0 BRA `(.L_x_598) ;  /* 0x0000000800980947 */ /* 0x003fea0003800000 */
[----:B--2---:R-:W-:-:S04]  /*dd40*/  LEA R8, P0, R40, R32, 0x1 ;  /* 0x0000002028087211 */ /* 0x004fc800078008ff */
[----:B------:R-:W-:-:S05]  /*dd50*/  LEA.HI.X R9, R40, R36, R42, 0x1, P0 ;  /* 0x0000002428097211 */ /* 0x000fca00000f0c2a */
[----:B-----5:R0:W-:Y:S01]  /*dd60*/  ST.E.128 desc[UR42][R8.64], R4 ;  /* 0x0000000408007985 */ /* 0x0201e2000c101d2a */
[----:B------:R-:W-:Y:S05]  /*dd70*/  BRA `(.L_x_598) ;  /* 0x0000000800887947 */ /* 0x000fea0003800000 */
.L_x_596:
[----:B------:R-:W2:Y:S01]  /*dd80*/  LDL.LU R6, [R1+0x2c] ;  /* 0x00002c0001067983 */ /* 0x000ea20000300800 */
[----:B------:R-:W-:Y:S01]  /*dd90*/  ULDC.64 UR4, c[0x0][0xc00] ;  /* 0x0003000000047ab9 */ /* 0x000fe20000000a00 */
[----:B------:R-:W-:Y:S01]  /*dda0*/  IMAD.MOV.U32 R0, RZ, RZ, RZ ;  /* 0x000000ffff007224 */ /* 0x000fe200078e00ff */
[----:B------:R-:W3:Y:S01]  /*ddb0*/  LDC R25, c[0x0][0xbe8] ;  /* 0x0002fa00ff197b82 */ /* 0x000ee20000000800 */
[----:B------:R-:W4:Y:S01]  /*ddc0*/  LDL.LU R3, [R1+0x30] ;  /* 0x0000300001037983 */ /* 0x000f220000300800 */
[----:B------:R-:W-:-:S04]  /*ddd0*/  ISETP.NE.U32.AND P0, PT, RZ, UR4, PT ;  /* 0x00000004ff007c0c */ /* 0x000fc8000bf05070 */
[----:B------:R-:W-:Y:S02]  /*dde0*/  ISETP.NE.AND.EX P0, PT, RZ, UR5, PT, P0 ;  /* 0x00000005ff007c0c */ /* 0x000fe4000bf05300 */
[----:B--2---:R-:W-:-:S04]  /*ddf0*/  IADD3 R4, P1, R6, UR4, RZ ;  /* 0x0000000406047c10 */ /* 0x004fc8000ff3e0ff */
[----:B----4-:R-:W-:Y:S01]  /*de00*/  IADD3.X R5, R3, UR5, RZ, P1, !PT ;  /* 0x0000000503057c10 */ /* 0x010fe20008ffe4ff */
[----:B------:R-:W-:Y:S02]  /*de10*/  ULDC.64 UR4, c[0x0][0xc08] ;  /* 0x0003020000047ab9 */ /* 0x000fe40000000a00 */
[----:B------:R-:W-:-:S04]  /*de20*/  ISETP.NE.U32.AND P1, PT, RZ, UR4, PT ;  /* 0x00000004ff007c0c */ /* 0x000fc8000bf25070 */
[----:B------:R2:W5:Y:S01]  /*de30*/  @P0 LDG.E R0, desc[UR42][R4.64] ;  /* 0x0000002a04000981 */ /* 0x000562000c1e1900 */
[----:B------:R-:W-:Y:S01]  /*de40*/  ISETP.NE.AND.EX P1, PT, RZ, UR5, PT, P1 ;  /* 0x00000005ff007c0c */ /* 0x000fe2000bf25310 */
[----:B------:R-:W4:-:S12]  /*de50*/  S2R R9, SR_TID.X ;  /* 0x0000000000097919 */ /* 0x000f180000002100 */
[----:B------:R-:W-:Y:S01]  /*de60*/  @P1 IADD3 R6, P2, R6, UR4, RZ ;  /* 0x0000000406061c10 */ /* 0x000fe2000ff5e0ff */
[----:B------:R-:W-:Y:S02]  /*de70*/  ULDC UR4, c[0x0][0xa88] ;  /* 0x0002a20000047ab9 */ /* 0x000fe40000000800 */
[----:B------:R-:W-:Y:S01]  /*de80*/  IMAD.U32 R8, RZ, RZ, UR4 ;  /* 0x00000004ff087e24 */ /* 0x000fe2000f8e00ff */
[----:B------:R-:W-:-:S05]  /*de90*/  @P1 IADD3.X R7, R3, UR5, RZ, P2, !PT ;  /* 0x0000000503071c10 */ /* 0x000fca00097fe4ff */
[----:B------:R2:W5:Y:S01]  /*dea0*/  @P1 LDG.E R8, desc[UR42][R6.64] ;  /* 0x0000002a06081981 */ /* 0x000562000c1e1900 */
[----:B---3--:R-:W-:Y:S01]  /*deb0*/  ISETP.NE.AND P2, PT, R25, 0x1, PT ;  /* 0x000000011900780c */ /* 0x008fe20003f45270 */
[----:B----4-:R-:W-:-:S12]  /*dec0*/  VIADD R26, R9, 0xffffff80 ;  /* 0xffffff80091a7836 */ /* 0x010fd80000000000 */
[----:B------:R-:W3:Y:S01]  /*ded0*/  @P2 LDC R20, c[0x0][0xbec] ;  /* 0x0002fb00ff142b82 */ /* 0x000ee20000000800 */
[----:B------:R-:W-:-:S07]  /*dee0*/  ISETP.GE.AND P3, PT, R26, 0xc0, PT ;  /* 0x000000c01a00780c */ /* 0x000fce0003f66270 */
[----:B------:R-:W4:Y:S01]  /*def0*/  @P2 LDC R21, c[0x0][0xbf0] ;  /* 0x0002fc00ff152b82 */ /* 0x000f220000000800 */
[----:B--2---:R-:W-:Y:S05]  /*df00*/  @P1 BRA `(.L_x_599) ;  /* 0x0000000000101947 */ /* 0x004fea0003800000 */
[----:B------:R-:W-:Y:S05]  /*df10*/  @!P0 BRA `(.L_x_599) ;  /* 0x00000000000c8947 */ /* 0x000fea0003800000 */
[----:B------:R-:W2:Y:S04]  /*df20*/  LDG.E R3, desc[UR42][R4.64] ;  /* 0x0000002a04037981 */ /* 0x000ea8000c1e1900 */
[----:B-----5:R-:W2:Y:S02]  /*df30*/  LDG.E R8, desc[UR42][R4.64+0x4] ;  /* 0x0000042a04087981 */ /* 0x020ea4000c1e1900 */
[----:B--2---:R-:W-:-:S07]  /*df40*/  IMAD.IADD R8, R8, 0x1, -R3 ;  /* 0x0000000108087824 */ /* 0x004fce00078e0a03 */
.L_x_599:
[----:B------:R-:W2:Y:S04]  /*df50*/  LDL.LU R4, [R1+0x38] ;  /* 0x0000380001047983 */ /* 0x000ea80000300800 */
[----:B------:R-:W3:Y:S04]  /*df60*/  LDL.LU R3, [R1+0x44] ;  /* 0x0000440001037983 */ /* 0x000ee80000300800 */
[----:B-----5:R-:W4:Y:S04]  /*df70*/  LDL R24, [R1+0x28] ;  /* 0x0000280001187983 */ /* 0x020f280000100800 */
[----:B------:R0:W5:Y:S01]  /*df80*/  LDL R28, [R1+0x3c] ;  /* 0x00003c00011c7983 */ /* 0x0001620000100800 */
[----:B------:R-:W-:Y:S01]  /*df90*/  BSSY B1, `(.L_x_600) ;  /* 0x000002d000017945 */ /* 0x000fe20003800000 */
[----:B------:R-:W-:-:S02]  /*dfa0*/  SHF.R.S32.HI R11, RZ, 0x1f, R0 ;  /* 0x0000001fff0b7819 */ /* 0x000fc40000011400 */
[----:B--2---:R-:W-:Y:S02]  /*dfb0*/  SEL R13, R4, RZ, !P0 ;  /* 0x000000ff040d7207 */ /* 0x004fe40004000000 */
[----:B---3--:R-:W-:Y:S02]  /*dfc0*/  SEL R12, R3, RZ, !P0 ;  /* 0x000000ff030c7207 */ /* 0x008fe40004000000 */
[----:B----4-:R-:W-:Y:S01]  /*dfd0*/  SHF.R.S32.HI R10, RZ, 0x1f, R24 ;  /* 0x0000001fff0a7819 */ /* 0x010fe20000011418 */
[----:B0-----:R-:W-:Y:S06]  /*dfe0*/  @P3 BRA `(.L_x_601) ;  /* 0x00000000009c3947 */ /* 0x001fec0003800000 */
[----:B------:R-:W0:Y:S01]  /*dff0*/  LDC R14, c[0x0][0xbe8] ;  /* 0x0002fa00ff0e7b82 */ /* 0x000e220000000800 */
[----:B-----5:R-:W-:-:S04]  /*e000*/  IMAD R3, R28, 0xc0, R9 ;  /* 0x000000c01c037824 */ /* 0x020fc800078e0209 */
[----:B------:R-:W-:Y:S02]  /*e010*/  VIADD R9, R3, 0xffffff80 ;  /* 0xffffff8003097836 */ /* 0x000fe40000000000 */
[----:B0-----:R-:W-:-:S05]  /*e020*/  IMAD R4, R8, R14, RZ ;  /* 0x0000000e08047224 */ /* 0x001fca00078e02ff */
[----:B------:R-:W-:-:S13]  /*e030*/  ISETP.GE.AND P0, PT, R9, R4, PT ;  /* 0x000000040900720c */ /* 0x000fda0003f06270 */
[----:B------:R-:W-:Y:S05]  /*e040*/  @P0 BRA `(.L_x_601) ;  /* 0x0000000000840947 */ /* 0x000fea0003800000 */
[----:B------:R-:W-:Y:S01]  /*e050*/  ISETP.NE.AND P0, PT, R14, 0x1, PT ;  /* 0x000000010e00780c */ /* 0x000fe20003f05270 */
[----:B------:R-:W-:Y:S01]  /*e060*/  ULDC.64 UR4, c[0x0][0xb90] ;  /* 0x0002e40000047ab9 */ /* 0x000fe20000000a00 */
[----:B------:R-:W-:Y:S01]  /*e070*/  MOV R4, R0 ;  /* 0x0000000000047202 */ /* 0x000fe20000000f00 */
[----:B------:R-:W-:Y:S02]  /*e080*/  IMAD R7, R10, UR4, RZ ;  /* 0x000000040a077c24 */ /* 0x000fe4000f8e02ff */
[----:B------:R-:W-:Y:S02]  /*e090*/  IMAD.MOV.U32 R5, RZ, RZ, R11 ;  /* 0x000000ffff057224 */ /* 0x000fe400078e000b */
[----:B------:R-:W-:Y:S02]  /*e0a0*/  IMAD.MOV.U32 R3, RZ, RZ, R9 ;  /* 0x000000ffff037224 */ /* 0x000fe400078e0009 */
[----:B------:R-:W-:-:S04]  /*e0b0*/  IMAD.WIDE.U32 R4, R24, UR4, R4 ;  /* 0x0000000418047c25 */ /* 0x000fc8000f8e0004 */
[----:B------:R-:W0:Y:S01]  /*e0c0*/  @P0 LDC R6, c[0x0][0xbec] ;  /* 0x0002fb00ff060b82 */ /* 0x000e220000000800 */
[----:B------:R-:W-:Y:S01]  /*e0d0*/  IMAD R7, R24, UR5, R7 ;  /* 0x0000000518077c24 */ /* 0x000fe2000f8e0207 */
[----:B------:R-:W-:-:S03]  /*e0e0*/  ULDC.64 UR4, c[0x0][0xb98] ;  /* 0x0002e60000047ab9 */ /* 0x000fc60000000a00 */
[----:B------:R-:W-:-:S03]  /*e0f0*/  IMAD.IADD R5, R5, 0x1, R7 ;  /* 0x0000000105057824 */ /* 0x000fc600078e0207 */
[----:B------:R-:W2:Y:S01]  /*e100*/  @P0 LDC R15, c[0x0][0xbf0] ;  /* 0x0002fc00ff0f0b82 */ /* 0x000ea20000000800 */
[----:B------:R-:W-:-:S04]  /*e110*/  IMAD.WIDE.U32 R4, R13, UR4, R4 ;  /* 0x000000040d047c25 */ /* 0x000fc8000f8e0004 */
[----:B0-----:R-:W-:-:S05]  /*e120*/  @P0 IMAD.HI.U32 R6, R9, R6, RZ ;  /* 0x0000000609060227 */ /* 0x001fca00078e00ff */
[----:B--2---:R-:W-:Y:S01]  /*e130*/  @P0 SHF.R.U32.HI R3, RZ, R15, R6 ;  /* 0x0000000fff030219 */ /* 0x004fe20000011606 */
[----:B------:R-:W-:-:S03]  /*e140*/  IMAD R6, R12, UR4, RZ ;  /* 0x000000040c067c24 */ /* 0x000fc6000f8e02ff */
[----:B------:R-:W-:Y:S01]  /*e150*/  IADD3 R4, P0, R3, R4, RZ ;  /* 0x0000000403047210 */ /* 0x000fe20007f1e0ff */
[----:B------:R-:W-:Y:S02]  /*e160*/  IMAD.MOV R7, RZ, RZ, -R3 ;  /* 0x000000ffff077224 */ /* 0x000fe400078e0a03 */
[----:B------:R-:W-:Y:S01]  /*e170*/  IMAD R6, R13, UR5, R6 ;  /* 0x000000050d067c24 */ /* 0x000fe2000f8e0206 */
[----:B------:R-:W-:Y:S01]  /*e180*/  ULDC.64 UR4, c[0x0][0xb88] ;  /* 0x0002e20000047ab9 */ /* 0x000fe20000000a00 */
[----:B------:R-:W-:Y:S01]  /*e190*/  IMAD R7, R14, R7, R9 ;  /* 0x000000070e077224 */ /* 0x000fe200078e0209 */
[----:B------:R-:W-:-:S04]  /*e1a0*/  SHF.R.S32.HI R9, RZ, 0x1f, R3 ;  /* 0x0000001fff097819 */ /* 0x000fc80000011403 */
[----:B------:R-:W-:Y:S02]  /*e1b0*/  SHF.R.S32.HI R3, RZ, 0x1f, R7 ;  /* 0x0000001fff037819 */ /* 0x000fe40000011407 */
[----:B------:R-:W-:-:S03]  /*e1c0*/  IADD3.X R5, R9, R5, R6, P0, !PT ;  /* 0x0000000509057210 */ /* 0x000fc600007fe406 */
[----:B------:R-:W-:Y:S02]  /*e1d0*/  IMAD R6, R3, UR4, RZ ;  /* 0x0000000403067c24 */ /* 0x000fe4000f8e02ff */
[----:B------:R-:W-:-:S04]  /*e1e0*/  IMAD.WIDE.U32 R4, R7, UR4, R4 ;  /* 0x0000000407047c25 */ /* 0x000fc8000f8e0004 */
[----:B------:R-:W-:Y:S01]  /*e1f0*/  IMAD R3, R7, UR5, R6 ;  /* 0x0000000507037c24 */ /* 0x000fe2000f8e0206 */
[----:B------:R-:W-:Y:S02]  /*e200*/  ULDC.64 UR4, c[0x0][0xb50] ;  /* 0x0002d40000047ab9 */ /* 0x000fe40000000a00 */
[----:B------:R-:W-:Y:S01]  /*e210*/  LEA R6, P0, R4, UR4, 0x2 ;  /* 0x0000000404067c11 */ /* 0x000fe2000f8010ff */
[----:B------:R-:W-:-:S05]  /*e220*/  IMAD.IADD R3, R5, 0x1, R3 ;  /* 0x0000000105037824 */ /* 0x000fca00078e0203 */
[----:B------:R-:W-:Y:S01]  /*e230*/  LEA.HI.X R7, R4, UR5, R3, 0x2, P0 ;  /* 0x0000000504077c11 */ /* 0x000fe200080f1403 */
[----:B------:R-:W-:-:S05]  /*e240*/  IMAD.MOV.U32 R3, RZ, RZ, -0x800000 ;  /* 0xff800000ff037424 */ /* 0x000fca00078e00ff */
[----:B------:R0:W-:Y:S02]  /*e250*/  STG.E desc[UR42][R6.64], R3 ;  /* 0x0000000306007986 */ /* 0x0001e4000c10192a */
.L_x_601:
[----:B------:R-:W-:Y:S05]  /*e260*/  BSYNC B1 ;  /* 0x0000000000017941 */ /* 0x000fea0003800000 */
.L_x_600:
[----:B0-----:R-:W2:Y:S04]  /*e270*/  LDL R6, [R1+0x40] ;  /* 0x0000400001067983 */ /* 0x001ea80000100800 */
[----:B------:R-:W3:Y:S01]  /*e280*/  LDL R14, [R1+0x68] ;  /* 0x00006800010e7983 */ /* 0x000ee20000100800 */
[--C-:B------:R-:W-:Y:S01]  /*e290*/  SHF.R.S32.HI R7, RZ, 0x1f, R26.reuse ;  /* 0x0000001fff077819 */ /* 0x100fe2000001141a */
[----:B------:R-:W-:Y:S01]  /*e2a0*/  ULDC.64 UR4, c[0x0][0xaa0] ;  /* 0x0002a80000047ab9 */ /* 0x000fe20000000a00 */
[----:B------:R-:W-:Y:S01]  /*e2b0*/  SHF.R.S32.HI R29, RZ, 0x1f, R26 ;  /* 0x0000001fff1d7819 */ /* 0x000fe2000001141a */
[----:B------:R-:W-:Y:S01]  /*e2c0*/  IMAD R3, R11, UR4, RZ ;  /* 0x000000040b037c24 */ /* 0x000fe2000f8e02ff */
[-C--:B------:R-:W-:Y:S01]  /*e2d0*/  LEA.HI R7, R7, R26.reuse, RZ, 0x3 ;  /* 0x0000001a07077211 */ /* 0x080fe200078f18ff */
[C---:B------:R-:W-:Y:S01]  /*e2e0*/  IMAD.WIDE.U32 R4, R0.reuse, UR4, RZ ;  /* 0x0000000400047c25 */ /* 0x040fe2000f8e00ff */
[----:B------:R-:W-:Y:S01]  /*e2f0*/  LEA.HI R29, R29, R26, RZ, 0x3 ;  /* 0x0000001a1d1d7211 */ /* 0x000fe200078f18ff */
[----:B------:R-:W-:Y:S01]  /*e300*/  ULDC.64 UR6, c[0x0][0xa80] ;  /* 0x0002a00000067ab9 */ /* 0x000fe20000000a00 */
[----:B------:R-:W-:Y:S01]  /*e310*/  LOP3.LUT R7, R7, 0xfffffff8, RZ, 0xc0, !PT ;  /* 0xfffffff807077812 */ /* 0x000fe200078ec0ff */
[----:B------:R-:W-:Y:S01]  /*e320*/  IMAD R3, R0, UR5, R3 ;  /* 0x0000000500037c24 */ /* 0x000fe2000f8e0203 */
[----:B------:R-:W-:Y:S01]  /*e330*/  SHF.R.S32.HI R29, RZ, 0x3, R29 ;  /* 0x00000003ff1d7819 */ /* 0x000fe2000001141d */
[----:B------:R-:W-:-:S02]  /*e340*/  ULDC.64 UR4, c[0x0][0xae8] ;  /* 0x0002ba0000047ab9 */ /* 0x000fc40000000a00 */
[----:B------:R-:W-:Y:S02]  /*e350*/  IMAD.IADD R7, R26, 0x1, -R7 ;  /* 0x000000011a077824 */ /* 0x000fe400078e0a07 */
[----:B------:R-:W-:Y:S02]  /*e360*/  IMAD.IADD R5, R5, 0x1, R3 ;  /* 0x0000000105057824 */ /* 0x000fe400078e0203 */
[----:B------:R-:W-:Y:S02]  /*e370*/  IMAD R0, R7, 0x30, R29 ;  /* 0x0000003007007824 */ /* 0x000fe400078e021d */
[----:B------:R-:W-:-:S04]  /*e380*/  IMAD.WIDE.U32 R4, R24, UR4, R4 ;  /* 0x0000000418047c25 */ /* 0x000fc8000f8e0004 */
[----:B-----5:R-:W-:-:S04]  /*e390*/  IMAD R9, R28, 0xc0, R0 ;  /* 0x000000c01c097824 */ /* 0x020fc800078e0200 */
[----:B------:R-:W-:Y:S01]  /*e3a0*/  @P2 IMAD.HI.U32 R0, R9, R20, RZ ;  /* 0x0000001409002227 */ /* 0x000fe200078e00ff */
[----:B------:R-:W-:-:S04]  /*e3b0*/  MOV R3, R9 ;  /* 0x0000000900037202 */ /* 0x000fc80000000f00 */
[----:B------:R-:W-:-:S04]  /*e3c0*/  @P2 SHF.R.U32.HI R3, RZ, R21, R0 ;  /* 0x00000015ff032219 */ /* 0x000fc80000011600 */
[----:B------:R-:W-:Y:S01]  /*e3d0*/  SHF.R.S32.HI R0, RZ, 0x1f, R3 ;  /* 0x0000001fff007819 */ /* 0x000fe20000011403 */
[----:B--2---:R-:W-:Y:S02]  /*e3e0*/  IMAD.MOV.U32 R26, RZ, RZ, R6 ;  /* 0x000000ffff1a7224 */ /* 0x004fe400078e0006 */
[----:B------:R-:W-:Y:S02]  /*e3f0*/  IMAD R6, R10, UR4, RZ ;  /* 0x000000040a067c24 */ /* 0x000fe4000f8e02ff */
[----:B---3--:R-:W-:Y:S02]  /*e400*/  IMAD.MOV.U32 R27, RZ, RZ, R14 ;  /* 0x000000ffff1b7224 */ /* 0x008fe400078e000e */
[----:B------:R-:W-:Y:S01]  /*e410*/  IMAD R7, R24, UR5, R6 ;  /* 0x0000000518077c24 */ /* 0x000fe2000f8e0206 */
[----:B------:R-:W-:Y:S02]  /*e420*/  ULDC.64 UR4, c[0x0][0xaf0] ;  /* 0x0002bc0000047ab9 */ /* 0x000fe40000000a00 */
[----:B------:R-:W-:-:S02]  /*e430*/  IMAD R6, R12, UR4, RZ ;  /* 0x000000040c067c24 */ /* 0x000fc4000f8e02ff */
[----:B------:R-:W-:Y:S02]  /*e440*/  IMAD.IADD R5, R5, 0x1, R7 ;  /* 0x0000000105057824 */ /* 0x000fe400078e0207 */
[C---:B------:R-:W-:Y:S02]  /*e450*/  IMAD R7, R13.reuse, UR5, R6 ;  /* 0x000000050d077c24 */ /* 0x040fe4000f8e0206 */
[----:B------:R-:W-:Y:S01]  /*e460*/  IMAD.WIDE.U32 R4, R13, UR4, R4 ;  /* 0x000000040d047c25 */ /* 0x000fe2000f8e0004 */
[----:B------:R-:W-:-:S03]  /*e470*/  ULDC.64 UR4, c[0x0][0xae0] ;  /* 0x0002b80000047ab9 */ /* 0x000fc60000000a00 */
[----:B------:R-:W-:Y:S02]  /*e480*/  IMAD.MOV R6, RZ, RZ, -R3 ;  /* 0x000000ffff067224 */ /* 0x000fe400078e0a03 */
[----:B------:R-:W-:Y:S02]  /*e490*/  IMAD.IADD R5, R5, 0x1, R7 ;  /* 0x0000000105057824 */ /* 0x000fe400078e0207 */
[----:B------:R-:W-:Y:S02]  /*e4a0*/  IMAD R0, R0, UR4, RZ ;  /* 0x0000000400007c24 */ /* 0x000fe4000f8e02ff */
[----:B------:R-:W-:Y:S02]  /*e4b0*/  IMAD R7, R25, R6, R9 ;  /* 0x0000000619077224 */ /* 0x000fe400078e0209 */
[C---:B------:R-:W-:Y:S02]  /*e4c0*/  IMAD R9, R3.reuse, UR5, R0 ;  /* 0x0000000503097c24 */ /* 0x040fe4000f8e0200 */
[----:B------:R-:W-:Y:S01]  /*e4d0*/  IMAD.WIDE.U32 R4, R3, UR4, R4 ;  /* 0x0000000403047c25 */ /* 0x000fe2000f8e0004 */
[----:B------:R-:W-:Y:S01]  /*e4e0*/  SHF.R.S32.HI R0, RZ, 0x1f, R7 ;  /* 0x0000001fff007819 */ /* 0x000fe20000011407 */
[----:B------:R-:W-:-:S02]  /*e4f0*/  ULDC.64 UR4, c[0x0][0xad8] ;  /* 0x0002b60000047ab9 */ /* 0x000fc40000000a00 */
[----:B------:R-:W-:Y:S02]  /*e500*/  IMAD.IADD R5, R5, 0x1, R9 ;  /* 0x0000000105057824 */ /* 0x000fe400078e0209 */
[----:B------:R-:W-:Y:S02]  /*e510*/  IMAD R0, R0, UR4, RZ ;  /* 0x0000000400007c24 */ /* 0x000fe4000f8e02ff */
[C---:B------:R-:W-:Y:S01]  /*e520*/  IMAD.WIDE.U32 R20, R7.reuse, UR4, R4 ;  /* 0x0000000407147c25 */ /* 0x040fe2000f8e0004 */
[----:B------:R-:W-:Y:S02]  /*e530*/  ULDC UR4, c[0x0][0xac8] ;  /* 0x0002b20000047ab9 */ /* 0x000fe40000000800 */
[----:B------:R-:W-:Y:S01]  /*e540*/  ISETP.GE.AND P0, PT, R26, UR4, PT ;  /* 0x000000041a007c0c */ /* 0x000fe2000bf06270 */
[----:B------:R-:W-:Y:S01]  /*e550*/  IMAD R3, R7, UR5, R0 ;  /* 0x0000000507037c24 */ /* 0x000fe2000f8e0200 */
[----:B------:R-:W-:Y:S01]  /*e560*/  LEA R7, P1, R20, UR6, 0x1 ;  /* 0x0000000614077c11 */ /* 0x000fe2000f8208ff */
[----:B------:R-:W-:-:S02]  /*e570*/  UMOV UR4, 0xffffffff ;  /* 0xffffffff00047882 */ /* 0x000fc40000000000 */
[----:B------:R-:W-:-:S05]  /*e580*/  IMAD.IADD R3, R21, 0x1, R3 ;  /* 0x0000000115037824 */ /* 0x000fca00078e0203 */
[----:B------:R-:W-:Y:S01]  /*e590*/  LEA.HI.X R20, R20, UR7, R3, 0x1, P1 ;  /* 0x0000000714147c11 */ /* 0x000fe200088f0c03 */
[----:B------:R-:W-:Y:S06]  /*e5a0*/  BRA.DIV UR4, `(.L_x_602) ;  /* 0x0000007604dc7947 */ /* 0x000fec000b800000 */
[----:B------:R-:W0:Y:S01]  /*e5b0*/  SHFL.IDX PT, R3, R7, RZ, 0x181f ;  /* 0x00181fff07037589 */ /* 0x000e2200000e0000 */
[----:B------:R-:W-:Y:S02]  /*e5c0*/  IMAD R21, R8, R25, RZ ;  /* 0x0000001908157224 */ /* 0x000fe400078e02ff */
[----:B------:R-:W-:Y:S01]  /*e5d0*/  IMAD R24, R28, 0xc0, R29 ;  /* 0x000000c01c187824 */ /* 0x000fe200078e021d */
[----:B------:R-:W2:Y:S03]  /*e5e0*/  SHFL.IDX PT, R0, R20, RZ, 0x181f ;  /* 0x00181fff14007589 */ /* 0x000ea600000e0000 */
[C---:B------:R-:W-:Y:S01]  /*e5f0*/  VIADD R8, R24.reuse, 0x30 ;  /* 0x0000003018087836 */ /* 0x040fe20000000000 */
[----:B------:R-:W3:Y:S01]  /*e600*/  SHFL.IDX PT, R5, R7, 0x1, 0x181f ;  /* 0x00381f0007057f89 */ /* 0x000ee200000e0000 */
[C---:B------:R-:W-:Y:S01]  /*e610*/  ISETP.GE.OR P2, PT, R24.reuse, R21, P0 ;  /* 0x000000151800720c */ /* 0x040fe20000746670 */
[----:B------:R-:W-:-:S02]  /*e620*/  VIADD R10, R24, 0x60 ;  /* 0x00000060180a7836 */ /* 0x000fc40000000000 */
[----:B------:R-:W4:Y:S01]  /*e630*/  SHFL.IDX PT, R14, R7, 0x2, 0x181f ;  /* 0x00581f00070e7f89 */ /* 0x000f2200000e0000 */
[-C--:B------:R-:W-:Y:S02]  /*e640*/  ISETP.GE.OR P3, PT, R8, R21.reuse, P0 ;  /* 0x000000150800720c */ /* 0x080fe40000766670 */
[----:B------:R-:W-:Y:S01]  /*e650*/  ISETP.GE.OR P4, PT, R10, R21, P0 ;  /* 0x000000150a00720c */ /* 0x000fe20000786670 */
[----:B------:R-:W5:Y:S04]  /*e660*/  SHFL.IDX PT, R4, R20, 0x1, 0x181f ;  /* 0x00381f0014047f89 */ /* 0x000f6800000e0000 */
[----:B------:R-:W1:Y:S02]  /*e670*/  SHFL.IDX PT, R6, R20, 0x2, 0x181f ;  /* 0x00581f0014067f89 */ /* 0x000e6400000e0000 */
[----:B0-----:R-:W-:-:S04]  /*e680*/  @!P2 LEA R10, P5, R26, R3, 0x1 ;  /* 0x000000031a0aa211 */ /* 0x001fc800078a08ff */
[C-C-:B--2---:R-:W-:Y:S02]  /*e690*/  @!P2 LEA.HI.X R3, R26.reuse, R0, R27.reuse, 0x1, P5 ;  /* 0x000000001a03a211 */ /* 0x144fe400028f0c1b */
[----:B------:R0:W2:Y:S01]  /*e6a0*/  SHFL.IDX PT, R0, R20, 0x3, 0x181f ;  /* 0x00781f0014007f89 */ /* 0x0000a200000e0000 */
[C---:B---3--:R-:W-:Y:S02]  /*e6b0*/  @!P3 LEA R8, P1, R26.reuse, R5, 0x1 ;  /* 0x000000051a08b211 */ /* 0x048fe400078208ff */
[----:B------:R-:W-:Y:S02]  /*e6c0*/  @!P2 MOV R11, R3 ;  /* 0x00000003000ba202 */ /* 0x000fe40000000f00 */
[C---:B----4-:R-:W-:Y:S02]  /*e6d0*/  @!P4 LEA R25, P5, R26.reuse, R14, 0x1 ;  /* 0x0000000e1a19c211 */ /* 0x050fe400078a08ff */
[----:B------:R0:W3:Y:S01]  /*e6e0*/  SHFL.IDX PT, R14, R7, 0x3, 0x181f ;  /* 0x00781f00070e7f89 */ /* 0x0000e200000e0000 */
[----:B-----5:R-:W-:-:S02]  /*e6f0*/  @!P3 LEA.HI.X R9, R26, R4, R27, 0x1, P1 ;  /* 0x000000041a09b211 */ /* 0x020fc400008f0c1b */
[----:B------:R-:W-:Y:S01]  /*e700*/  @!P4 IMAD.MOV.U32 R4, RZ, RZ, R25 ;  /* 0x000000ffff04c224 */ /* 0x000fe200078e0019 */
[----:B------:R0:W-:Y:S01]  /*e710*/  @!P2 ST.E.128 desc[UR42][R10.64], RZ ;  /* 0x000000ff0a00a985 */ /* 0x0001e2000c101d2a */
[----:B-1----:R-:W-:-:S03]  /*e720*/  @!P4 LEA.HI.X R5, R26, R6, R27, 0x1, P5 ;  /* 0x000000061a05c211 */ /* 0x002fc600028f0c1b */
[----:B------:R0:W-:Y:S04]  /*e730*/  @!P3 ST.E.128 desc[UR42][R8.64], RZ ;  /* 0x000000ff0800b985 */ /* 0x0001e8000c101d2a */
[----:B------:R0:W-:Y:S02]  /*e740*/  @!P4 ST.E.128 desc[UR42][R4.64], RZ ;  /* 0x000000ff0400c985 */ /* 0x0001e4000c101d2a */
.L_x_771:
[----:B------:R-:W-:-:S05]  /*e750*/  VIADD R24, R24, 0x90 ;  /* 0x0000009018187836 */ /* 0x000fca0000000000 */
[----:B------:R-:W-:-:S13]  /*e760*/  ISETP.GE.OR P0, PT, R24, R21, P0 ;  /* 0x000000151800720c */ /* 0x000fda0000706670 */
[----:B---3--:R-:W-:-:S04]  /*e770*/  @!P0 LEA R14, P1, R26, R14, 0x1 ;  /* 0x0000000e1a0e8211 */ /* 0x008fc800078208ff */
[----:B--2---:R-:W-:-:S05]  /*e780*/  @!P0 LEA.HI.X R15, R26, R0, R27, 0x1, P1 ;  /* 0x000000001a0f8211 */ /* 0x004fca00008f0c1b */
[----:B------:R1:W-:Y:S04]  /*e790*/  @!P0 ST.E.128 desc[UR42][R14.64], RZ ;  /* 0x000000ff0e008985 */ /* 0x0003e8000c101d2a */
.L_x_598:
[----:B------:R-:W-:Y:S05]  /*e7a0*/  BSYNC B0 ;  /* 0x0000000000007941 */ /* 0x000fea0003800000 */
.L_x_595:
[----:B------:R-:W-:Y:S02]  /*e7b0*/  ULDC UR4, c[0x0][0xc3c] ;  /* 0x00030f0000047ab9 */ /* 0x000fe40000000800 */
[----:B------:R-:W-:-:S13]  /*e7c0*/  ISETP.GE.AND P0, PT, R35, UR4, PT ;  /* 0x0000000423007c0c */ /* 0x000fda000bf06270 */
[----:B------:R-:W-:Y:S05]  /*e7d0*/  @!P0 BRA `(.L_x_603) ;  /* 0xffffff2800308947 */ /* 0x000fea000383ffff */
[----:B------:R-:W-:Y:S05]  /*e7e0*/  BRA `(.L_x_474) ;  /* 0x00000064009c7947 */ /* 0x000fea0003800000 */
.L_x_472:
[----:B------:R-:W-:-:S08]  /*e7f0*/  NOP ;  /* 0x0000000000007918 */ /* 0x000fd00000000000 */
[----:B------:R-:W0:-:S00]  /*e800*/  USETMAXREG.DEALLOC.CTAPOOL 0x20 ;  /* 0x00000020000079c8 */ /* 0x000e0000080e0500 */
[----:B0-----:R-:W2:Y:S01]  /*e810*/  LDL.LU R2, [R1] ;  /* 0x0000000001027983 */ /* 0x001ea20000300800 */
[----:B------:R-:W-:-:S06]  /*e820*/  LOP3.LUT R0, R0, 0x3, RZ, 0xc0, !PT ;  /* 0x0000000300007812 */ /* 0x000fcc00078ec0ff */
[----:B------:R-:W0:Y:S02]  /*e830*/  SHFL.IDX PT, R0, R0, RZ, 0x1f ;  /* 0x00001fff00007589 */ /* 0x000e2400000e0000 */
[----:B0-----:R-:W-:Y:S01]  /*e840*/  ISETP.NE.AND P0, PT, R0, RZ, PT ;  /* 0x000000ff0000720c */ /* 0x001fe20003f05270 */
[----:B------:R-:W-:Y:S01]  /*e850*/  IMAD.MOV.U32 R0, RZ, RZ, RZ ;  /* 0x000000ffff007224 */ /* 0x000fe200078e00ff */
[----:B--2---:R-:W-:-:S11]  /*e860*/  LOP3.LUT R2, R2, 0xfffffffb, RZ, 0xc0, !PT ;  /* 0xfffffffb02027812 */ /* 0x004fd600078ec0ff */
[----:B------:R-:W-:-:S05]  /*e870*/  @P0 LOP3.LUT R2, R2, 0x4, RZ, 0xfc, !PT ;  /* 0x0000000402020812 */ /* 0x000fca00078efcff */
[----:B------:R0:W-:Y:S01]  /*e880*/  STL [R1], R2 ;  /* 0x0000000201007387 */ /* 0x0001e20000100800 */
[----:B------:R-:W-:Y:S05]  /*e890*/  @!P0 BRA `(.L_x_604) ;  /* 0x00000000001c8947 */ /* 0x000fea0003800000 */
[----:B------:R-:W1:Y:S08]  /*e8a0*/  S2UR UR5, SR_CgaCtaId ;  /* 0x00000000000579c3 */ /* 0x000e700000008800 */
[----:B------:R-:W-:Y:S06]  /*e8b0*/  BAR.SYNC.DEFER_BLOCKING 0x5, 0x200 ;  /* 0x0148000000007b1d */ /* 0x000fec0000010000 */
[----:B------:R-:W-:-:S02]  /*e8c0*/  UMOV UR4, 0x400 ;  /* 0x0000040000047882 */ /* 0x000fc40000000000 */
[----:B-1----:R-:W-:-:S09]  /*e8d0*/  ULEA UR4, UR5, UR4, 0x18 ;  /* 0x0000000405047291 */ /* 0x002fd2000f8ec03f */
[----:B------:R-:W1:Y:S01]  /*e8e0*/  LDS.128 R16, [UR4+0x168d0] ;  /* 0x0168d004ff107984 */ /* 0x000e620008000c00 */
[----:B------:R-:W-:Y:S06]  /*e8f0*/  BAR.ARV 0x4, 0x200 ;  /* 0x0108000000007b1d */ /* 0x000fec0000002000 */
[----:B------:R-:W-:Y:S05]  /*e900*/  BRA `(.L_x_605) ;  /* 0x0000000800007947 */ /* 0x000fea0003800000 */
.L_x_604:
[----:B0-----:R-:W0:Y:S01]  /*e910*/  S2R R2, SR_TID.X ;  /* 0x0000000000027919 */ /* 0x001e220000002100 */
[----:B------:R-:W-:Y:S01]  /*e920*/  ULDC UR4, c[0x0][0xc3c] ;  /* 0x00030f0000047ab9 */ /* 0x000fe20000000800 */
        /* <DEDUP_REMOVED lines=10> */
[C---:B------:R-:W-:Y:S02]  /*e9d0*/  ISETP.GE.U32.AND P2, PT, R5.reuse, 0x2, PT ;  /* 0x000000020500780c */ /* 0x040fe40003f46070 */
[C---:B------:R-:W-:Y:S02]  /*e9e0*/  ISETP.GE.U32.AND P3, PT, R5.reuse, 0x4, PT ;  /* 0x000000040500780c */ /* 0x040fe40003f66070 */
[C---:B------:R-:W-:Y:S02]  /*e9f0*/  ISETP.GE.U32.AND P4, PT, R5.reuse, 0x8, PT ;  /* 0x000000080500780c */ /* 0x040fe40003f86070 */
[----:B------:R-:W-:Y:S02]  /*ea00*/  ISETP.GE.U32.AND P5, PT, R5, 0x10, PT ;  /* 0x000000100500780c */ /* 0x000fe40003fa6070 */
[----:B------:R-:W-:Y:S01]  /*ea10*/  MOV R16, RZ ;  /* 0x000000ff00107202 */ /* 0x000fe20000000f00 */
[----:B--2---:R-:W0:Y:S02]  /*ea20*/  SHFL.UP PT, R4, R0, 0x1, RZ ;  /* 0x0420000000047989 */ /* 0x004e2400000e00ff */
        /* <DEDUP_REMOVED lines=19> */
[----:B------:R-:W0:Y:S01]  /*eb60*/  LDC R6, c[0x0][0xc3c] ;  /* 0x00030f00ff067b82 */ /* 0x000e220000000800 */
[----:B------:R-:W-:Y:S01]  /*eb70*/  IMAD.MOV.U32 R4, RZ, RZ, R3 ;  /* 0x000000ffff047224 */ /* 0x000fe200078e0003 */
[----:B------:R-:W-:Y:S01]  /*eb80*/  UMOV UR4, URZ ;  /* 0x0000003f00047c82 */ /* 0x000fe20008000000 */
[----:B------:R-:W-:Y:S01]  /*eb90*/  ULDC UR7, c[0x0][0xc3c] ;  /* 0x00030f0000077ab9 */ /* 0x000fe20000000800 */
[----:B------:R-:W-:-:S05]  /*eba0*/  ULDC UR5, c[0x0][0xc38] ;  /* 0x00030e0000057ab9 */ /* 0x000fca0000000800 */
.L_x_610:
[----:B------:R-:W-:Y:S01]  /*ebb0*/  UIADD3 UR4, UR4, 0x1f, URZ ;  /* 0x0000001f04047890 */ /* 0x000fe2000fffe03f */
[----:B------:R-:W-:-:S05]  /*ebc0*/  IMAD.U32 R19, RZ, RZ, UR7 ;  /* 0x00000007ff137e24 */ /* 0x000fca000f8e00ff */
        /* <DEDUP_REMOVED lines=10> */
.L_x_609:
[----:B------:R-:W-:Y:S05]  /*ec70*/  BSYNC B0 ;  /* 0x0000000000007941 */ /* 0x000fea0003800000 */
.L_x_608:
[----:B0----5:R-:W0:Y:S02]  /*ec80*/  SHFL.UP PT, R2, R0, 0x1, RZ ;  /* 0x0420000000027989 */ /* 0x021e2400000e00ff */
        /* <DEDUP_REMOVED lines=20> */
.L_x_606:
        /* <DEDUP_REMOVED lines=10> */
[----:B0-----:R-:W-:-:S06]  /*ee70*/  VIADD R2, R8, 0xffffffe ;  /* 0x0ffffffe08027836 */ /* 0x001fcc0000000000 */
[----:B------:R0:W1:Y:S01]  /*ee80*/  F2I.FTZ.U32.TRUNC.NTZ R3, R2 ;  /* 0x0000000200037305 */ /* 0x000062000021f000 */
[----:B------:R-:W-:Y:S05]  /*ee90*/  @!P0 BRA `(.L_x_611) ;  /* 0x0000000000088947 */ /* 0x000fea0003800000 */
[----:B------:R-:W-:-:S06]  /*eea0*/  VIADD R16, R19, 0xffffffff ;  /* 0xffffffff13107836 */ /* 0x000fcc0000000000 */
[----:B------:R2:W3:Y:S02]  /*eeb0*/  SHFL.IDX PT, R16, R7, R16, 0x1f ;  /* 0x00001f1007107589 */ /* 0x0004e400000e0000 */
.L_x_611:
[----:B---3--:R-:W-:Y:S01]  /*eec0*/  IMAD R16, R16, UR5, R9 ;  /* 0x0000000510107c24 */ /* 0x008fe2000f8e0209 */
[----:B0-----:R-:W-:Y:S01]  /*eed0*/  IABS R2, R0 ;  /* 0x0000000000027213 */ /* 0x001fe20000000000 */
[----:B-12---:R-:W-:Y:S02]  /*eee0*/  IMAD.MOV R7, RZ, RZ, -R3 ;  /* 0x000000ffff077224 */ /* 0x006fe400078e0a03 */
[----:B------:R-:W-:Y:S01]  /*eef0*/  VIADD R19, R19, UR4 ;  /* 0x0000000413137c36 */ /* 0x000fe20008000000 */
[----:B------:R-:W-:Y:S01]  /*ef00*/  IADD3 R9, -R16, UR6, RZ ;  /* 0x0000000610097c10 */ /* 0x000fe2000fffe1ff */
[----:B------:R-:W-:Y:S01]  /*ef10*/  IMAD.MOV R8, RZ, RZ, -R2 ;  /* 0x000000ffff087224 */ /* 0x000fe200078e0a02 */
[----:B------:R-:W-:Y:S01]  /*ef20*/  MOV R2, RZ ;  /* 0x000000ff00027202 */ /* 0x000fe20000000f00 */
[----:B------:R-:W-:Y:S01]  /*ef30*/  IMAD R7, R7, R4, RZ ;  /* 0x0000000407077224 */ /* 0x000fe200078e02ff */
[----:B------:R-:W-:-:S03]  /*ef40*/  IABS R6, R9 ;  /* 0x0000000900067213 */ /* 0x000fc60000000000 */
[----:B------:R-:W-:-:S04]  /*ef50*/  IMAD.HI.U32 R2, R3, R7, R2 ;  /* 0x0000000703027227 */ /* 0x000fc800078e0002 */
[----:B------:R-:W-:Y:S02]  /*ef60*/  IMAD.MOV.U32 R3, RZ, RZ, R6 ;  /* 0x000000ffff037224 */ /* 0x000fe400078e0006 */
[----:B------:R-:W-:Y:S02]  /*ef70*/  IMAD.MOV.U32 R6, RZ, RZ, R8 ;  /* 0x000000ffff067224 */ /* 0x000fe400078e0008 */
[----:B------:R-:W-:-:S04]  /*ef80*/  IMAD.HI.U32 R2, R2, R3, RZ ;  /* 0x0000000302027227 */ /* 0x000fc800078e00ff */
[----:B------:R-:W-:-:S05]  /*ef90*/  IMAD R3, R2, R6, R3 ;  /* 0x0000000602037224 */ /* 0x000fca00078e0203 */
[----:B------:R-:W-:-:S13]  /*efa0*/  ISETP.GT.U32.AND P1, PT, R4, R3, PT ;  /* 0x000000030400720c */ /* 0x000fda0003f24070 */
[----:B------:R-:W-:Y:S02]  /*efb0*/  @!P1 IMAD.IADD R3, R3, 0x1, -R4 ;  /* 0x0000000103039824 */ /* 0x000fe400078e0a04 */
[----:B------:R-:W-:Y:S01]  /*efc0*/  @!P1 VIADD R2, R2, 0x1 ;  /* 0x0000000102029836 */ /* 0x000fe20000000000 */
[----:B------:R-:W-:Y:S02]  /*efd0*/  ISETP.NE.AND P1, PT, R0, RZ, PT ;  /* 0x000000ff0000720c */ /* 0x000fe40003f25270 */
[----:B------:R-:W-:Y:S02]  /*efe0*/  ISETP.GE.U32.AND P0, PT, R3, R4, PT ;  /* 0x000000040300720c */ /* 0x000fe40003f06070 */
[----:B------:R-:W-:-:S04]  /*eff0*/  LOP3.LUT R3, R9, R0, RZ, 0x3c, !PT ;  /* 0x0000000009037212 */ /* 0x000fc800078e3cff */
[----:B------:R-:W-:-:S07]  /*f000*/  ISETP.GE.AND P2, PT, R3, RZ, PT ;  /* 0x000000ff0300720c */ /* 0x000fce0003f46270 */
[----:B------:R-:W-:-:S06]  /*f010*/  @P0 VIADD R2, R2, 0x1 ;  /* 0x0000000102020836 */ /* 0x000fcc0000000000 */
[----:B------:R-:W-:Y:S01]  /*f020*/  @!P2 IMAD.MOV R2, RZ, RZ, -R2 ;  /* 0x000000ffff02a224 */ /* 0x000fe200078e0a02 */
[----:B------:R-:W-:-:S04]  /*f030*/  @!P1 LOP3.LUT R2, RZ, R0, RZ, 0x33, !PT ;  /* 0x00000000ff029212 */ /* 0x000fc800078e33ff */
[----:B------:R-:W-:Y:S01]  /*f040*/  MOV R18, R2 ;  /* 0x0000000200127202 */ /* 0x000fe20000000f00 */
[----:B------:R-:W-:-:S04]  /*f050*/  IMAD.MOV R17, RZ, RZ, -R2 ;  /* 0x000000ffff117224 */ /* 0x000fc800078e0a02 */
[----:B------:R-:W-:Y:S01]  /*f060*/  IMAD R17, R0, R17, R9 ;  /* 0x0000001100117224 */ /* 0x000fe200078e0209 */
[----:B------:R-:W-:Y:S06]  /*f070*/  BRA `(.L_x_612) ;  /* 0x00000000000c7947 */ /* 0x000fec0003800000 */
.L_x_607:
[----:B------:R-:W-:Y:S02]  /*f080*/  IMAD.MOV.U32 R17, RZ, RZ, RZ ;  /* 0x000000ffff117224 */ /* 0x000fe400078e00ff */
[----:B------:R-:W-:Y:S02]  /*f090*/  IMAD.U32 R16, RZ, RZ, UR6 ;  /* 0x00000006ff107e24 */ /* 0x000fe4000f8e00ff */
[----:B------:R-:W-:-:S07]  /*f0a0*/  IMAD.MOV.U32 R18, RZ, RZ, RZ ;  /* 0x000000ffff127224 */ /* 0x000fce00078e00ff */
.L_x_612:
[----:B------:R-:W-:-:S13]  /*f0b0*/  ISETP.NE.AND P0, PT, R5, RZ, PT ;  /* 0x000000ff0500720c */ /* 0x000fda0003f05270 */
[----:B------:R-:W0:Y:S01]  /*f0c0*/  @!P0 S2R R3, SR_CgaCtaId ;  /* 0x0000000000038919 */ /* 0x000e220000008800 */
[----:B------:R-:W-:-:S04]  /*f0d0*/  @!P0 MOV R0, 0x400 ;  /* 0x0000040000008802 */ /* 0x000fc80000000f00 */
[----:B0-----:R-:W-:-:S05]  /*f0e0*/  @!P0 LEA R0, R3, R0, 0x18 ;  /* 0x0000000003008211 */ /* 0x001fca00078ec0ff */
[----:B------:R2:W-:Y:S01]  /*f0f0*/  @!P0 STS.128 [R0+0x168d0], R16 ;  /* 0x0168d01000008388 */ /* 0x0005e20000000c00 */
[----:B------:R-:W-:Y:S06]  /*f100*/  BAR.ARV 0x5, 0x200 ;  /* 0x0148000000007b1d */ /* 0x000fec0000002000 */
.L_x_605:
[----:B------:R3:W-:Y:S01]  /*f110*/  STL [R1+0x40], RZ ;  /* 0x000040ff01007387 */ /* 0x0007e20000100800 */
[----:B------:R-:W-:Y:S01]  /*f120*/  ULDC UR4, c[0x0][0xc3c] ;  /* 0x00030f0000047ab9 */ /* 0x000fe20000000800 */
[----:B------:R-:W-:Y:S01]  /*f130*/  IMAD.MOV.U32 R28, RZ, RZ, 0x1 ;  /* 0x00000001ff1c7424 */ /* 0x000fe200078e00ff */
[----:B-1----:R-:W-:Y:S01]  /*f140*/  ISETP.GE.AND P0, PT, R19, UR4, PT ;  /* 0x0000000413007c0c */ /* 0x002fe2000bf06270 */
[----:B------:R-:W-:-:S12]  /*f150*/  IMAD.MOV.U32 R25, RZ, RZ, RZ ;  /* 0x000000ffff197224 */ /* 0x000fd800078e00ff */
[----:B---3--:R-:W-:Y:S05]  /*f160*/  @P0 BRA `(.L_x_613) ;  /* 0x0000005800600947 */ /* 0x008fea0003800000 */
[----:B------:R-:W1:Y:S01]  /*f170*/  S2R R6, SR_TID.X ;  /* 0x0000000000067919 */ /* 0x000e620000002100 */
[----:B------:R-:W3:Y:S01]  /*f180*/  S2UR UR5, SR_CgaCtaId ;  /* 0x00000000000579c3 */ /* 0x000ee20000008800 */
[----:B------:R-:W-:Y:S01]  /*f190*/  UMOV UR4, 0x400 ;  /* 0x0000040000047882 */ /* 0x000fe20000000000 */
[----:B------:R-:W-:Y:S01]  /*f1a0*/  BSSY B8, `(.L_x_613) ;  /* 0x0000594000087945 */ /* 0x000fe20003800000 */
[----:B------:R4:W-:Y:S01]  /*f1b0*/  STL [R1+0x40], RZ ;  /* 0x000040ff01007387 */ /* 0x0009e20000100800 */
[----:B------:R-:W-:Y:S01]  /*f1c0*/  MOV R28, 0x1 ;  /* 0x00000001001c7802 */ /* 0x000fe20000000f00 */
[----:B------:R-:W-:Y:S01]  /*f1d0*/  IMAD.MOV.U32 R25, RZ, RZ, RZ ;  /* 0x000000ffff197224 */ /* 0x000fe200078e00ff */
[----:B------:R-:W-:Y:S01]  /*f1e0*/  ULDC.64 UR40, c[0x0][0x198] ;  /* 0x0000660000287ab9 */ /* 0x000fe20000000a00 */
[----:B------:R-:W-:Y:S01]  /*f1f0*/  IMAD.MOV.U32 R29, RZ, RZ, 0x1 ;  /* 0x00000001ff1d7424 */ /* 0x000fe200078e00ff */
[----:B------:R-:W-:Y:S01]  /*f200*/  ULOP3.LUT UR38, UR36, 0x2, URZ, 0xfc, !UPT ;  /* 0x0000000224267892 */ /* 0x000fe2000f8efc3f */
[----:B------:R-:W-:Y:S01]  /*f210*/  IMAD.MOV.U32 R27, RZ, RZ, RZ ;  /* 0x000000ffff1b7224 */ /* 0x000fe200078e00ff */
[----:B------:R-:W-:Y:S01]  /*f220*/  ULDC UR37, c[0x0][0xc] ;  /* 0x0000030000257ab9 */ /* 0x000fe20000000800 */
[----:B---3--:R-:W-:-:S06]  /*f230*/  ULEA UR4, UR5, UR4, 0x18 ;  /* 0x0000000405047291 */ /* 0x008fcc000f8ec03f */
[----:B------:R-:W-:Y:S01]  /*f240*/  IMAD.U32 R22, RZ, RZ, UR4 ;  /* 0x00000004ff167e24 */ /* 0x000fe2000f8e00ff */
[C---:B-1----:R-:W-:Y:S01]  /*f250*/  LOP3.LUT R5, R6.reuse, 0x7f, RZ, 0xc0, !PT ;  /* 0x0000007f06057812 */ /* 0x042fe200078ec0ff */
[----:B--2---:R-:W-:-:S04]  /*f260*/  IMAD.SHL.U32 R0, R6, 0x8, RZ ;  /* 0x0000000806007824 */ /* 0x004fc800078e00ff */
[----:B------:R-:W-:Y:S01]  /*f270*/  IMAD.SHL.U32 R3, R5, 0x8, RZ ;  /* 0x0000000805037824 */ /* 0x000fe200078e00ff */
[----:B0-----:R-:W-:-:S04]  /*f280*/  LOP3.LUT R2, R0, 0x1f8, RZ, 0xc0, !PT ;  /* 0x000001f800027812 */ /* 0x001fc800078ec0ff */
[----:B------:R-:W-:-:S04]  /*f290*/  LOP3.LUT R2, R2, 0x38, R6, 0x78, !PT ;  /* 0x0000003802027812 */ /* 0x000fc800078e7806 */
[----:B------:R-:W-:Y:S01]  /*f2a0*/  LOP3.LUT R4, R2, 0x200, R3, 0xf8, !PT ;  /* 0x0000020002047812 */ /* 0x000fe200078ef803 */
[----:B------:R-:W-:Y:S01]  /*f2b0*/  IMAD.SHL.U32 R2, R6, 0x10, RZ ;  /* 0x0000001006027824 */ /* 0x000fe200078e00ff */
[----:B------:R-:W-:-:S03]  /*f2c0*/  SHF.R.U32.HI R3, RZ, 0x3, R5 ;  /* 0x00000003ff037819 */ /* 0x000fc60000011605 */
[----:B------:R-:W-:Y:S01]  /*f2d0*/  IMAD R0, R4, 0x2, R22 ;  /* 0x0000000204007824 */ /* 0x000fe200078e0216 */
[----:B------:R-:W-:-:S04]  /*f2e0*/  LOP3.LUT R2, R2, 0x70, RZ, 0xc0, !PT ;  /* 0x0000007002027812 */ /* 0x000fc800078ec0ff */
[----:B------:R4:W-:Y:S01]  /*f2f0*/  STL [R1+0x24], R0 ;  /* 0x0000240001007387 */ /* 0x0009e20000100800 */
[----:B------:R-:W-:-:S07]  /*f300*/  LOP3.LUT R2, R3, R2, RZ, 0xfc, !PT ;  /* 0x0000000203027212 */ /* 0x000fce00078efcff */
.L_x_706:
[----:B0-----:R-:W0:Y:S02]  /*f310*/  LDC.64 R2, c[0x0][0xc88] ;  /* 0x00032200ff027b82 */ /* 0x001e240000000a00 */
[----:B0-----:R-:W-:-:S05]  /*f320*/  IMAD.WIDE R2, R19, 0x4, R2 ;  /* 0x0000000413027825 */ /* 0x001fca00078e0202 */
[----:B------:R-:W4:Y:S01]  /*f330*/  LDG.E R10, desc[UR42][R2.64] ;  /* 0x0000002a020a7981 */ /* 0x000f22000c1e1900 */
[----:B------:R-:W-:Y:S05]  /*f340*/  YIELD ;  /* 0x0000000000007946 */ /* 0x000fea0003800000 */
[----:B------:R-:W-:Y:S01]  /*f350*/  ULDC.64 UR4, c[0x0][0xa28] ;  /* 0x00028a0000047ab9 */ /* 0x000fe20000000a00 */
[----:B------:R-:W-:Y:S01]  /*f360*/  IMAD.MOV.U32 R9, RZ, RZ, RZ ;  /* 0x000000ffff097224 */ /* 0x000fe200078e00ff */
[----:B------:R-:W-:Y:S01]  /*f370*/  ISETP.NE.U32.AND P0, PT, RZ, UR4, PT ;  /* 0x00000004ff007c0c */ /* 0x000fe2000bf05070 */
[----:B------:R-:W-:Y:S01]  /*f380*/  IMAD.MOV.U32 R6, RZ, RZ, RZ ;  /* 0x000000ffff067224 */ /* 0x000fe200078e00ff */
[----:B------:R-:W-:Y:S01]  /*f390*/  ULDC.64 UR8, c[0x0][0xa18] ;  /* 0x0002860000087ab9 */ /* 0x000fe20000000a00 */
[----:B------:R-:W-:Y:S01]  /*f3a0*/  ULDC.64 UR6, c[0x0][0xa10] ;  /* 0x0002840000067ab9 */ /* 0x000fe20000000a00 */
[----:B------:R-:W-:-:S02]  /*f3b0*/  ISETP.NE.AND.EX P0, PT, RZ, UR5, PT, P0 ;  /* 0x00000005ff007c0c */ /* 0x000fc4000bf05300 */
[----:B----4-:R-:W-:Y:S01]  /*f3c0*/  SHF.R.S32.HI R0, RZ, 0x1f, R10 ;  /* 0x0000001fff007819 */ /* 0x010fe2000001140a */
[----:B------:R-:W-:-:S10]  /*f3d0*/  IMAD.SHL.U32 R23, R10, 0x4, RZ ;  /* 0x000000040a177824 */ /* 0x000fd400078e00ff */
[C---:B------:R-:W-:Y:S01]  /*f3e0*/  @P0 LEA R2, P1, R10.reuse, UR4, 0x2 ;  /* 0x000000040a020c11 */ /* 0x040fe2000f8210ff */
[----:B------:R-:W-:Y:S03]  /*f3f0*/  STL [R1+0x8], R10 ;  /* 0x0000080a01007387 */ /* 0x000fe60000100800 */
[C-C-:B------:R-:W-:Y:S01]  /*f400*/  @P0 LEA.HI.X R3, R10.reuse, UR5, R0.reuse, 0x2, P1 ;  /* 0x000000050a030c11 */ /* 0x140fe200088f1400 */
[----:B------:R-:W-:Y:S01]  /*f410*/  ULDC.64 UR4, c[0x0][0xa00] ;  /* 0x0002800000047ab9 */ /* 0x000fe20000000a00 */
[----:B------:R-:W-:Y:S01]  /*f420*/  SHF.L.U64.HI R24, R10, 0x2, R0 ;  /* 0x000000020a187819 */ /* 0x000fe20000010200 */
[----:B------:R0:W-:Y:S04]  /*f430*/  STL [R1+0x30], R0 ;  /* 0x0000300001007387 */ /* 0x0001e80000100800 */
[----:B--2---:R1:W2:Y:S01]  /*f440*/  @P0 LDG.E R9, desc[UR42][R2.64] ;  /* 0x0000002a02090981 */ /* 0x0042a2000c1e1900 */
[----:B------:R-:W-:-:S02]  /*f450*/  ISETP.NE.U32.AND P0, PT, RZ, UR4, PT ;  /* 0x00000004ff007c0c */ /* 0x000fc4000bf05070 */
[----:B------:R-:W-:Y:S02]  /*f460*/  ISETP.NE.U32.AND P2, PT, RZ, UR8, PT ;  /* 0x00000008ff007c0c */ /* 0x000fe4000bf45070 */
[----:B------:R-:W-:Y:S02]  /*f470*/  ISETP.NE.AND.EX P0, PT, RZ, UR5, PT, P0 ;  /* 0x00000005ff007c0c */ /* 0x000fe4000bf05300 */
[----:B------:R-:W-:Y:S02]  /*f480*/  ISETP.NE.AND.EX P2, PT, RZ, UR9, PT, P2 ;  /* 0x00000009ff007c0c */ /* 0x000fe4000bf45320 */
[----:B------:R-:W-:Y:S02]  /*f490*/  ISETP.NE.U32.AND P1, PT, RZ, UR6, PT ;  /* 0x00000006ff007c0c */ /* 0x000fe4000bf25070 */
[----:B-1----:R-:W-:Y:S02]  /*f4a0*/  IADD3 R2, P3, R23, UR4, RZ ;  /* 0x0000000417027c10 */ /* 0x002fe4000ff7e0ff */
[----:B------:R-:W-:-:S02]  /*f4b0*/  ISETP.NE.AND.EX P1, PT, RZ, UR7, PT, P1 ;  /* 0x00000007ff007c0c */ /* 0x000fc4000bf25310 */
[C---:B------:R-:W-:Y:S02]  /*f4c0*/  IADD3.X R3, R24.reuse, UR5, RZ, P3, !PT ;  /* 0x0000000518037c10 */ /* 0x040fe40009ffe4ff */
[----:B------:R-:W-:Y:S02]  /*f4d0*/  IADD3 R4, P4, R23, UR6, RZ ;  /* 0x0000000617047c10 */ /* 0x000fe4000ff9e0ff */
[----:B0-----:R-:W-:Y:S01]  /*f4e0*/  MOV R0, RZ ;  /* 0x000000ff00007202 */ /* 0x001fe20000000f00 */
[----:B------:R-:W3:Y:S01]  /*f4f0*/  @P0 LDG.E R6, desc[UR42][R2.64] ;  /* 0x0000002a02060981 */ /* 0x000ee2000c1e1900 */
[----:B------:R-:W-:Y:S01]  /*f500*/  ULDC UR4, c[0x0][0x288] ;  /* 0x0000a20000047ab9 */ /* 0x000fe20000000800 */
[----:B------:R-:W-:Y:S01]  /*f510*/  IADD3.X R5, R24, UR7, RZ, P4, !PT ;  /* 0x0000000718057c10 */ /* 0x000fe2000a7fe4ff */
[----:B------:R-:W-:Y:S01]  /*f520*/  IMAD.U32 R8, RZ, RZ, UR4 ;  /* 0x00000004ff087e24 */ /* 0x000fe2000f8e00ff */
[----:B------:R-:W-:-:S03]  /*f530*/  ULDC.64 UR4, c[0x0][0x418] ;  /* 0x0001060000047ab9 */ /* 0x000fc60000000a00 */
[----:B------:R-:W5:Y:S04]  /*f540*/  @P1 LDG.E R0, desc[UR42][R4.64] ;  /* 0x0000002a04001981 */ /* 0x000f68000c1e1900 */
[----:B---3--:R0:W-:Y:S02]  /*f550*/  STL [R1+0x28], R6 ;  /* 0x0000280601007387 */ /* 0x0081e40000100800 */
[----:B0-----:R-:W-:-:S04]  /*f560*/  @P2 IADD3 R6, P3, R23, UR8, RZ ;  /* 0x0000000817062c10 */ /* 0x001fc8000ff7e0ff */
[----:B------:R-:W-:-:S05]  /*f570*/  @P2 IADD3.X R7, R24, UR9, RZ, P3, !PT ;  /* 0x0000000918072c10 */ /* 0x000fca0009ffe4ff */
[----:B------:R0:W3:Y:S01]  /*f580*/  @P2 LDG.E R8, desc[UR42][R6.64] ;  /* 0x0000002a06082981 */ /* 0x0000e2000c1e1900 */
[----:B------:R-:W-:-:S03]  /*f590*/  UISETP.NE.U32.AND UP0, UPT, UR4, URZ, UPT ;  /* 0x0000003f0400728c */ /* 0x000fc6000bf05070 */
[----:B--2---:R1:W-:Y:S01]  /*f5a0*/  STL [R1+0x1c], R9 ;  /* 0x00001c0901007387 */ /* 0x0043e20000100800 */
[----:B------:R-:W-:Y:S01]  /*f5b0*/  UISETP.NE.AND.EX UP0, UPT, UR5, URZ, UPT, UP0 ;  /* 0x0000003f0500728c */ /* 0x000fe2000bf05300 */
[----:B------:R-:W-:Y:S02]  /*f5c0*/  ULDC UR4, c[0x0][0x424] ;  /* 0x0001090000047ab9 */ /* 0x000fe40000000800 */
[----:B------:R-:W-:Y:S01]  /*f5d0*/  ULDC UR5, c[0x0][0x2f0] ;  /* 0x0000bc0000057ab9 */ /* 0x000fe20000000800 */
[----:B------:R-:W-:-:S04]  /*f5e0*/  USEL UR4, UR4, 0x1, UP0 ;  /* 0x0000000104047887 */ /* 0x000fc80008000000 */
[----:B------:R-:W-:-:S03]  /*f5f0*/  UIMAD UR4, UR4, UR5, URZ ;  /* 0x00000005040472a4 */ /* 0x000fc6000f8e023f */
[----:B------:R-:W-:Y:S02]  /*f600*/  ULDC UR5, c[0x0][0x348] ;  /* 0x0000d20000057ab9 */ /* 0x000fe40000000800 */
[----:B0-----:R-:W-:Y:S02]  /*f610*/  IMAD.U32 R6, RZ, RZ, UR5 ;  /* 0x00000005ff067e24 */ /* 0x001fe4000f8e00ff */
[----:B------:R-:W-:Y:S01]  /*f620*/  IMAD.U32 R7, RZ, RZ, UR4 ;  /* 0x00000004ff077e24 */ /* 0x000fe2000f8e00ff */
[----:B---3--:R1:W-:Y:S01]  /*f630*/  STL [R1+0x34], R8 ;  /* 0x0000340801007387 */ /* 0x0083e20000100800 */
[----:B------:R-:W-:Y:S05]  /*f640*/  @P2 BRA `(.L_x_614) ;  /* 0x0000000000142947 */ /* 0x000fea0003800000 */
[----:B------:R-:W-:Y:S05]  /*f650*/  @!P0 BRA `(.L_x_614) ;  /* 0x0000000000108947 */ /* 0x000fea0003800000 */
[----:B-1----:R-:W2:Y:S04]  /*f660*/  LDG.E R8, desc[UR42][R2.64] ;  /* 0x0000002a02087981 */ /* 0x002ea8000c1e1900 */
[----:B------:R-:W2:Y:S02]  /*f670*/  LDG.E R2, desc[UR42][R2.64+0x4] ;  /* 0x0000042a02027981 */ /* 0x000ea4000c1e1900 */
[----:B--2---:R-:W-:-:S05]  /*f680*/  IMAD.IADD R2, R2, 0x1, -R8 ;  /* 0x0000000102027824 */ /* 0x004fca00078e0a08 */
[----:B------:R0:W-:Y:S02]  /*f690*/  STL [R1+0x34], R2 ;  /* 0x0000340201007387 */ /* 0x0001e40000100800 */
.L_x_614:
[----:B-1----:R-:W-:Y:S01]  /*f6a0*/  IMAD.MOV.U32 R8, RZ, RZ, R10 ;  /* 0x000000ffff087224 */ /* 0x002fe200078e000a */
[----:B------:R-:W-:Y:S02]  /*f6b0*/  ULDC.64 UR4, c[0x0][0xa20] ;  /* 0x0002880000047ab9 */ /* 0x000fe40000000a00 */
[----:B------:R-:W-:Y:S02]  /*f6c0*/  ISETP.NE.U32.AND P0, PT, RZ, UR4, PT ;  /* 0x00000004ff007c0c */ /* 0x000fe4000bf05070 */
[----:B------:R1:W-:Y:S02]  /*f6d0*/  STL [R1+0xc], R8 ;  /* 0x00000c0801007387 */ /* 0x0003e40000100800 */
[----:B------:R-:W-:-:S13]  /*f6e0*/  ISETP.NE.AND.EX P0, PT, RZ, UR5, PT, P0 ;  /* 0x00000005ff007c0c */ /* 0x000fda000bf05300 */
[----:B-1----:R-:W-:Y:S05]  /*f6f0*/  @!P0 BRA `(.L_x_615) ;  /* 0x0000000000108947 */ /* 0x002fea0003800000 */
[----:B0-----:R-:W-:-:S04]  /*f700*/  IADD3 R2, P0, R23, UR4, RZ ;  /* 0x0000000417027c10 */ /* 0x001fc8000ff1e0ff */
[----:B------:R-:W-:-:S05]  /*f710*/  IADD3.X R3, R24, UR5, RZ, P0, !PT ;  /* 0x0000000518037c10 */ /* 0x000fca00087fe4ff */
[----:B------:R1:W5:Y:S01]  /*f720*/  LDG.E R7, desc[UR42][R2.64] ;  /* 0x0000002a02077981 */ /* 0x000362000c1e1900 */
[----:B------:R-:W-:Y:S05]  /*f730*/  BRA `(.L_x_616) ;  /* 0x0000000000247947 */ /* 0x000fea0003800000 */
.L_x_615:
[----:B------:R-:W-:Y:S02]  /*f740*/  ULDC.64 UR4, c[0x0][0xa08] ;  /* 0x0002820000047ab9 */ /* 0x000fe40000000a00 */
[----:B------:R-:W-:-:S04]  /*f750*/  ISETP.NE.U32.AND P0, PT, RZ, UR4, PT ;  /* 0x00000004ff007c0c */ /* 0x000fc8000bf05070 */
[----:B------:R-:W-:-:S13]  /*f760*/  ISETP.NE.AND.EX P0, PT, RZ, UR5, PT, P0 ;  /* 0x00000005ff007c0c */ /* 0x000fda000bf05300 */
[----:B------:R-:W-:Y:S05]  /*f770*/  @!P0 BRA `(.L_x_616) ;  /* 0x0000000000148947 */ /* 0x000fea0003800000 */
[----:B0-----:R-:W0:Y:S02]  /*f780*/  LDC.64 R2, c[0x0][0xa08] ;  /* 0x00028200ff027b82 */ /* 0x001e240000000a00 */
[----:B0-----:R-:W-:-:S05]  /*f790*/  IMAD.WIDE R2, R8, 0x4, R2 ;  /* 0x0000000408027825 */ /* 0x001fca00078e0202 */
[----:B------:R-:W2:Y:S04]  /*f7a0*/  LDG.E R7, desc[UR42][R2.64] ;  /* 0x0000002a02077981 */ /* 0x000ea8000c1e1900 */
[----:B------:R-:W2:Y:S02]  /*f7b0*/  LDG.E R2, desc[UR42][R2.64+0x4] ;  /* 0x0000042a02027981 */ /* 0x000ea4000c1e1900 */
[----:B--2---:R-:W-:-:S07]  /*f7c0*/  IMAD.IADD R7, R2, 0x1, -R7 ;  /* 0x0000000102077824 */ /* 0x004fce00078e0a07 */
.L_x_616:
[----:B01----:R-:W2:Y:S04]  /*f7d0*/  @P1 LDG.E R2, desc[UR42][R4.64] ;  /* 0x0000002a04021981 */ /* 0x003ea8000c1e1900 */
[----:B------:R-:W2:Y:S01]  /*f7e0*/  @P1 LDG.E R4, desc[UR42][R4.64+0x4] ;  /* 0x0000042a04041981 */ /* 0x000ea2000c1e1900 */
[----:B-----5:R-:W-:Y:S01]  /*f7f0*/  IMAD.IADD R7, R7, 0x1, -R9 ;  /* 0x0000000107077824 */ /* 0x020fe200078e0a09 */
[----:B------:R-:W-:Y:S01]  /*f800*/  BSSY B0, `(.L_x_617) ;  /* 0x00000dc000007945 */ /* 0x000fe20003800000 */
[----:B--2---:R-:W-:-:S05]  /*f810*/  @P1 IMAD.IADD R6, R4, 0x1, -R2 ;  /* 0x0000000104061824 */ /* 0x004fca00078e0a02 */
[----:B------:R-:W-:-:S05]  /*f820*/  IADD3 R2, R7, R6, RZ ;  /* 0x0000000607027210 */ /* 0x000fca0007ffe0ff */
[----:B------:R0:W-:Y:S02]  /*f830*/  STL [R1+0x18], R2 ;  /* 0x0000180201007387 */ /* 0x0001e40000100800 */
[----:B0-----:R-:W-:-:S05]  /*f840*/  VIADD R2, R2, 0x7f ;  /* 0x0000007f02027836 */ /* 0x001fca0000000000 */
[----:B------:R-:W-:-:S04]  /*f850*/  SHF.R.S32.HI R3, RZ, 0x1f, R2 ;  /* 0x0000001fff037819 */ /* 0x000fc80000011402 */
[----:B------:R-:W-:Y:S01]  /*f860*/  LEA.HI R4, R3, R2, RZ, 0x7 ;  /* 0x0000000203047211 */ /* 0x000fe200078f38ff */
[----:B------:R-:W-:-:S03]  /*f870*/  IMAD.MOV R3, RZ, RZ, -R7 ;  /* 0x000000ffff037224 */ /* 0x000fc600078e0a07 */
[----:B------:R-:W-:Y:S01]  /*f880*/  LOP3.LUT R2, R4, 0xffffff80, RZ, 0xc0, !PT ;  /* 0xffffff8004027812 */ /* 0x000fe200078ec0ff */
[----:B------:R0:W-:Y:S01]  /*f890*/  STL [R1+0x3c], R4 ;  /* 0x00003c0401007387 */ /* 0x0001e20000100800 */
[----:B------:R-:W-:Y:S02]  /*f8a0*/  VIMNMX R3, RZ, R3, !PT ;  /* 0x00000003ff037248 */ /* 0x000fe40007fe0100 */
[----:B------:R-:W-:-:S04]  /*f8b0*/  VIADDMNMX R2, R2, -R7, R6, PT ;  /* 0x8000000702027246 */ /* 0x000fc80003800106 */
[----:B------:R-:W-:Y:S02]  /*f8c0*/  ISETP.GT.AND P0, PT, R2, R3, PT ;  /* 0x000000030200720c */ /* 0x000fe40003f04270 */
[----:B------:R-:W-:-:S11]  /*f8d0*/  SHF.R.U32.HI R3, RZ, 0x7, R3 ;  /* 0x00000007ff037819 */ /* 0x000fd60000011603 */
[----:B------:R-:W-:-:S05]  /*f8e0*/  @P0 VIADD R2, R2, 0x7f ;  /* 0x0000007f02020836 */ /* 0x000fca0000000000 */
[----:B0-----:R-:W-:-:S04]  /*f8f0*/  @P0 SHF.R.S32.HI R4, RZ, 0x1f, R2 ;  /* 0x0000001fff040819 */ /* 0x001fc80000011402 */
[----:B------:R-:W-:Y:S01]  /*f900*/  @P0 LEA.HI R2, R4, R2, RZ, 0x7 ;  /* 0x0000000204020211 */ /* 0x000fe200078f38ff */
[----:B------:R-:W-:-:S03]  /*f910*/  IMAD.MOV.U32 R4, RZ, RZ, R3 ;  /* 0x000000ffff047224 */ /* 0x000fc600078e0003 */
[----:B------:R-:W-:Y:S02]  /*f920*/  @P0 SHF.R.S32.HI R4, RZ, 0x7, R2 ;  /* 0x00000007ff040819 */ /* 0x000fe40000011402 */
[----:B------:R-:W-:Y:S02]  /*f930*/  PLOP3.LUT P0, PT, PT, PT, PT, 0x80, 0x0 ;  /* 0x000000000000781c */ /* 0x000fe40003f0f070 */
[----:B------:R-:W-:-:S13]  /*f940*/  ISETP.GT.AND P2, PT, R4, R3, PT ;  /* 0x000000030400720c */ /* 0x000fda0003f44270 */
[----:B------:R-:W-:Y:S05]  /*f950*/  @!P2 BRA `(.L_x_618) ;  /* 0x0000000c0018a947 */ /* 0x000fea0003800000 */
[----:B------:R-:W-:Y:S01]  /*f960*/  UMOV UR4, 0xffffffff ;  /* 0xffffffff00047882 */ /* 0x000fe20000000000 */
[----:B------:R-:W-:Y:S02]  /*f970*/  SEL R2, R8, RZ, !P1 ;  /* 0x000000ff08027207 */ /* 0x000fe40004800000 */
[----:B------:R-:W-:Y:S05]  /*f980*/  BRA.DIV UR4, `(.L_x_619) ;  /* 0x0000006604e47947 */ /* 0x000fea000b800000 */
[----:B------:R-:W0:Y:S02]  /*f990*/  S2R R5, SR_TID.X ;  /* 0x0000000000057919 */ /* 0x000e240000002100 */
[----:B0-----:R-:W-:-:S04]  /*f9a0*/  SHF.R.U32.HI R5, RZ, 0x5, R5 ;  /* 0x00000005ff057819 */ /* 0x001fc80000011605 */
[----:B------:R-:W-:-:S05]  /*f9b0*/  LOP3.LUT R5, R5, 0x3, RZ, 0xc0, !PT ;  /* 0x0000000305057812 */ /* 0x000fca00078ec0ff */
[----:B------:R0:W1:Y:S02]  /*f9c0*/  SHFL.IDX PT, R14, R5, RZ, 0x1f ;  /* 0x00001fff050e7589 */ /* 0x00006400000e0000 */
.L_x_774:
[----:B-1----:R-:W-:Y:S02]  /*f9d0*/  ISETP.NE.AND P0, PT, R14, RZ, PT ;  /* 0x000000ff0e00720c */ /* 0x002fe40003f05270 */
[----:B------:R-:W-:-:S11]  /*f9e0*/  PLOP3.LUT P6, PT, PT, PT, PT, 0x8, 0x0 ;  /* 0x000000000000781c */ /* 0x000fd60003fce170 */
[----:B------:R-:W-:Y:S05]  /*f9f0*/  @P0 BRA `(.L_x_620) ;  /* 0x00000000000c0947 */ /* 0x000fea0003800000 */
[----:B------:R-:W-:-:S03]  /*fa00*/  UMOV UR4, 0xffffffff ;  /* 0xffffffff00047882 */ /* 0x000fc60000000000 */
[----:B------:R-:W-:Y:S05]  /*fa10*/  BRA.DIV UR4, `(.L_x_621) ;  /* 0x0000006604f47947 */ /* 0x000fea000b800000 */
[----:B------:R-:W-:-:S13]  /*fa20*/  ELECT P6, URZ, PT ;  /* 0x00000000003f782f */ /* 0x000fda00038c0000 */
.L_x_620:
[----:B0-----:R-:W2:Y:S01]  /*fa30*/  LDL R5, [R1+0x40] ;  /* 0x0000400001057983 */ /* 0x001ea20000100800 */
[----:B------:R-:W-:Y:S01]  /*fa40*/  BSSY B1, `(.L_x_622) ;  /* 0x0000008000017945 */ /* 0x000fe20003800000 */
[----:B--2---:R-:W-:-:S05]  /*fa50*/  VIADD R5, R5, 0x1 ;  /* 0x0000000105057836 */ /* 0x004fca0000000000 */
[----:B------:R-:W-:-:S04]  /*fa60*/  LEA.HI R6, R5, R5, RZ, 0x1 ;  /* 0x0000000505067211 */ /* 0x000fc800078f08ff */
[----:B------:R-:W-:-:S05]  /*fa70*/  LOP3.LUT R6, R6, 0xfffffffe, RZ, 0xc0, !PT ;  /* 0xfffffffe06067812 */ /* 0x000fca00078ec0ff */
[----:B------:R-:W-:-:S05]  /*fa80*/  IMAD.IADD R5, R5, 0x1, -R6 ;  /* 0x0000000105057824 */ /* 0x000fca00078e0a06 */
[----:B------:R-:W-:-:S04]  /*fa90*/  SHF.L.U32 R5, R5, 0x1f, RZ ;  /* 0x0000001f05057819 */ /* 0x000fc800000006ff */
[----:B------:R-:W0:Y:S02]  /*faa0*/  SYNCS.PHASECHK.TRANS64.TRYWAIT P0, [R22+URZ+0x16820], R5 ;  /* 0x01682005160075a7 */ /* 0x000e24000800017f */
[----:B0-----:R-:W-:Y:S05]  /*fab0*/  @!P0 BRA `(.L_x_623) ;  /* 0x0000006400ec8947 */ /* 0x001fea0003800000 */
.L_x_777:
[----:B------:R-:W-:Y:S05]  /*fac0*/  BSYNC B1 ;  /* 0x0000000000017941 */ /* 0x000fea0003800000 */
.L_x_622:
[----:B------:R-:W-:Y:S04]  /*fad0*/  BSSY B1, `(.L_x_624) ;  /* 0x000004f000017945 */ /* 0x000fe80003800000 */
[----:B------:R-:W-:Y:S05]  /*fae0*/  @!P6 BRA `(.L_x_625) ;  /* 0x000000040034e947 */ /* 0x000fea0003800000 */
[----:B------:R-:W1:Y:S01]  /*faf0*/  S2R R6, SR_TID.X ;  /* 0x0000000000067919 */ /* 0x000e620000002100 */
[----:B0-----:R-:W-:Y:S01]  /*fb00*/  IMAD R5, R27, 0x8, R22 ;  /* 0x000000081b057824 */ /* 0x001fe200078e0216 */
[----:B------:R-:W-:Y:S01]  /*fb10*/  BSSY B2, `(.L_x_626) ;  /* 0x0000006000027945 */ /* 0x000fe20003800000 */
[----:B-1----:R-:W-:Y:S02]  /*fb20*/  LOP3.LUT R7, R6, 0x7f, RZ, 0xc0, !PT ;  /* 0x0000007f06077812 */ /* 0x002fe400078ec0ff */
[----:B------:R-:W-:Y:S02]  /*fb30*/  SHF.L.U32 R6, R29, 0x1f, RZ ;  /* 0x0000001f1d067819 */ /* 0x000fe400000006ff */
[----:B------:R-:W-:Y:S02]  /*fb40*/  ISETP.NE.AND P1, PT, R7, RZ, PT ;  /* 0x000000ff0700720c */ /* 0x000fe40003f25270 */
[----:B------:R-:W0:Y:S02]  /*fb50*/  SYNCS.PHASECHK.TRANS64.TRYWAIT P0, [R5+URZ+0x168a0], R6 ;  /* 0x0168a006050075a7 */ /* 0x000e24000800017f */
[----:B0-----:R-:W-:Y:S09]  /*fb60*/  @!P0 BRA `(.L_x_627) ;  /* 0x0000006400d48947 */ /* 0x001ff20003800000 */
.L_x_778:
[----:B------:R-:W-:Y:S05]  /*fb70*/  BSYNC B2 ;  /* 0x0000000000027941 */ /* 0x000fea0003800000 */
.L_x_626:
[----:B------:R-:W-:Y:S04]  /*fb80*/  BSSY B2, `(.L_x_628) ;  /* 0x0000009000027945 */ /* 0x000fe80003800000 */
[----:B------:R-:W-:Y:S05]  /*fb90*/  @P1 BRA `(.L_x_629) ;  /* 0x00000000001c1947 */ /* 0x000fea0003800000 */
[----:B------:R-:W1:Y:S02]  /*fba0*/  S2R R7, SR_TID.X ;  /* 0x0000000000077919 */ /* 0x000e640000002100 */
[----:B-1----:R-:W-:Y:S01]  /*fbb0*/  LOP3.LUT R8, R7, 0x1f, RZ, 0xc0, !PT ;  /* 0x0000001f07087812 */ /* 0x002fe200078ec0ff */
[----:B------:R-:W-:-:S03]  /*fbc0*/  IMAD.MOV.U32 R7, RZ, RZ, 0x4000 ;  /* 0x00004000ff077424 */ /* 0x000fc600078e00ff */
[----:B------:R-:W-:Y:S01]  /*fbd0*/  ISETP.NE.AND P0, PT, R8, RZ, PT ;  /* 0x000000ff0800720c */ /* 0x000fe20003f05270 */
[----:B------:R1:W-:-:S12]  /*fbe0*/  SYNCS.ARRIVE.TRANS64 RZ, [R5+URZ+0x16890], R7 ;  /* 0x0168900705ff79a7 */ /* 0x0003d8000800003f */
[----:B-1----:R-:W-:Y:S05]  /*fbf0*/  @!P0 BRA `(.L_x_629) ;  /* 0x0000000000048947 */ /* 0x002fea0003800000 */
[----:B------:R-:W-:Y:S01]  /*fc00*/  BPT.TRAP 0x1 ;  /* 0x000000040000795c */ /* 0x000fe20000300000 */
.L_x_629:
[----:B------:R-:W-:Y:S05]  /*fc10*/  BSYNC B2 ;  /* 0x0000000000027941 */ /* 0x000fea0003800000 */
.L_x_628:
[----:B------:R-:W-:Y:S01]  /*fc20*/  MOV R11, RZ ;  /* 0x000000ff000b7202 */ /* 0x000fe20000000f00 */
[----:B------:R-:W-:Y:S01]  /*fc30*/  IMAD R7, R4, 0x80, R0 ;  /* 0x0000008004077824 */ /* 0x000fe200078e0200 */
[----:B------:R-:W-:Y:S01]  /*fc40*/  UIADD3 UR4, UP0, UR40, 0x570, URZ ;  /* 0x0000057028047890 */ /* 0x000fe2000ff1e03f */
[----:B------:R-:W-:Y:S01]  /*fc50*/  IMAD R8, R27, 0x4000, R22 ;  /* 0x000040001b087824 */ /* 0x000fe200078e0216 */
[----:B------:R-:W-:Y:S01]  /*fc60*/  R2UR UR10, R11 ;  /* 0x000000000b0a72ca */ /* 0x000fe200000e0000 */
[----:B------:R-:W-:Y:S01]  /*fc70*/  VIADD R7, R7, 0xffffff80 ;  /* 0xffffff8007077836 */ /* 0x000fe20000000000 */
[----:B------:R-:W-:Y:S01]  /*fc80*/  PLOP3.LUT P0, PT, PT, PT, PT, 0x80, 0x0 ;  /* 0x000000000000781c */ /* 0x000fe20003f0f070 */
[----:B------:R-:W-:Y:S01]  /*fc90*/  VIADD R8, R8, 0xe400 ;  /* 0x0000e40008087836 */ /* 0x000fe20000000000 */
[----:B------:R-:W-:Y:S01]  /*fca0*/  UIADD3.X UR5, URZ, UR41, URZ, UP0, !UPT ;  /* 0x000000293f057290 */ /* 0x000fe200087fe43f */
[----:B------:R-:W-:Y:S01]  /*fcb0*/  IMAD.SHL.U32 R10, R27, 0x2000, RZ ;  /* 0x000020001b0a7824 */ /* 0x000fe200078e00ff */
[----:B------:R-:W-:Y:S01]  /*fcc0*/  UMOV UR6, 0x0 ;  /* 0x0000000000067882 */ /* 0x000fe20000000000 */
[----:B------:R-:W-:Y:S01]  /*fcd0*/  VIADD R9, R5, 0x16890 ;  /* 0x0001689005097836 */ /* 0x000fe20000000000 */
[----:B------:R-:W-:-:S08]  /*fce0*/  UMOV UR7, 0x12f00000 ;  /* 0x12f0000000077882 */ /* 0x000fd00000000000 */
.L_x_630:
[----:B------:R-:W-:-:S13]  /*fcf0*/  @P0 ELECT P2, URZ, PT ;  /* 0x00000000003f082f */ /* 0x000fda0003840000 */
[----:B------:R-:W-:Y:S02]  /*fd00*/  @P2 R2UR UR13, R2 ;  /* 0x00000000020d22ca */ /* 0x000fe400000e0000 */
[----:B------:R-:W-:Y:S02]  /*fd10*/  @P2 R2UR UR12, R18 ;  /* 0x00000000120c22ca */ /* 0x000fe400000e0000 */
[----:B------:R-:W-:Y:S02]  /*fd20*/  @P2 R2UR UR11, R7 ;  /* 0x00000000070b22ca */ /* 0x000fe400000e0000 */
[----:B------:R-:W-:Y:S02]  /*fd30*/  @P2 R2UR UR9, R9 ;  /* 0x00000000090922ca */ /* 0x000fe400000e0000 */
[----:B------:R-:W-:Y:S02]  /*fd40*/  @P2 R2UR UR8, R8 ;  /* 0x00000000080822ca */ /* 0x000fe400000e0000 */
[----:B------:R-:W-:-:S02]  /*fd50*/  @P2 PLOP3.LUT P0, PT, P2, PT, PT, 0x8, 0x0 ;  /* 0x000000000000281c */ /* 0x000fc4000170e170 */
[----:B------:R-:W-:-:S09]  /*fd60*/  PLOP3.LUT P2, PT, PT, PT, PT, 0x8, 0x0 ;  /* 0x000000000000781c */ /* 0x000fd20003f4e170 */
[----:B------:R1:W-:Y:S02]  /*fd70*/  UTMALDG.4D [UR8], [UR4], desc[UR6] ;  /* 0x00000608040075b4 */ /* 0x0003e40008019000 */
[----:B-1----:R-:W-:Y:S05]  /*fd80*/  @P0 BRA.U.ANY `(.L_x_630) ;  /* 0xfffffffd00d80947 */ /* 0x002fea000393ffff */
[----:B------:R-:W1:Y:S01]  /*fd90*/  SYNCS.PHASECHK.TRANS64.TRYWAIT P0, [R5+URZ+0x168c0], R6 ;  /* 0x0168c006050075a7 */ /* 0x000e62000800017f */
[----:B------:R-:W-:Y:S04]  /*fda0*/  BSSY B2, `(.L_x_631) ;  /* 0x0000002000027945 */ /* 0x000fe80003800000 */
[----:B-1----:R-:W-:Y:S05]  /*fdb0*/  @!P0 BRA `(.L_x_632) ;  /* 0x0000006400548947 */ /* 0x002fea0003800000 */
.L_x_779:
[----:B------:R-:W-:Y:S05]  /*fdc0*/  BSYNC B2 ;  /* 0x0000000000027941 */ /* 0x000fea0003800000 */
.L_x_631:
[----:B------:R-:W-:Y:S01]  /*fdd0*/  BSSY B2, `(.L_x_633) ;  /* 0x000000b000027945 */ /* 0x000fe20003800000 */
[----:B------:R-:W-:Y:S02]  /*fde0*/  IMAD.MOV.U32 R8, RZ, RZ, 0x0 ;  /* 0x00000000ff087424 */ /* 0x000fe400078e00ff */
[----:B------:R-:W-:Y:S01]  /*fdf0*/  IMAD.MOV.U32 R9, RZ, RZ, 0x12f00000 ;  /* 0x12f00000ff097424 */ /* 0x000fe200078e00ff */
[----:B------:R-:W-:Y:S06]  /*fe00*/  @P1 BRA `(.L_x_634) ;  /* 0x00000000001c1947 */ /* 0x000fec0003800000 */
[----:B------:R-:W2:Y:S01]  /*fe10*/  S2R R12, SR_TID.X ;  /* 0x00000000000c7919 */ /* 0x000ea20000002100 */
[----:B01----:R-:W-:-:S04]  /*fe20*/  MOV R6, 0x4000 ;  /* 0x0000400000067802 */ /* 0x003fc80000000f00 */
[----:B------:R3:W-:Y:S01]  /*fe30*/  SYNCS.ARRIVE.TRANS64 RZ, [R5+URZ+0x168b0], R6 ;  /* 0x0168b00605ff79a7 */ /* 0x0007e2000800003f */
[----:B--2---:R-:W-:-:S04]  /*fe40*/  LOP3.LUT R12, R12, 0x1f, RZ, 0xc0, !PT ;  /* 0x0000001f0c0c7812 */ /* 0x004fc800078ec0ff */
[----:B------:R-:W-:-:S13]  /*fe50*/  ISETP.NE.AND P0, PT, R12, RZ, PT ;  /* 0x000000ff0c00720c */ /* 0x000fda0003f05270 */
[----:B---3--:R-:W-:Y:S05]  /*fe60*/  @!P0 BRA `(.L_x_634) ;  /* 0x0000000000048947 */ /* 0x008fea0003800000 */
[----:B------:R-:W-:Y:S01]  /*fe70*/  BPT.TRAP 0x1 ;  /* 0x000000040000795c */ /* 0x000fe20000300000 */
.L_x_634:
[----:B------:R-:W-:Y:S05]  /*fe80*/  BSYNC B2 ;  /* 0x0000000000027941 */ /* 0x000fea0003800000 */
.L_x_633:
[----:B------:R-:W-:Y:S01]  /*fe90*/  R2UR UR10, R11 ;  /* 0x000000000b0a72ca */ /* 0x000fe200000e0000 */
[----:B------:R-:W-:Y:S01]  /*fea0*/  IMAD R10, R10, 0x2, R22 ;  /* 0x000000020a0a7824 */ /* 0x000fe200078e0216 */
[----:B------:R-:W-:Y:S01]  /*feb0*/  R2UR UR6, R8 ;  /* 0x00000000080672ca */ /* 0x000fe200000e0000 */
[----:B------:R-:W-:Y:S01]  /*fec0*/  UIADD3 UR4, UP0, UR40, 0x670, URZ ;  /* 0x0000067028047890 */ /* 0x000fe2000ff1e03f */
[----:B------:R-:W-:Y:S01]  /*fed0*/  R2UR UR7, R9 ;  /* 0x00000000090772ca */ /* 0x000fe200000e0000 */
[----:B01----:R-:W-:Y:S01]  /*fee0*/  VIADD R5, R5, 0x168b0 ;  /* 0x000168b005057836 */ /* 0x003fe20000000000 */
[----:B------:R-:W-:Y:S01]  /*fef0*/  PLOP3.LUT P0, PT, PT, PT, PT, 0x80, 0x0 ;  /* 0x000000000000781c */ /* 0x000fe20003f0f070 */
[----:B------:R-:W-:Y:S01]  /*ff00*/  VIADD R10, R10, 0x400 ;  /* 0x000004000a0a7836 */ /* 0x000fe20000000000 */
[----:B------:R-:W-:-:S12]  /*ff10*/  UIADD3.X UR5, URZ, UR41, URZ, UP0, !UPT ;  /* 0x000000293f057290 */ /* 0x000fd800087fe43f */
.L_x_635:
        /* <DEDUP_REMOVED lines=10> */
.L_x_625:
[----:B------:R-:W-:Y:S05]  /*ffc0*/  BSYNC B1 ;  /* 0x0000000000017941 */ /* 0x000fea0003800000 */
.L_x_624:
[----:B------:R-:W-:Y:S01]  /*ffd0*/  VIADD R4, R4, 0xfffffffe ;  /* 0xfffffffe04047836 */ /* 0x000fe20000000000 */
[----:B------:R-:W-:Y:S01]  /*ffe0*/  PLOP3.LUT P0, PT, PT, PT, PT, 0x8, 0x0 ;  /* 0x000000000000781c */ /* 0x000fe20003f0e170 */
[----:B------:R-:W-:-:S03]  /*fff0*/  VIADD R27, R27, 0x1 ;  /* 0x000000011b1b7836 */ /* 0x000fc60000000000 */
[----:B------:R-:W-:Y:S02]  /*10000*/  ISETP.GE.AND P2, PT, R4, R3, PT ;  /* 0x000000030400720c */ /* 0x000fe40003f46270 */
[----:B------:R-:W-:-:S04]  /*10010*/  ISETP.NE.AND P1, PT, R27, 0x2, PT ;  /* 0x000000021b00780c */ /* 0x000fc80003f25270 */
[----:B0-----:R-:W-:Y:S02]  /*10020*/  SEL R5, RZ, 0x1, P1 ;  /* 0x00000001ff057807 */ /* 0x001fe40000800000 */
[----:B------:R-:W-:Y:S02]  /*10030*/  SEL R27, R27, RZ, P1 ;  /* 0x000000ff1b1b7207 */ /* 0x000fe40000800000 */
[----:B------:R-:W-:-:S03]  /*10040*/  LOP3.LUT R29, R29, R5, RZ, 0x3c, !PT ;  /* 0x000000051d1d7212 */ /* 0x000fc600078e3cff */
[----:B------:R-:W-:Y:S05]  /*10050*/  @!P2 BRA `(.L_x_618) ;  /* 0x000000040058a947 */ /* 0x000fea0003800000 */
.L_x_648:
[----:B------:R-:W-:Y:S05]  /*10060*/  YIELD ;  /* 0x0000000000007946 */ /* 0x000fea0003800000 */
[----:B------:R-:W-:Y:S04]  /*10070*/  BSSY B1, `(.L_x_636) ;  /* 0x000004c000017945 */ /* 0x000fe80003800000 */
[----:B------:R-:W-:Y:S05]  /*10080*/  @!P6 BRA `(.L_x_637) ;  /* 0x000000040028e947 */ /* 0x000fea0003800000 */
[----:B------:R-:W0:Y:S01]  /*10090*/  S2R R5, SR_TID.X ;  /* 0x0000000000057919 */ /* 0x000e220000002100 */
[----:B------:R-:W-:Y:S01]  /*100a0*/  SHF.L.U32 R6, R29, 0x1f, RZ ;  /* 0x0000001f1d067819 */ /* 0x000fe200000006ff */
[----:B------:R-:W-:Y:S01]  /*100b0*/  BSSY B2, `(.L_x_638) ;  /* 0x0000006000027945 */ /* 0x000fe20003800000 */
[----:B0-----:R-:W-:Y:S01]  /*100c0*/  LOP3.LUT R7, R5, 0x7f, RZ, 0xc0, !PT ;  /* 0x0000007f05077812 */ /* 0x001fe200078ec0ff */
[----:B------:R-:W-:-:S03]  /*100d0*/  IMAD R5, R27, 0x8, R22 ;  /* 0x000000081b057824 */ /* 0x000fc600078e0216 */
[----:B------:R-:W-:Y:S01]  /*100e0*/  ISETP.NE.AND P2, PT, R7, RZ, PT ;  /* 0x000000ff0700720c */ /* 0x000fe20003f45270 */
[----:B------:R-:W0:Y:S02]  /*100f0*/  SYNCS.PHASECHK.TRANS64.TRYWAIT P1, [R5+URZ+0x168a0], R6 ;  /* 0x0168a006050075a7 */ /* 0x000e24000802017f */
[----:B0-----:R-:W-:Y:S10]  /*10100*/  @!P1 BRA `(.L_x_639) ;  /* 0x0000006000949947 */ /* 0x001ff40003800000 */
.L_x_780:
[----:B------:R-:W-:Y:S05]  /*10110*/  BSYNC B2 ;  /* 0x0000000000027941 */ /* 0x000fea0003800000 */
.L_x_638:
        /* <DEDUP_REMOVED lines=9> */
.L_x_641:
[----:B------:R-:W-:Y:S05]  /*101b0*/  BSYNC B2 ;  /* 0x0000000000027941 */ /* 0x000fea0003800000 */
.L_x_640:
[----:B------:R-:W-:Y:S01]  /*101c0*/  IMAD.MOV.U32 R11, RZ, RZ, RZ ;  /* 0x000000ffff0b7224 */ /* 0x000fe200078e00ff */
[----:B------:R-:W-:Y:S01]  /*101d0*/  LEA R7, R27, R22, 0xe ;  /* 0x000000161b077211 */ /* 0x000fe200078e70ff */
[----:B------:R-:W-:Y:S01]  /*101e0*/  UIADD3 UR4, UP0, UR40, 0x570, URZ ;  /* 0x0000057028047890 */ /* 0x000fe2000ff1e03f */
[----:B------:R-:W-:Y:S01]  /*101f0*/  PLOP3.LUT P1, PT, PT, PT, PT, 0x80, 0x0 ;  /* 0x000000000000781c */ /* 0x000fe20003f2f070 */
[----:B------:R-:W-:Y:S01]  /*10200*/  IMAD R8, R4, 0x80, R0 ;  /* 0x0000008004087824 */ /* 0x000fe200078e0200 */
[----:B------:R-:W-:Y:S01]  /*10210*/  R2UR UR10, R11 ;  /* 0x000000000b0a72ca */ /* 0x000fe200000e0000 */
[----:B------:R-:W-:Y:S01]  /*10220*/  VIADD R9, R5, 0x16890 ;  /* 0x0001689005097836 */ /* 0x000fe20000000000 */
[----:B------:R-:W-:Y:S01]  /*10230*/  UIADD3.X UR5, URZ, UR41, URZ, UP0, !UPT ;  /* 0x000000293f057290 */ /* 0x000fe200087fe43f */
[----:B------:R-:W-:Y:S01]  /*10240*/  VIADD R10, R7, 0xe400 ;  /* 0x0000e400070a7836 */ /* 0x000fe20000000000 */
[----:B------:R-:W-:Y:S01]  /*10250*/  UMOV UR6, 0x0 ;  /* 0x0000000000067882 */ /* 0x000fe20000000000 */
[----:B------:R-:W-:-:S10]  /*10260*/  UMOV UR7, 0x12f00000 ;  /* 0x12f0000000077882 */ /* 0x000fd40000000000 */
.L_x_642:
        /* <DEDUP_REMOVED lines=13> */
.L_x_781:
[----:B------:R-:W-:Y:S05]  /*10340*/  BSYNC B2 ;  /* 0x0000000000027941 */ /* 0x000fea0003800000 */
.L_x_643:
[----:B------:R-:W-:Y:S01]  /*10350*/  BSSY B2, `(.L_x_645) ;  /* 0x000000b000027945 */ /* 0x000fe20003800000 */
[----:B------:R-:W-:Y:S02]  /*10360*/  IMAD.MOV.U32 R12, RZ, RZ, 0x0 ;  /* 0x00000000ff0c7424 */ /* 0x000fe400078e00ff */
[----:B------:R-:W-:Y:S01]  /*10370*/  IMAD.MOV.U32 R13, RZ, RZ, 0x12f00000 ;  /* 0x12f00000ff0d7424 */ /* 0x000fe200078e00ff */
[----:B------:R-:W-:Y:S06]  /*10380*/  @P2 BRA `(.L_x_646) ;  /* 0x00000000001c2947 */ /* 0x000fec0003800000 */
[----:B------:R-:W2:Y:S01]  /*10390*/  S2R R9, SR_TID.X ;  /* 0x0000000000097919 */ /* 0x000ea20000002100 */
[----:B01----:R-:W-:-:S04]  /*103a0*/  IMAD.MOV.U32 R6, RZ, RZ, 0x4000 ;  /* 0x00004000ff067424 */ /* 0x003fc800078e00ff */
[----:B------:R3:W-:Y:S01]  /*103b0*/  SYNCS.ARRIVE.TRANS64 RZ, [R5+URZ+0x168b0], R6 ;  /* 0x0168b00605ff79a7 */ /* 0x0007e2000800003f */
[----:B--2---:R-:W-:-:S04]  /*103c0*/  LOP3.LUT R9, R9, 0x1f, RZ, 0xc0, !PT ;  /* 0x0000001f09097812 */ /* 0x004fc800078ec0ff */
[----:B------:R-:W-:-:S13]  /*103d0*/  ISETP.NE.AND P1, PT, R9, RZ, PT ;  /* 0x000000ff0900720c */ /* 0x000fda0003f25270 */
[----:B---3--:R-:W-:Y:S05]  /*103e0*/  @!P1 BRA `(.L_x_646) ;  /* 0x0000000000049947 */ /* 0x008fea0003800000 */
[----:B------:R-:W-:Y:S01]  /*103f0*/  BPT.TRAP 0x1 ;  /* 0x000000040000795c */ /* 0x000fe20000300000 */
.L_x_646:
[----:B------:R-:W-:Y:S05]  /*10400*/  BSYNC B2 ;  /* 0x0000000000027941 */ /* 0x000fea0003800000 */
.L_x_645:
[----:B------:R-:W-:Y:S01]  /*10410*/  R2UR UR10, R11 ;  /* 0x000000000b0a72ca */ /* 0x000fe200000e0000 */
[----:B------:R-:W-:Y:S01]  /*10420*/  UIADD3 UR4, UP0, UR40, 0x670, URZ ;  /* 0x0000067028047890 */ /* 0x000fe2000ff1e03f */
[----:B------:R-:W-:Y:S01]  /*10430*/  R2UR UR6, R12 ;  /* 0x000000000c0672ca */ /* 0x000fe200000e0000 */
[----:B------:R-:W-:Y:S01]  /*10440*/  VIADD R7, R7, 0x400 ;  /* 0x0000040007077836 */ /* 0x000fe20000000000 */
[----:B------:R-:W-:Y:S01]  /*10450*/  R2UR UR7, R13 ;  /* 0x000000000d0772ca */ /* 0x000fe200000e0000 */
[----:B01----:R-:W-:Y:S01]  /*10460*/  VIADD R5, R5, 0x168b0 ;  /* 0x000168b005057836 */ /* 0x003fe20000000000 */
[----:B------:R-:W-:Y:S01]  /*10470*/  PLOP3.LUT P1, PT, PT, PT, PT, 0x80, 0x0 ;  /* 0x000000000000781c */ /* 0x000fe20003f2f070 */
[----:B------:R-:W-:-:S12]  /*10480*/  UIADD3.X UR5, URZ, UR41, URZ, UP0, !UPT ;  /* 0x000000293f057290 */ /* 0x000fd800087fe43f */
.L_x_647:
        /* <DEDUP_REMOVED lines=9> */
[----:B0-----:R-:W-:Y:S05]  /*10520*/  @P1 BRA.U.ANY `(.L_x_647) ;  /* 0xfffffffd00d81947 */ /* 0x001fea000393ffff */
.L_x_637:
[----:B------:R-:W-:Y:S05]  /*10530*/  BSYNC B1 ;  /* 0x0000000000017941 */ /* 0x000fea0003800000 */
.L_x_636:
[C---:B------:R-:W-:Y:S01]  /*10540*/  ISETP.GT.AND P2, PT, R4.reuse, R3, PT ;  /* 0x000000030400720c */ /* 0x040fe20003f44270 */
[----:B------:R-:W-:Y:S01]  /*10550*/  VIADD R4, R4, 0xffffffff ;  /* 0xffffffff04047836 */ /* 0x000fe20000000000 */
[----:B------:R-:W-:-:S04]  /*10560*/  IADD3 R27, R27, 0x1, RZ ;  /* 0x000000011b1b7810 */ /* 0x000fc80007ffe0ff */
[----:B------:R-:W-:-:S04]  /*10570*/  ISETP.NE.AND P1, PT, R27, 0x2, PT ;  /* 0x000000021b00780c */ /* 0x000fc80003f25270 */
[----:B------:R-:W-:Y:S02]  /*10580*/  SEL R5, RZ, 0x1, P1 ;  /* 0x00000001ff057807 */ /* 0x000fe40000800000 */
[----:B------:R-:W-:Y:S02]  /*10590*/  SEL R27, R27, RZ, P1 ;  /* 0x000000ff1b1b7207 */ /* 0x000fe40000800000 */
[----:B------:R-:W-:Y:S01]  /*105a0*/  LOP3.LUT R29, R29, R5, RZ, 0x3c, !PT ;  /* 0x000000051d1d7212 */ /* 0x000fe200078e3cff */
[----:B------:R-:W-:Y:S06]  /*105b0*/  @P2 BRA `(.L_x_648) ;  /* 0xfffffff800a82947 */ /* 0x000fec000383ffff */
.L_x_618:
[----:B------:R-:W-:Y:S05]  /*105c0*/  BSYNC B0 ;  /* 0x0000000000007941 */ /* 0x000fea0003800000 */
.L_x_617:
[----:B------:R-:W2:Y:S01]  /*105d0*/  LDL R5, [R1+0x18] ;  /* 0x0000180001057983 */ /* 0x000ea20000100800 */
[----:B------:R-:W-:Y:S05]  /*105e0*/  @!P0 WARPSYNC.ALL ;  /* 0x0000000000008948 */ /* 0x000fea0003800000 */
[----:B------:R-:W-:Y:S06]  /*105f0*/  @!P0 BAR.SYNC.DEFER_BLOCKING 0xc, 0x200 ;  /* 0x0308000000008b1d */ /* 0x000fec0000010000 */
[----:B------:R-:W-:Y:S01]  /*10600*/  BSSY B7, `(.L_x_649) ;  /* 0x00003ae000077945 */ /* 0x000fe20003800000 */
[----:B--2---:R-:W-:-:S13]  /*10610*/  ISETP.GT.AND P0, PT, R5, RZ, PT ;  /* 0x000000ff0500720c */ /* 0x004fda0003f04270 */
[----:B------:R-:W-:Y:S05]  /*10620*/  @P0 BRA `(.L_x_650) ;  /* 0x0000000000440947 */ /* 0x000fea0003800000 */
[----:B------:R-:W0:Y:S02]  /*10630*/  S2R R5, SR_TID.X ;  /* 0x0000000000057919 */ /* 0x000e240000002100 */
        /* <DEDUP_REMOVED lines=16> */
.L_x_650:
        /* <DEDUP_REMOVED lines=9> */
[----:B------:R-:W-:Y:S01]  /*107d0*/  MOV R8, 0x70 ;  /* 0x0000007000087802 */ /* 0x000fe20000000f00 */
[----:B------:R-:W0:Y:S01]  /*107e0*/  LDC.64 R2, c[0x4][R2] ;  /* 0x0100000002027b82 */ /* 0x000e220000000a00 */
[----:B------:R-:W-:Y:S02]  /*107f0*/  IMAD.U32 R5, RZ, RZ, UR7 ;  /* 0x00000007ff057e24 */ /* 0x000fe4000f8e00ff */
[----:B------:R-:W-:Y:S02]  /*10800*/  IMAD.U32 R6, RZ, RZ, UR8 ;  /* 0x00000008ff067e24 */ /* 0x000fe4000f8e00ff */
[----:B------:R-:W-:-:S02]  /*10810*/  IMAD.U32 R7, RZ, RZ, UR9 ;  /* 0x00000009ff077e24 */ /* 0x000fc4000f8e00ff */
[----:B------:R-:W-:Y:S02]  /*10820*/  IMAD.U32 R10, RZ, RZ, UR4 ;  /* 0x00000004ff0a7e24 */ /* 0x000fe4000f8e00ff */
[----:B------:R-:W-:Y:S02]  /*10830*/  IMAD.U32 R11, RZ, RZ, UR5 ;  /* 0x00000005ff0b7e24 */ /* 0x000fe4000f8e00ff */
[----:B------:R-:W-:Y:S02]  /*10840*/  IMAD.MOV.U32 R12, RZ, RZ, 0x1 ;  /* 0x00000001ff0c7424 */ /* 0x000fe400078e00ff */
[----:B------:R-:W-:-:S07]  /*10850*/  IMAD.MOV.U32 R13, RZ, RZ, RZ ;  /* 0x000000ffff0d7224 */ /* 0x000fce00078e00ff */
[----:B------:R-:W-:-:S07]  /*10860*/  LEPC R20, `(.L_x_653) ;  /* 0x000000001014794e */ /* 0x000fce0000000000 */
[----:B0-----:R-:W-:Y:S05]  /*10870*/  CALL.ABS.NOINC R2 ;  /* 0x0000000002007343 */ /* 0x001fea0003c00000 */
.L_x_653:
[----:B------:R-:W-:Y:S05]  /*10880*/  BSYNC B6 ;  /* 0x0000000000067941 */ /* 0x000fea0003800000 */
.L_x_652:
        /* <DEDUP_REMOVED lines=20> */
.L_x_656:
        /* <DEDUP_REMOVED lines=15> */
.L_x_655:
[----:B------:R-:W-:Y:S05]  /*10ac0*/  BSYNC B6 ;  /* 0x0000000000067941 */ /* 0x000fea0003800000 */
.L_x_654:
        /* <DEDUP_REMOVED lines=12> */
[----:B------:R-:W4:Y:S04]  /*10b90*/  LDL.LU R9, [R1] ;  /* 0x0000000001097983 */ /* 0x000f280000300800 */
        /* <DEDUP_REMOVED lines=19> */
[----:B------:R-:W-:-:S04]  /*10cd0*/  IMAD.MOV R5, RZ, RZ, -R4 ;  /* 0x000000ffff057224 */ /* 0x000fc800078e0a04 */
[----:B------:R-:W-:Y:S01]  /*10ce0*/  IMAD R0, R7, R5, R0 ;  /* 0x0000000507007224 */ /* 0x000fe200078e0200 */
[--C-:B------:R-:W-:Y:S01]  /*10cf0*/  @!P0 SHF.R.S32.HI R5, RZ, 0x1f, R4.reuse ;  /* 0x0000001fff058819 */ /* 0x100fe20000011404 */
[-C--:B0-----:R-:W-:Y:S02]  /*10d00*/  @!P0 IMAD R7, R10, R2.reuse, RZ ;  /* 0x000000020a078224 */ /* 0x081fe400078e02ff */
[----:B------:R-:W-:-:S04]  /*10d10*/  @!P0 IMAD.WIDE.U32 R4, R20, R2, R4 ;  /* 0x0000000214048225 */ /* 0x000fc800078e0004 */
[----:B------:R-:W-:Y:S02]  /*10d20*/  @!P0 IMAD R7, R20, R3, R7 ;  /* 0x0000000314078224 */ /* 0x000fe400078e0207 */
[----:B------:R-:W0:Y:S03]  /*10d30*/  @!P0 LDC.64 R2, c[0x0][0x418] ;  /* 0x00010600ff028b82 */ /* 0x000e260000000a00 */
[----:B------:R-:W-:Y:S02]  /*10d40*/  @!P0 IADD3 R7, R5, R7, RZ ;  /* 0x0000000705078210 */ /* 0x000fe40007ffe0ff */
[----:B0-----:R-:W-:Y:S01]  /*10d50*/  @!P0 LEA R6, P1, R4, R2, 0x2 ;  /* 0x0000000204068211 */ /* 0x001fe200078210ff */
[----:B------:R-:W-:-:S03]  /*10d60*/  IMAD.MOV.U32 R2, RZ, RZ, RZ ;  /* 0x000000ffff027224 */ /* 0x000fc600078e00ff */
[----:B------:R-:W-:-:S05]  /*10d70*/  @!P0 LEA.HI.X R7, R4, R3, R7, 0x2, P1 ;  /* 0x0000000304078211 */ /* 0x000fca00008f1407 */
[----:B------:R0:W5:Y:S04]  /*10d80*/  @!P0 LDG.E R2, desc[UR42][R6.64] ;  /* 0x0000002a06028981 */ /* 0x000168000c1e1900 */
[----:B------:R1:W-:Y:S02]  /*10d90*/  STL [R1+0x20], R10 ;  /* 0x0000200a01007387 */ /* 0x0003e40000100800 */
[----:B-1----:R-:W-:-:S05]  /*10da0*/  IMAD.U32 R10, RZ, RZ, UR38 ;  /* 0x00000026ff0a7e24 */ /* 0x002fca000f8e00ff */
[----:B------:R-:W-:Y:S02]  /*10db0*/  ISETP.NE.AND P2, PT, R10, 0x3, PT ;  /* 0x000000030a00780c */ /* 0x000fe40003f45270 */
[----:B------:R-:W-:-:S11]  /*10dc0*/  LOP3.LUT R9, R9, 0xfffffffd, RZ, 0xc0, !PT ;  /* 0xfffffffd09097812 */ /* 0x000fd600078ec0ff */
[----:B------:R-:W-:-:S05]  /*10dd0*/  @P2 LOP3.LUT R9, R9, 0x2, RZ, 0xfc, !PT ;  /* 0x0000000209092812 */ /* 0x000fca00078efcff */
[----:B------:R0:W-:Y:S01]  /*10de0*/  STL [R1], R9 ;  /* 0x0000000901007387 */ /* 0x0001e20000100800 */
[----:B------:R-:W-:-:S03]  /*10df0*/  UMOV UR4, 0xffffffff ;  /* 0xffffffff00047882 */ /* 0x000fc60000000000 */
[----:B------:R-:W-:Y:S05]  /*10e00*/  BRA.DIV UR4, `(.L_x_657) ;  /* 0x00000056047c7947 */ /* 0x000fea000b800000 */
.L_x_784:
[----:B0-----:R-:W-:-:S05]  /*10e10*/  SHF.R.S32.HI R9, RZ, 0x1f, R18 ;  /* 0x0000001fff097819 */ /* 0x001fca0000011412 */
[----:B------:R0:W-:Y:S01]  /*10e20*/  STL [R1+0x10], R9 ;  /* 0x0000100901007387 */ /* 0x0001e20000100800 */
[----:B------:R-:W-:Y:S05]  /*10e30*/  @!P2 BRA `(.L_x_658) ;  /* 0x000000000004a947 */ /* 0x000fea0003800000 */
[----:B------:R-:W-:Y:S01]  /*10e40*/  BPT.TRAP 0x1 ;  /* 0x000000040000795c */ /* 0x000fe20000300000 */
.L_x_658:
[----:B------:R-:W-:Y:S01]  /*10e50*/  SHF.R.S32.HI R6, RZ, 0x1f, R0 ;  /* 0x0000001fff067819 */ /* 0x000fe20000011400 */
        /* <DEDUP_REMOVED lines=18> */
[----:B------:R-:W-:Y:S02]  /*10f80*/  IMAD.IADD R24, R5, 0x1, R3 ;  /* 0x0000000105187824 */ /* 0x000fe400078e0203 */
[----:B------:R-:W-:-:S03]  /*10f90*/  IMAD R3, R25, 0x8, R22 ;  /* 0x0000000819037824 */ /* 0x000fc600078e0216 */
[----:B------:R-:W-:Y:S02]  /*10fa0*/  LEA.HI.X R24, R4, UR5, R24, 0x1, P0 ;  /* 0x0000000504187c11 */ /* 0x000fe400080f0c18 */
[----:B------:R-:W-:-:S04]  /*10fb0*/  SHF.L.U32 R4, R28, 0x1f, RZ ;  /* 0x0000001f1c047819 */ /* 0x000fc800000006ff */
[----:B------:R-:W1:Y:S02]  /*10fc0*/  SYNCS.PHASECHK.TRANS64.TRYWAIT P0, [R3+URZ+0x16840], R4 ;  /* 0x01684004030075a7 */ /* 0x000e64000800017f */
[----:B-1----:R-:W-:Y:S05]  /*10fd0*/  @!P0 BRA `(.L_x_660) ;  /* 0x00000054003c8947 */ /* 0x002fea0003800000 */
.L_x_785:
[----:B------:R-:W-:Y:S05]  /*10fe0*/  BSYNC B0 ;  /* 0x0000000000007941 */ /* 0x000fea0003800000 */
.L_x_659:
[----:B0-----:R-:W2:Y:S01]  /*10ff0*/  LDL R9, [R1+0x10] ;  /* 0x0000100001097983 */ /* 0x001ea20000100800 */
[----:B------:R-:W-:-:S03]  /*11000*/  ULDC.64 UR4, c[0x0][0x300] ;  /* 0x0000c00000047ab9 */ /* 0x000fc60000000a00 */
[----:B------:R-:W3:Y:S04]  /*11010*/  LDL R14, [R1+0x18] ;  /* 0x00001800010e7983 */ /* 0x000ee80000100800 */
[----:B------:R-:W4:Y:S01]  /*11020*/  LDL.LU R10, [R1] ;  /* 0x00000000010a7983 */ /* 0x000f220000300800 */
[----:B------:R-:W-:Y:S02]  /*11030*/  IMAD R6, R6, UR4, RZ ;  /* 0x0000000406067c24 */ /* 0x000fe4000f8e02ff */
[C---:B-1----:R-:W-:Y:S01]  /*11040*/  IMAD.WIDE.U32 R4, R0.reuse, UR4, RZ ;  /* 0x0000000400047c25 */ /* 0x042fe2000f8e00ff */
        /* <DEDUP_REMOVED lines=9> */
[----:B------:R-:W-:-:S04]  /*110e0*/  IMAD.WIDE.U32 R4, R18, UR4, R4 ;  /* 0x0000000412047c25 */ /* 0x000fc8000f8e0004 */
[----:B--2---:R-:W-:Y:S02]  /*110f0*/  IMAD R2, R9, UR4, RZ ;  /* 0x0000000409027c24 */ /* 0x004fe4000f8e02ff */
[----:B------:R-:W1:Y:S02]  /*11100*/  S2R R9, SR_TID.X ;  /* 0x0000000000097919 */ /* 0x000e640000002100 */
[----:B------:R-:W-:Y:S01]  /*11110*/  IMAD R2, R18, UR5, R2 ;  /* 0x0000000512027c24 */ /* 0x000fe2000f8e0202 */
[----:B------:R-:W-:Y:S02]  /*11120*/  ULDC.64 UR4, c[0x0][0x2e8] ;  /* 0x0000ba0000047ab9 */ /* 0x000fe40000000a00 */
[----:B------:R-:W-:Y:S01]  /*11130*/  LEA R0, P0, R4, UR4, 0x1 ;  /* 0x0000000404007c11 */ /* 0x000fe2000f8008ff */
[----:B------:R-:W-:Y:S01]  /*11140*/  ULDC UR4, c[0x0][0x2f4] ;  /* 0x0000bd0000047ab9 */ /* 0x000fe20000000800 */
[----:B----4-:R-:W-:Y:S02]  /*11150*/  LOP3.LUT R10, R10, 0xfffffffe, RZ, 0xc0, !PT ;  /* 0xfffffffe0a0a7812 */ /* 0x010fe400078ec0ff */
[----:B------:R-:W-:-:S04]  /*11160*/  IADD3 R2, R5, R2, RZ ;  /* 0x0000000205027210 */ /* 0x000fc80007ffe0ff */
[----:B------:R-:W-:Y:S02]  /*11170*/  LEA.HI.X R2, R4, UR5, R2, 0x1, P0 ;  /* 0x0000000504027c11 */ /* 0x000fe400080f0c02 */
[----:B-1----:R-:W-:Y:S01]  /*11180*/  LOP3.LUT R11, R9, 0x7f, RZ, 0xc0, !PT ;  /* 0x0000007f090b7812 */ /* 0x002fe200078ec0ff */
[----:B0-----:R-:W-:-:S03]  /*11190*/  IMAD.SHL.U32 R9, R13, 0x8, RZ ;  /* 0x000000080d097824 */ /* 0x001fc600078e00ff */
[----:B------:R-:W-:Y:S02]  /*111a0*/  SHF.R.U32.HI R12, RZ, 0x3, R11 ;  /* 0x00000003ff0c7819 */ /* 0x000fe4000001160b */
[----:B------:R-:W-:Y:S02]  /*111b0*/  LOP3.LUT R9, R9, 0x38, RZ, 0xc0, !PT ;  /* 0x0000003809097812 */ /* 0x000fe400078ec0ff */
[----:B---3--:R-:W-:Y:S01]  /*111c0*/  IADD3 R4, -R12, R14, -R8 ;  /* 0x0000000e0c047210 */ /* 0x008fe20007ffe908 */
[----:B------:R-:W-:Y:S01]  /*111d0*/  IMAD.SHL.U32 R12, R11, 0x8, RZ ;  /* 0x000000080b0c7824 */ /* 0x000fe200078e00ff */
[----:B------:R-:W-:Y:S01]  /*111e0*/  ISETP.GE.AND P2, PT, R9, UR4, PT ;  /* 0x0000000409007c0c */ /* 0x000fe2000bf46270 */
[----:B------:R-:W-:Y:S01]  /*111f0*/  IMAD.SHL.U32 R11, R13, 0x8, RZ ;  /* 0x000000080d0b7824 */ /* 0x000fe200078e00ff */
[----:B------:R-:W-:Y:S01]  /*11200*/  UMOV UR4, 0xffffffff ;  /* 0xffffffff00047882 */ /* 0x000fe20000000000 */
[----:B------:R-:W-:-:S03]  /*11210*/  ISETP.GE.AND P0, PT, R4, 0x1, PT ;  /* 0x000000010400780c */ /* 0x000fc60003f06270 */
[----:B------:R-:W-:-:S04]  /*11220*/  LOP3.LUT R11, R11, 0x1f8, RZ, 0xc0, !PT ;  /* 0x000001f80b0b7812 */ /* 0x000fc800078ec0ff */
[----:B------:R-:W-:-:S03]  /*11230*/  LOP3.LUT R11, R11, 0x38, R13, 0x78, !PT ;  /* 0x000000380b0b7812 */ /* 0x000fc600078e780d */
[----:B------:R-:W-:Y:S02]  /*11240*/  @P2 LOP3.LUT R10, R10, 0x1, RZ, 0xfc, !PT ;  /* 0x000000010a0a2812 */ /* 0x000fe400078efcff */
[----:B------:R-:W-:-:S03]  /*11250*/  LOP3.LUT R11, R11, 0x200, R12, 0xf8, !PT ;  /* 0x000002000b0b7812 */ /* 0x000fc600078ef80c */
[----:B------:R0:W-:Y:S02]  /*11260*/  STL [R1], R10 ;  /* 0x0000000a01007387 */ /* 0x0001e40000100800 */
[----:B------:R-:W-:Y:S01]  /*11270*/  IMAD R5, R25, 0x2000, R11 ;  /* 0x0000200019057824 */ /* 0x000fe200078e020b */
[----:B------:R-:W-:Y:S06]  /*11280*/  BRA.DIV UR4, `(.L_x_661) ;  /* 0x0000005204a47947 */ /* 0x000fec000b800000 */
[----:B------:R-:W1:Y:S01]  /*11290*/  SHFL.IDX PT, R7, R0, RZ, 0x181f ;  /* 0x00181fff00077589 */ /* 0x000e6200000e0000 */
[----:B------:R-:W-:-:S03]  /*112a0*/  @P0 IMAD R8, R5, 0x2, R22 ;  /* 0x0000000205080824 */ /* 0x000fc600078e0216 */
[----:B------:R-:W2:Y:S01]  /*112b0*/  SHFL.IDX PT, R6, R2, RZ, 0x181f ;  /* 0x00181fff02067589 */ /* 0x000ea200000e0000 */
[----:B-1----:R-:W-:-:S05]  /*112c0*/  @P0 LEA R7, P1, R9, R7, 0x1 ;  /* 0x0000000709070211 */ /* 0x002fca00078208ff */
[----:B--2---:R-:W-:-:S05]  /*112d0*/  @P0 IMAD.X R6, RZ, RZ, R6, P1 ;  /* 0x000000ffff060224 */ /* 0x004fca00008e0606 */
[----:B------:R-:W-:-:S04]  /*112e0*/  @P0 LOP3.LUT R7, R7, R6, RZ, 0x3c, !PT ;  /* 0x0000000607070212 */ /* 0x000fc800078e3cff */
[----:B------:R-:W-:-:S04]  /*112f0*/  @P0 LOP3.LUT R6, R7, R6, RZ, 0x3c, !PT ;  /* 0x0000000607060212 */ /* 0x000fc800078e3cff */
[----:B------:R-:W-:-:S05]  /*11300*/  @P0 LOP3.LUT R7, R7, R6, RZ, 0x3c, !PT ;  /* 0x0000000607070212 */ /* 0x000fca00078e3cff */
[----:B------:R-:W-:Y:S01]  /*11310*/  @!PT LDS RZ, [RZ] ;  /* 0x00000000fffff984 */ /* 0x000fe20000000800 */
[----:B------:R1:W-:Y:S01]  /*11320*/  @P0 LDGSTS.E.BYPASS.LTC128B.128 [R8+0xe400], desc[UR42][R6.64], !P2 ;  /* 0x0e40000006080fae */ /* 0x0003e2000d101d6a */
[----:B------:R-:W-:-:S03]  /*11330*/  ISETP.GE.AND P0, PT, R4, 0x11, PT ;  /* 0x000000110400780c */ /* 0x000fc60003f06270 */
[----:B-1----:R-:W1:Y:S10]  /*11340*/  SHFL.IDX PT, R7, R0, 0x1, 0x181f ;  /* 0x00381f0000077f89 */ /* 0x002e7400000e0000 */
[----:B------:R-:W-:Y:S01]  /*11350*/  @P0 IMAD R8, R5, 0x2, R22 ;  /* 0x0000000205080824 */ /* 0x000fe200078e0216 */
[----:B------:R-:W2:Y:S01]  /*11360*/  SHFL.IDX PT, R6, R2, 0x1, 0x181f ;  /* 0x00381f0002067f89 */ /* 0x000ea200000e0000 */
[----:B-1----:R-:W-:-:S05]  /*11370*/  @P0 LEA R7, P1, R9, R7, 0x1 ;  /* 0x0000000709070211 */ /* 0x002fca00078208ff */
[----:B--2---:R-:W-:-:S05]  /*11380*/  @P0 IMAD.X R6, RZ, RZ, R6, P1 ;  /* 0x000000ffff060224 */ /* 0x004fca00008e0606 */
[----:B------:R-:W-:-:S04]  /*11390*/  @P0 LOP3.LUT R7, R7, R6, RZ, 0x3c, !PT ;  /* 0x0000000607070212 */ /* 0x000fc800078e3cff */
[----:B------:R-:W-:-:S04]  /*113a0*/  @P0 LOP3.LUT R6, R7, R6, RZ, 0x3c, !PT ;  /* 0x0000000607060212 */ /* 0x000fc800078e3cff */
[----:B------:R-:W-:-:S05]  /*113b0*/  @P0 LOP3.LUT R7, R7, R6, RZ, 0x3c, !PT ;  /* 0x0000000607070212 */ /* 0x000fca00078e3cff */
[----:B------:R1:W-:Y:S01]  /*113c0*/  @P0 LDGSTS.E.BYPASS.LTC128B.128 [R8+0xec00], desc[UR42][R6.64], !P2 ;  /* 0x0ec0000006080fae */ /* 0x0003e2000d101d6a */
[----:B------:R-:W-:-:S03]  /*113d0*/  ISETP.GE.AND P0, PT, R4, 0x21, PT ;  /* 0x000000210400780c */ /* 0x000fc60003f06270 */
[----:B-1----:R-:W1:Y:S10]  /*113e0*/  SHFL.IDX PT, R7, R0, 0x2, 0x181f ;  /* 0x00581f0000077f89 */ /* 0x002e7400000e0000 */
[----:B------:R-:W-:Y:S01]  /*113f0*/  @P0 IMAD R8, R5, 0x2, R22 ;  /* 0x0000000205080824 */ /* 0x000fe200078e0216 */
[----:B------:R-:W2:Y:S01]  /*11400*/  SHFL.IDX PT, R6, R2, 0x2, 0x181f ;  /* 0x00581f0002067f89 */ /* 0x000ea200000e0000 */
[----:B-1----:R-:W-:-:S04]  /*11410*/  @P0 LEA R7, P1, R9, R7, 0x1 ;  /* 0x0000000709070211 */ /* 0x002fc800078208ff */
[----:B--2---:R-:W-:-:S04]  /*11420*/  @P0 IADD3.X R6, RZ, R6, RZ, P1, !PT ;  /* 0x00000006ff060210 */ /* 0x004fc80000ffe4ff */
        /* <DEDUP_REMOVED lines=36> */
[----:B------:R-:W-:Y:S01]  /*11670*/  @P0 LEA R8, R5, R22, 0x1 ;  /* 0x0000001605080211 */ /* 0x000fe200078e08ff */
[----:B------:R-:W2:Y:S04]  /*11680*/  SHFL.IDX PT, R6, R2, 0x6, 0x181f ;  /* 0x00d81f0002067f89 */ /* 0x000ea800000e0000 */
[----:B------:R-:W3:Y:S04]  /*11690*/  SHFL.IDX PT, R2, R2, 0x7, 0x181f ;  /* 0x00f81f0002027f89 */ /* 0x000ee800000e0000 */
[----:B------:R-:W4:Y:S01]  /*116a0*/  SHFL.IDX PT, R0, R0, 0x7, 0x181f ;  /* 0x00f81f0000007f89 */ /* 0x000f2200000e0000 */
[----:B-1----:R-:W-:-:S05]  /*116b0*/  @P0 LEA R7, P1, R9, R7, 0x1 ;  /* 0x0000000709070211 */ /* 0x002fca00078208ff */
[----:B--2---:R-:W-:-:S05]  /*116c0*/  @P0 IMAD.X R6, RZ, RZ, R6, P1 ;  /* 0x000000ffff060224 */ /* 0x004fca00008e0606 */
[----:B------:R-:W-:-:S04]  /*116d0*/  @P0 LOP3.LUT R7, R7, R6, RZ, 0x3c, !PT ;  /* 0x0000000607070212 */ /* 0x000fc800078e3cff */
[----:B------:R-:W-:-:S04]  /*116e0*/  @P0 LOP3.LUT R6, R7, R6, RZ, 0x3c, !PT ;  /* 0x0000000607060212 */ /* 0x000fc800078e3cff */
[----:B------:R-:W-:-:S05]  /*116f0*/  @P0 LOP3.LUT R7, R7, R6, RZ, 0x3c, !PT ;  /* 0x0000000607070212 */ /* 0x000fca00078e3cff */
[----:B---34-:R1:W-:Y:S02]  /*11700*/  @P0 LDGSTS.E.BYPASS.LTC128B.128 [R8+0x11400], desc[UR42][R6.64], !P2 ;  /* 0x1140000006080fae */ /* 0x0183e4000d101d6a */
.L_x_803:
[----:B------:R-:W-:-:S13]  /*11710*/  ISETP.GE.AND P0, PT, R4, 0x71, PT ;  /* 0x000000710400780c */ /* 0x000fda0003f06270 */
[----:B-1----:R-:W-:Y:S01]  /*11720*/  @P0 LEA R6, P1, R9, R0, 0x1 ;  /* 0x0000000009060211 */ /* 0x002fe200078208ff */
        /* <DEDUP_REMOVED lines=8> */
.L_x_662:
        /* <DEDUP_REMOVED lines=11> */
.L_x_663:
[----:B------:R2:W5:Y:S01]  /*11860*/  LDL.LU R4, [R1+0x28] ;  /* 0x0000280001047983 */ /* 0x0005620000300800 */
[----:B------:R2:W-:Y:S03]  /*11870*/  SYNCS.ARRIVE.TRANS64.A1T0 RZ, [R3+URZ+0x16830], RZ ;  /* 0x016830ff03ff79a7 */ /* 0x0005e6000810003f */
[----:B-1----:R2:W5:Y:S04]  /*11880*/  LDL.LU R7, [R1+0x8] ;  /* 0x0000080001077983 */ /* 0x0025680000300800 */
[----:B------:R2:W5:Y:S02]  /*11890*/  LDL.LU R6, [R1+0x30] ;  /* 0x0000300001067983 */ /* 0x0005640000300800 */
[----:B------:R-:W-:Y:S05]  /*118a0*/  WARPSYNC.ALL ;  /* 0x0000000000007948 */ /* 0x000fea0003800000 */
[----:B------:R-:W-:Y:S01]  /*118b0*/  ULDC.64 UR6, c[0x0][0xa00] ;  /* 0x0002800000067ab9 */ /* 0x000fe20000000a00 */
[----:B------:R-:W-:Y:S01]  /*118c0*/  ULDC.64 UR4, c[0x0][0x298] ;  /* 0x0000a60000047ab9 */ /* 0x000fe20000000a00 */
[----:B------:R-:W-:Y:S01]  /*118d0*/  VIADD R0, R22, 0x8400 ;  /* 0x0000840016007836 */ /* 0x000fe20000000000 */
[----:B------:R-:W-:Y:S01]  /*118e0*/  BAR.SYNC.DEFER_BLOCKING 0x8, 0x200 ;  /* 0x0208000000007b1d */ /* 0x000fe20000010000 */
[----:B------:R-:W-:-:S03]  /*118f0*/  ISETP.NE.U32.AND P0, PT, RZ, UR6, PT ;  /* 0x00000006ff007c0c */ /* 0x000fc6000bf05070 */
[----:B------:R-:W-:Y:S02]  /*11900*/  LOP3.LUT P1, RZ, R0, 0x3ff, RZ, 0xc0, !PT ;  /* 0x000003ff00ff7812 */ /* 0x000fe4000782c0ff */
[----:B------:R-:W-:Y:S01]  /*11910*/  ISETP.NE.AND.EX P0, PT, RZ, UR7, PT, P0 ;  /* 0x00000007ff007c0c */ /* 0x000fe2000bf05300 */
[----:B------:R-:W-:Y:S01]  /*11920*/  BSSY B6, `(.L_x_664) ;  /* 0x000001d000067945 */ /* 0x000fe20003800000 */
[----:B-----5:R-:W-:Y:S02]  /*11930*/  SHF.R.S32.HI R2, RZ, 0x1f, R4 ;  /* 0x0000001fff027819 */ /* 0x020fe40000011404 */
[----:B--2---:R-:W-:-:S03]  /*11940*/  SEL R3, R7, RZ, !P0 ;  /* 0x000000ff07037207 */ /* 0x004fc60004000000 */
[----:B------:R-:W-:-:S04]  /*11950*/  IMAD R2, R2, UR4, RZ ;  /* 0x0000000402027c24 */ /* 0x000fc8000f8e02ff */
[----:B------:R-:W-:Y:S01]  /*11960*/  IMAD R0, R4, UR5, R2 ;  /* 0x0000000504007c24 */ /* 0x000fe2000f8e0202 */
[----:B------:R-:W-:Y:S01]  /*11970*/  SEL R2, R6, RZ, !P0 ;  /* 0x000000ff06027207 */ /* 0x000fe20004000000 */
[----:B------:R-:W-:-:S04]  /*11980*/  IMAD.WIDE.U32 R4, R4, UR4, RZ ;  /* 0x0000000404047c25 */ /* 0x000fc8000f8e00ff */
[----:B------:R-:W-:Y:S01]  /*11990*/  IMAD.IADD R0, R5, 0x1, R0 ;  /* 0x0000000105007824 */ /* 0x000fe200078e0200 */
[----:B------:R1:W-:Y:S04]  /*119a0*/  STL.64 [R1+0x28], R4 ;  /* 0x0000280401007387 */ /* 0x0003e80000100a00 */
[----:B------:R1:W-:Y:S04]  /*119b0*/  STL [R1+0x8], R3 ;  /* 0x0000080301007387 */ /* 0x0003e80000100800 */
[----:B------:R1:W-:Y:S04]  /*119c0*/  STL [R1+0x38], R2 ;  /* 0x0000380201007387 */ /* 0x0003e80000100800 */
[----:B------:R1:W-:Y:S01]  /*119d0*/  STL [R1+0x30], R0 ;  /* 0x0000300001007387 */ /* 0x0003e20000100800 */
[----:B------:R-:W-:Y:S05]  /*119e0*/  @!P1 BRA `(.L_x_665) ;  /* 0x0000000000409947 */ /* 0x000fea0003800000 */
[----:B-1----:R-:W-:Y:S01]  /*119f0*/  MOV R2, 0x0 ;  /* 0x0000000000027802 */ /* 0x002fe20000000f00 */
        /* <DEDUP_REMOVED lines=8> */
[----:B0-----:R-:W-:-:S02]  /*11a80*/  IMAD.U32 R10, RZ, RZ, UR8 ;  /* 0x00000008ff0a7e24 */ /* 0x001fc4000f8e00ff */
[----:B------:R-:W-:Y:S02]  /*11a90*/  IMAD.U32 R11, RZ, RZ, UR9 ;  /* 0x00000009ff0b7e24 */ /* 0x000fe4000f8e00ff */
[----:B------:R-:W-:Y:S02]  /*11aa0*/  IMAD.MOV.U32 R8, RZ, RZ, 0x70 ;  /* 0x00000070ff087424 */ /* 0x000fe400078e00ff */
[----:B------:R-:W-:Y:S02]  /*11ab0*/  IMAD.MOV.U32 R12, RZ, RZ, 0x1 ;  /* 0x00000001ff0c7424 */ /* 0x000fe400078e00ff */
[----:B------:R-:W-:-:S07]  /*11ac0*/  IMAD.MOV.U32 R13, RZ, RZ, RZ ;  /* 0x000000ffff0d7224 */ /* 0x000fce00078e00ff */
[----:B------:R-:W-:-:S07]  /*11ad0*/  LEPC R20, `(.L_x_665) ;  /* 0x000000001014794e */ /* 0x000fce0000000000 */
[----:B-1----:R-:W-:Y:S05]  /*11ae0*/  CALL.ABS.NOINC R2 ;  /* 0x0000000002007343 */ /* 0x002fea0003c00000 */
.L_x_665:
[----:B------:R-:W-:Y:S05]  /*11af0*/  BSYNC B6 ;  /* 0x0000000000067941 */ /* 0x000fea0003800000 */
.L_x_664:
[----:B------:R-:W2:Y:S01]  /*11b00*/  LDL.LU R21, [R1+0x30] ;  /* 0x0000300001157983 */ /* 0x000ea20000300800 */
[----:B------:R-:W-:Y:S01]  /*11b10*/  ULDC.64 UR4, c[0x0][0x2d8] ;  /* 0x0000b60000047ab9 */ /* 0x000fe20000000a00 */
[----:B0-----:R-:W0:Y:S01]  /*11b20*/  LDC R10, c[0x0][0x448] ;  /* 0x00011200ff0a7b82 */ /* 0x001e220000000800 */
[----:B------:R-:W-:Y:S01]  /*11b30*/  ULDC.64 UR6, c[0x0][0x2c8] ;  /* 0x0000b20000067ab9 */ /* 0x000fe20000000a00 */
[----:B-1----:R-:W2:Y:S01]  /*11b40*/  LDL.LU.64 R2, [R1+0x28] ;  /* 0x0000280001027983 */ /* 0x002ea20000300a00 */
[----:B------:R-:W-:-:S03]  /*11b50*/  ULDC.64 UR8, c[0x0][0x280] ;  /* 0x0000a00000087ab9 */ /* 0x000fc60000000a00 */
[----:B------:R-:W3:Y:S04]  /*11b60*/  LDL R20, [R1+0x10] ;  /* 0x0000100001147983 */ /* 0x000ee80000100800 */
[----:B------:R-:W4:Y:S04]  /*11b70*/  LDL.LU R6, [R1+0x38] ;  /* 0x0000380001067983 */ /* 0x000f280000300800 */
[----:B------:R-:W4:Y:S01]  /*11b80*/  LDL.LU R5, [R1+0x8] ;  /* 0x0000080001057983 */ /* 0x000f220000300800 */
[----:B0-----:R-:W-:-:S13]  /*11b90*/  ISETP.NE.AND P0, PT, R10, 0x1, PT ;  /* 0x000000010a00780c */ /* 0x001fda0003f05270 */
[----:B------:R-:W0:Y:S08]  /*11ba0*/  @P0 LDC R7, c[0x0][0x44c] ;  /* 0x00011300ff070b82 */ /* 0x000e300000000800 */
[----:B------:R-:W1:Y:S01]  /*11bb0*/  @P0 LDC R8, c[0x0][0x450] ;  /* 0x00011400ff080b82 */ /* 0x000e620000000800 */
[----:B--2---:R-:W-:Y:S02]  /*11bc0*/  IMAD.MOV.U32 R3, RZ, RZ, R21 ;  /* 0x000000ffff037224 */ /* 0x004fe400078e0015 */
[----:B------:R-:W2:Y:S01]  /*11bd0*/  S2R R21, SR_TID.X ;  /* 0x0000000000157919 */ /* 0x000ea20000002100 */
[----:B---3--:R-:W-:-:S02]  /*11be0*/  IMAD R0, R20, UR4, RZ ;  /* 0x0000000414007c24 */ /* 0x008fc4000f8e02ff */
[----:B------:R-:W3:Y:S01]  /*11bf0*/  S2R R20, SR_TID.X ;  /* 0x0000000000147919 */ /* 0x000ee20000002100 */
[----:B------:R-:W-:-:S04]  /*11c00*/  IMAD.WIDE.U32 R2, R18, UR4, R2 ;  /* 0x0000000412027c25 */ /* 0x000fc8000f8e0002 */
[----:B------:R-:W-:Y:S01]  /*11c10*/  IMAD R0, R18, UR5, R0 ;  /* 0x0000000512007c24 */ /* 0x000fe2000f8e0200 */
[----:B------:R-:W-:-:S03]  /*11c20*/  ULDC.64 UR4, c[0x0][0x2e0] ;  /* 0x0000b80000047ab9 */ /* 0x000fc60000000a00 */
[----:B------:R-:W-:Y:S02]  /*11c30*/  IMAD.IADD R3, R3, 0x1, R0 ;  /* 0x0000000103037824 */ /* 0x000fe400078e0200 */
[----:B----4-:R-:W-:Y:S02]  /*11c40*/  IMAD R0, R6, UR4, RZ ;  /* 0x0000000406007c24 */ /* 0x010fe4000f8e02ff */
[----:B------:R-:W-:-:S04]  /*11c50*/  IMAD.WIDE.U32 R2, R5, UR4, R2 ;  /* 0x0000000405027c25 */ /* 0x000fc8000f8e0002 */
[----:B------:R-:W-:Y:S01]  /*11c60*/  IMAD R0, R5, UR5, R0 ;  /* 0x0000000505007c24 */ /* 0x000fe2000f8e0200 */
[----:B------:R-:W-:Y:S01]  /*11c70*/  ULDC.64 UR4, c[0x0][0x2d0] ;  /* 0x0000b40000047ab9 */ /* 0x000fe20000000a00 */
[----:B------:R-:W-:-:S03]  /*11c80*/  IMAD.MOV.U32 R4, RZ, RZ, R2 ;  /* 0x000000ffff047224 */ /* 0x000fc600078e0002 */
[----:B------:R-:W-:Y:S01]  /*11c90*/  IADD3 R5, R3, R0, RZ ;  /* 0x0000000003057210 */ /* 0x000fe20007ffe0ff */
[----:B--2---:R-:W-:Y:S01]  /*11ca0*/  IMAD.SHL.U32 R21, R21, 0x10, RZ ;  /* 0x0000001015157824 */ /* 0x004fe200078e00ff */
[----:B---3--:R-:W-:-:S04]  /*11cb0*/  LOP3.LUT R20, R20, 0x7f, RZ, 0xc0, !PT ;  /* 0x0000007f14147812 */ /* 0x008fc800078ec0ff */
[----:B------:R-:W-:Y:S02]  /*11cc0*/  LOP3.LUT R21, R21, 0x70, RZ, 0xc0, !PT ;  /* 0x0000007015157812 */ /* 0x000fe400078ec0ff */
[----:B------:R-:W-:-:S04]  /*11cd0*/  SHF.R.U32.HI R20, RZ, 0x3, R20 ;  /* 0x00000003ff147819 */ /* 0x000fc80000011614 */
[----:B------:R-:W-:-:S05]  /*11ce0*/  LOP3.LUT R20, R20, R21, RZ, 0xfc, !PT ;  /* 0x0000001514147212 */ /* 0x000fca00078efcff */
[----:B------:R-:W-:Y:S02]  /*11cf0*/  IMAD R6, R17, 0xc0, R20 ;  /* 0x000000c011067824 */ /* 0x000fe400078e0214 */
[----:B------:R2:W5:Y:S02]  /*11d00*/  LDL R20, [R1+0x24] ;  /* 0x0000240001147983 */ /* 0x0005640000100800 */
[----:B0-----:R-:W-:Y:S01]  /*11d10*/  @P0 IMAD.HI.U32 R7, R6, R7, RZ ;  /* 0x0000000706070227 */ /* 0x001fe200078e00ff */
[----:B------:R-:W0:Y:S03]  /*11d20*/  S2R R11, SR_TID.X ;  /* 0x00000000000b7919 */ /* 0x000e260000002100 */
[----:B------:R-:W-:Y:S01]  /*11d30*/  IMAD.MOV.U32 R2, RZ, RZ, R6 ;  /* 0x000000ffff027224 */ /* 0x000fe200078e0006 */
[----:B-1----:R-:W-:-:S04]  /*11d40*/  @P0 SHF.R.U32.HI R2, RZ, R8, R7 ;  /* 0x00000008ff020219 */ /* 0x002fc80000011607 */
[----:B------:R-:W-:-:S05]  /*11d50*/  SHF.R.S32.HI R0, RZ, 0x1f, R2 ;  /* 0x0000001fff007819 */ /* 0x000fca0000011402 */
[----:B------:R-:W-:-:S04]  /*11d60*/  IMAD R0, R0, UR4, RZ ;  /* 0x0000000400007c24 */ /* 0x000fc8000f8e02ff */
[C---:B------:R-:W-:Y:S02]  /*11d70*/  IMAD R7, R2.reuse, UR5, R0 ;  /* 0x0000000502077c24 */ /* 0x040fe4000f8e0200 */
[----:B------:R-:W-:Y:S02]  /*11d80*/  IMAD.MOV R0, RZ, RZ, -R2 ;  /* 0x000000ffff007224 */ /* 0x000fe400078e0a02 */
[----:B------:R-:W-:-:S04]  /*11d90*/  IMAD.WIDE.U32 R2, R2, UR4, R4 ;  /* 0x0000000402027c25 */ /* 0x000fc8000f8e0004 */
[----:B------:R-:W-:Y:S02]  /*11da0*/  IMAD R0, R10, R0, R6 ;  /* 0x000000000a007224 */ /* 0x000fe400078e0206 */
[----:B------:R-:W-:-:S03]  /*11db0*/  IMAD.IADD R3, R3, 0x1, R7 ;  /* 0x0000000103037824 */ /* 0x000fc600078e0207 */
[----:B------:R-:W-:Y:S01]  /*11dc0*/  SHF.R.S32.HI R7, RZ, 0x1f, R0 ;  /* 0x0000001fff077819 */ /* 0x000fe20000011400 */
[----:B------:R-:W-:-:S04]  /*11dd0*/  IMAD.WIDE.U32 R8, R0, UR6, R2 ;  /* 0x0000000600087c25 */ /* 0x000fc8000f8e0002 */
[----:B------:R-:W-:Y:S01]  /*11de0*/  IMAD R7, R7, UR6, RZ ;  /* 0x0000000607077c24 */ /* 0x000fe2000f8e02ff */
[----:B------:R-:W-:Y:S01]  /*11df0*/  LEA R2, P1, R8, UR8, 0x1 ;  /* 0x0000000808027c11 */ /* 0x000fe2000f8208ff */
[----:B------:R-:W-:Y:S02]  /*11e00*/  VIADD R3, R6, 0x80 ;  /* 0x0000008006037836 */ /* 0x000fe40000000000 */
[----:B------:R-:W-:Y:S02]  /*11e10*/  IMAD R0, R0, UR7, R7 ;  /* 0x0000000700007c24 */ /* 0x000fe4000f8e0207 */
[----:B------:R-:W1:Y:S01]  /*11e20*/  @P0 LDC R7, c[0x0][0x44c] ;  /* 0x00011300ff070b82 */ /* 0x000e620000000800 */
[----:B------:R-:W-:Y:S02]  /*11e30*/  IMAD.MOV.U32 R6, RZ, RZ, R3 ;  /* 0x000000ffff067224 */ /* 0x000fe400078e0003 */
[----:B------:R-:W-:Y:S02]  /*11e40*/  IMAD.IADD R0, R9, 0x1, R0 ;  /* 0x0000000109007824 */ /* 0x000fe400078e0200 */
[C---:B0-----:R-:W-:Y:S01]  /*11e50*/  IMAD.SHL.U32 R21, R11.reuse, 0x8, RZ ;  /* 0x000000080b157824 */ /* 0x041fe200078e00ff */
[----:B------:R-:W-:-:S02]  /*11e60*/  LOP3.LUT R11, R11, 0x7f, RZ, 0xc0, !PT ;  /* 0x0000007f0b0b7812 */ /* 0x000fc400078ec0ff */
[----:B------:R-:W-:Y:S02]  /*11e70*/  LEA.HI.X R0, R8, UR9, R0, 0x1, P1 ;  /* 0x0000000908007c11 */ /* 0x000fe400088f0c00 */
[----:B------:R-:W0:Y:S01]  /*11e80*/  @P0 LDC R8, c[0x0][0x450] ;  /* 0x00011400ff080b82 */ /* 0x000e220000000800 */
[----:B------:R-:W-:Y:S02]  /*11e90*/  LOP3.LUT R21, R21, 0x38, RZ, 0xc0, !PT ;  /* 0x0000003815157812 */ /* 0x000fe400078ec0ff */
[----:B------:R-:W-:Y:S01]  /*11ea0*/  SHF.R.U32.HI R9, RZ, 0x3, R11 ;  /* 0x00000003ff097819 */ /* 0x000fe2000001160b */
[----:B-1----:R-:W-:-:S05]  /*11eb0*/  @P0 IMAD.HI.U32 R7, R3, R7, RZ ;  /* 0x0000000703070227 */ /* 0x002fca00078e00ff */
[----:B0-----:R-:W-:-:S05]  /*11ec0*/  @P0 SHF.R.U32.HI R6, RZ, R8, R7 ;  /* 0x00000008ff060219 */ /* 0x001fca0000011607 */
[----:B------:R-:W-:Y:S02]  /*11ed0*/  IMAD.MOV R7, RZ, RZ, -R6 ;  /* 0x000000ffff077224 */ /* 0x000fe400078e0a06 */
[----:B------:R-:W-:-:S04]  /*11ee0*/  IMAD.WIDE.U32 R4, R6, UR4, R4 ;  /* 0x0000000406047c25 */ /* 0x000fc8000f8e0004 */
[----:B------:R-:W-:Y:S01]  /*11ef0*/  IMAD R3, R10, R7, R3 ;  /* 0x000000070a037224 */ /* 0x000fe200078e0203 */
[----:B------:R-:W-:-:S04]  /*11f00*/  SHF.R.S32.HI R7, RZ, 0x1f, R6 ;  /* 0x0000001fff077819 */ /* 0x000fc80000011406 */
[----:B------:R-:W-:Y:S01]  /*11f10*/  SHF.R.S32.HI R8, RZ, 0x1f, R3 ;  /* 0x0000001fff087819 */ /* 0x000fe20000011403 */
[----:B------:R-:W-:Y:S01]  /*11f20*/  IMAD R7, R7, UR4, RZ ;  /* 0x0000000407077c24 */ /* 0x000fe2000f8e02ff */
[----:B------:R-:W-:Y:S02]  /*11f30*/  ULDC UR4, c[0x0][0x2b8] ;  /* 0x0000ae0000047ab9 */ /* 0x000fe40000000800 */
[----:B------:R-:W-:Y:S01]  /*11f40*/  ISETP.GE.AND P0, PT, R21, UR4, PT ;  /* 0x0000000415007c0c */ /* 0x000fe2000bf06270 */
[----:B------:R-:W-:Y:S01]  /*11f50*/  IMAD R7, R6, UR5, R7 ;  /* 0x0000000506077c24 */ /* 0x000fe2000f8e0207 */
[----:B------:R-:W-:Y:S01]  /*11f60*/  UMOV UR4, 0xffffffff ;  /* 0xffffffff00047882 */ /* 0x000fe20000000000 */
[----:B------:R-:W-:-:S03]  /*11f70*/  IMAD R8, R8, UR6, RZ ;  /* 0x0000000608087c24 */ /* 0x000fc6000f8e02ff */
[----:B------:R-:W-:Y:S01]  /*11f80*/  IADD3 R5, R5, R7, RZ ;  /* 0x0000000705057210 */ /* 0x000fe20007ffe0ff */
[C---:B------:R-:W-:Y:S02]  /*11f90*/  IMAD R8, R3.reuse, UR7, R8 ;  /* 0x0000000703087c24 */ /* 0x040fe4000f8e0208 */
[----:B------:R-:W-:-:S04]  /*11fa0*/  IMAD.WIDE.U32 R6, R3, UR6, R4 ;  /* 0x0000000603067c25 */ /* 0x000fc8000f8e0004 */
[----:B------:R-:W-:Y:S01]  /*11fb0*/  IMAD.IADD R4, R7, 0x1, R8 ;  /* 0x0000000107047824 */ /* 0x000fe200078e0208 */
[----:B------:R-:W-:-:S04]  /*11fc0*/  LEA R5, P1, R6, UR8, 0x1 ;  /* 0x0000000806057c11 */ /* 0x000fc8000f8208ff */
[----:B------:R-:W-:Y:S01]  /*11fd0*/  LEA.HI.X R4, R6, UR9, R4, 0x1, P1 ;  /* 0x0000000906047c11 */ /* 0x000fe200088f0c04 */
[----:B--2---:R-:W-:Y:S08]  /*11fe0*/  BRA.DIV UR4, `(.L_x_666) ;  /* 0x0000004e04fc7947 */ /* 0x004ff0000b800000 */
[----:B------:R-:W2:Y:S01]  /*11ff0*/  LDL.LU R6, [R1+0x34] ;  /* 0x0000340001067983 */ /* 0x000ea20000300800 */
[----:B------:R-:W-:-:S03]  /*12000*/  IMAD R17, R17, 0xc0, R9 ;  /* 0x000000c011117824 */ /* 0x000fc600078e0209 */
[----:B------:R-:W0:Y:S04]  /*12010*/  SHFL.IDX PT, R7, R2, RZ, 0x181f ;  /* 0x00181fff02077589 */ /* 0x000e2800000e0000 */
[----:B------:R-:W-:Y:S01]  /*12020*/  SHFL.IDX PT, R8, R5, RZ, 0x181f ;  /* 0x00181fff05087589 */ /* 0x000fe200000e0000 */
[----:B--2---:R-:W-:-:S03]  /*12030*/  IMAD R3, R6, R10, RZ ;  /* 0x0000000a06037224 */ /* 0x004fc600078e02ff */
[----:B------:R-:W1:Y:S02]  /*12040*/  SHFL.IDX PT, R6, R0, RZ, 0x181f ;  /* 0x00181fff00067589 */ /* 0x000e6400000e0000 */
[----:B------:R-:W-:-:S13]  /*12050*/  ISETP.GE.AND P1, PT, R17, R3, PT ;  /* 0x000000031100720c */ /* 0x000fda0003f26270 */
[----:B0-----:R-:W-:-:S05]  /*12060*/  @!P1 LEA R7, P2, R21, R7, 0x1 ;  /* 0x0000000715079211 */ /* 0x001fca00078408ff */
[----:B-1----:R-:W-:-:S05]  /*12070*/  @!P1 IMAD.X R6, RZ, RZ, R6, P2 ;  /* 0x000000ffff069224 */ /* 0x002fca00010e0606 */
[----:B------:R-:W-:-:S04]  /*12080*/  @!P1 LOP3.LUT R7, R7, R6, RZ, 0x3c, !PT ;  /* 0x0000000607079212 */ /* 0x000fc800078e3cff */
[----:B------:R-:W-:-:S04]  /*12090*/  @!P1 LOP3.LUT R6, R7, R6, RZ, 0x3c, !PT ;  /* 0x0000000607069212 */ /* 0x000fc800078e3cff */
[----:B------:R-:W-:-:S05]  /*120a0*/  @!P1 LOP3.LUT R7, R7, R6, RZ, 0x3c, !PT ;  /* 0x0000000607079212 */ /* 0x000fca00078e3cff */
[----:B-----5:R0:W-:Y:S02]  /*120b0*/  @!P1 LDGSTS.E.BYPASS.LTC128B.128 [R20+0x8400], desc[UR42][R6.64], !P0 ;  /* 0x0840000006149fae */ /* 0x0201e4000c101d6a */
        /* <DEDUP_REMOVED lines=24> */
[----:B0-----:R-:W-:-:S04]  /*12240*/  @!P1 LEA R7, P2, R21, R7, 0x1 ;  /* 0x0000000715079211 */ /* 0x001fc800078408ff */
[----:B-1----:R-:W-:-:S04]  /*12250*/  @!P1 IADD3.X R6, RZ, R6, RZ, P2, !PT ;  /* 0x00000006ff069210 */ /* 0x002fc800017fe4ff */
        /* <DEDUP_REMOVED lines=40> */
[----:B------:R-:W0:Y:S11]  /*124e0*/  SHFL.IDX PT, R2, R4, RZ, 0x181f ;  /* 0x00181fff04027589 */ /* 0x000e3600000e0000 */
[----:B-1----:R-:W-:-:S04]  /*124f0*/  @!P3 LEA R6, P2, R21, R6, 0x1 ;  /* 0x000000061506b211 */ /* 0x002fc800078408ff */
[----:B------:R-:W-:-:S05]  /*12500*/  @!P3 IADD3.X R0, RZ, R0, RZ, P2, !PT ;  /* 0x00000000ff00b210 */ /* 0x000fca00017fe4ff */
[----:B------:R-:W-:Y:S02]  /*12510*/  @!P3 IMAD.MOV.U32 R7, RZ, RZ, R0 ;  /* 0x000000ffff07b224 */ /* 0x000fe400078e0000 */
[----:B------:R-:W-:-:S03]  /*12520*/  VIADD R0, R17, 0x90 ;  /* 0x0000009011007836 */ /* 0x000fc60000000000 */
[----:B------:R1:W-:Y:S02]  /*12530*/  @!P3 LDGSTS.E.BYPASS.LTC128B.128 [R20+0xbc00], desc[UR42][R6.64], !P0 ;  /* 0x0bc000000614bfae */ /* 0x0003e4000c101d6a */
[----:B-1----:R-:W-:-:S05]  /*12540*/  @!P1 LEA R6, P2, R21, R8, 0x1 ;  /* 0x0000000815069211 */ /* 0x002fca00078408ff */
[----:B0-----:R-:W-:-:S04]  /*12550*/  @!P1 IMAD.X R2, RZ, RZ, R2, P2 ;  /* 0x000000ffff029224 */ /* 0x001fc800010e0602 */
[----:B------:R-:W-:Y:S02]  /*12560*/  @!P1 IMAD.MOV.U32 R7, RZ, RZ, R2 ;  /* 0x000000ffff079224 */ /* 0x000fe400078e0002 */
[----:B------:R-:W-:Y:S04]  /*12570*/  SHFL.IDX PT, R2, R5, 0x3, 0x181f ;  /* 0x00781f0005027f89 */ /* 0x000fe800000e0000 */
        /* <DEDUP_REMOVED lines=11> */
[----:B------:R-:W-:Y:S04]  /*12630*/  SHFL.IDX PT, R4, R4, 0x3, 0x181f ;  /* 0x00781f0004047f89 */ /* 0x000fe800000e0000 */
[----:B0-----:R-:W0:Y:S03]  /*12640*/  SHFL.IDX PT, R6, R5, 0x2, 0x181f ;  /* 0x00581f0005067f89 */ /* 0x001e2600000e0000 */
[----:B0-----:R-:W-:-:S05]  /*12650*/  @!P1 LEA R6, P2, R21, R6, 0x1 ;  /* 0x0000000615069211 */ /* 0x001fca00078408ff */
[----:B------:R-:W-:-:S05]  /*12660*/  @!P1 IMAD.X R0, RZ, RZ, R0, P2 ;  /* 0x000000ffff009224 */ /* 0x000fca00010e0600 */
[----:B------:R-:W-:-:S05]  /*12670*/  @!P1 MOV R7, R0 ;  /* 0x0000000000079202 */ /* 0x000fca0000000f00 */
[----:B------:R0:W-:Y:S02]  /*12680*/  @!P1 LDGSTS.E.BYPASS.LTC128B.128 [R20+0xd400], desc[UR42][R6.64], !P0 ;  /* 0x0d40000006149fae */ /* 0x0001e4000c101d6a */
.L_x_828:
[----:B------:R-:W-:-:S05]  /*12690*/  VIADD R17, R17, 0xb0 ;  /* 0x000000b011117836 */ /* 0x000fca0000000000 */
[----:B------:R-:W-:-:S13]  /*126a0*/  ISETP.GE.AND P1, PT, R17, R3, PT ;  /* 0x000000031100720c */ /* 0x000fda0003f26270 */
[----:B------:R-:W-:-:S05]  /*126b0*/  @!P1 LEA R2, P2, R21, R2, 0x1 ;  /* 0x0000000215029211 */ /* 0x000fca00078408ff */
[----:B------:R-:W-:-:S05]  /*126c0*/  @!P1 IMAD.X R3, RZ, RZ, R4, P2 ;  /* 0x000000ffff039224 */ /* 0x000fca00010e0604 */
[----:B------:R-:W-:Y:S01]  /*126d0*/  @!PT LDS RZ, [RZ] ;  /* 0x00000000fffff984 */ /* 0x000fe20000000800 */
[----:B------:R-:W-:Y:S01]  /*126e0*/  @!PT LDS RZ, [RZ] ;  /* 0x00000000fffff984 */ /* 0x000fe20000000800 */
[----:B------:R-:W-:Y:S01]  /*126f0*/  @!PT LDS RZ, [RZ] ;  /* 0x00000000fffff984 */ /* 0x000fe20000000800 */
[----:B------:R1:W-:Y:S01]  /*12700*/  @!P1 LDGSTS.E.BYPASS.LTC128B.128 [R20+0xdc00], desc[UR42][R2.64], !P0 ;  /* 0x0dc0000002149fae */ /* 0x0003e2000c101d6a */
[----:B------:R-:W-:Y:S01]  /*12710*/  PLOP3.LUT P0, PT, PT, PT, PT, 0x80, 0x0 ;  /* 0x000000000000781c */ /* 0x000fe20003f0f070 */
[----:B------:R-:W-:-:S12]  /*12720*/  NOP ;  /* 0x0000000000007918 */ /* 0x000fd80000000000 */
.L_x_667:
[----:B------:R-:W-:Y:S02]  /*12730*/  PLOP3.LUT P1, PT, P1, P0, PT, 0xa2, 0x0 ;  /* 0x000000000000781c */ /* 0x000fe40000f21472 */
[----:B------:R-:W-:-:S08]  /*12740*/  @P0 R2UR P1, UR4, R22 ;  /* 0x00000000160402ca */ /* 0x000fd00000020000 */
[----:B------:R-:W-:-:S05]  /*12750*/  @P0 PLOP3.LUT P0, PT, P1, PT, PT, 0x80, 0x0 ;  /* 0x000000000000081c */ /* 0x000fca0000f0f070 */
[----:B------:R-:W-:Y:S01]  /*12760*/  @!P1 SYNCS.ARRIVE.TRANS64.RED.A0T1 RZ, [UR4+0x16800], RZ ;  /* 0x016800ffffff99a7 */ /* 0x000fe20008200404 */
[----:B------:R-:W-:Y:S07]  /*12770*/  @!P1 ARRIVES.LDGSTSBAR.64.TRANSCNT [UR4+0x16800] ;  /* 0x01680000ff0099b0 */ /* 0x000fee0008000a84 */
[----:B------:R-:W-:Y:S05]  /*12780*/  @P0 BRA.U.ANY `(.L_x_667) ;  /* 0xfffffffd00e80947 */ /* 0x000fea000393ffff */
[----:B-1----:R-:W2:Y:S02]  /*12790*/  LDL.LU R2, [R1+0x40] ;  /* 0x0000400001027983 */ /* 0x002ea40000300800 */
[----:B--2---:R-:W-:-:S05]  /*127a0*/  VIADD R2, R2, 0x1 ;  /* 0x0000000102027836 */ /* 0x004fca0000000000 */
[----:B------:R1:W-:Y:S01]  /*127b0*/  STL [R1+0x40], R2 ;  /* 0x0000400201007387 */ /* 0x0003e20000100800 */
[----:B------:R-:W-:-:S04]  /*127c0*/  LEA.HI R0, R2, R2, RZ, 0x1 ;  /* 0x0000000202007211 */ /* 0x000fc800078f08ff */
[----:B------:R-:W-:-:S05]  /*127d0*/  LOP3.LUT R0, R0, 0xfffffffe, RZ, 0xc0, !PT ;  /* 0xfffffffe00007812 */ /* 0x000fca00078ec0ff */
[----:B------:R-:W-:-:S05]  /*127e0*/  IMAD.IADD R0, R2, 0x1, -R0 ;  /* 0x0000000102007824 */ /* 0x000fca00078e0a00 */
[----:B------:R-:W-:Y:S01]  /*127f0*/  SHF.L.U32 R0, R0, 0x1f, RZ ;  /* 0x0000001f00007819 */ /* 0x000fe200000006ff */
[----:B------:R-:W-:Y:S01]  /*12800*/  NOP ;  /* 0x0000000000007918 */ /* 0x000fe20000000000 */
[----:B------:R1:W-:Y:S01]  /*12810*/  SYNCS.ARRIVE.TRANS64.A1T0 RZ, [R22+URZ+0x16800], RZ ;  /* 0x016800ff16ff79a7 */ /* 0x0003e2000810003f */
[----:B------:R-:W-:Y:S01]  /*12820*/  BSSY B0, `(.L_x_668) ;  /* 0x0000003000007945 */ /* 0x000fe20003800000 */
[----:B------:R-:W2:Y:S03]  /*12830*/  SYNCS.PHASECHK.TRANS64.TRYWAIT P0, [R22+URZ+0x16820], R0 ;  /* 0x01682000160075a7 */ /* 0x000ea6000800017f */
[----:B-12---:R-:W-:Y:S05]  /*12840*/  @!P0 BRA `(.L_x_669) ;  /* 0x0000005400cc8947 */ /* 0x006fea0003800000 */
.L_x_829:
[----:B------:R-:W-:Y:S05]  /*12850*/  BSYNC B0 ;  /* 0x0000000000007941 */ /* 0x000fea0003800000 */
.L_x_668:
[----:B------:R-:W2:Y:S01]  /*12860*/  LDL R2, [R1+0x18] ;  /* 0x0000180001027983 */ /* 0x000ea20000100800 */
[----:B------:R-:W-:Y:S01]  /*12870*/  BSSY B0, `(.L_x_670) ;  /* 0x0000110000007945 */ /* 0x000fe20003800000 */
[----:B--2---:R-:W-:-:S13]  /*12880*/  ISETP.GE.AND P0, PT, R2, 0x81, PT ;  /* 0x000000810200780c */ /* 0x004fda0003f06270 */
[----:B------:R-:W-:Y:S05]  /*12890*/  @!P0 BRA `(.L_x_671) ;  /* 0x0000001000348947 */ /* 0x000fea0003800000 */
[----:B------:R-:W2:Y:S01]  /*128a0*/  S2R R2, SR_TID.X ;  /* 0x0000000000027919 */ /* 0x000ea20000002100 */
[----:B------:R-:W-:Y:S01]  /*128b0*/  ULDC UR4, c[0x0][0x2f4] ;  /* 0x0000bd0000047ab9 */ /* 0x000fe20000000800 */
[----:B--2---:R-:W-:Y:S02]  /*128c0*/  IMAD.SHL.U32 R3, R2, 0x8, RZ ;  /* 0x0000000802037824 */ /* 0x004fe400078e00ff */
[----:B------:R-:W2:Y:S03]  /*128d0*/  LDL.LU R2, [R1+0x3c] ;  /* 0x00003c0001027983 */ /* 0x000ea60000300800 */
[----:B------:R-:W-:Y:S01]  /*128e0*/  LOP3.LUT R3, R3, 0x38, RZ, 0xc0, !PT ;  /* 0x0000003803037812 */ /* 0x000fe200078ec0ff */
[----:B------:R3:W-:Y:S01]  /*128f0*/  STL [R1+0x8], R26 ;  /* 0x0000081a01007387 */ /* 0x0007e20000100800 */
[----:B------:R-:W-:Y:S02]  /*12900*/  IMAD.MOV.U32 R17, RZ, RZ, R28 ;  /* 0x000000ffff117224 */ /* 0x000fe400078e001c */
[----:B------:R-:W-:Y:S01]  /*12910*/  ISETP.GE.AND P1, PT, R3, UR4, PT ;  /* 0x0000000403007c0c */ /* 0x000fe2000bf26270 */
[----:B0-----:R-:W-:Y:S01]  /*12920*/  IMAD.MOV.U32 R6, RZ, RZ, R25 ;  /* 0x000000ffff067224 */ /* 0x001fe200078e0019 */
[----:B--23--:R-:W-:-:S11]  /*12930*/  LEA.HI.SX32 R7, R2, 0xfffffffe, 0x19 ;  /* 0xfffffffe02077811 */ /* 0x00cfd600078fcaff */
.L_x_684:
[----:B------:R-:W2:Y:S01]  /*12940*/  LDL R10, [R1+0x1c] ;  /* 0x00001c00010a7983 */ /* 0x000ea20000100800 */
[----:B-1----:R-:W0:Y:S03]  /*12950*/  LDC R0, c[0x0][0x430] ;  /* 0x00010c00ff007b82 */ /* 0x002e260000000800 */
        /* <DEDUP_REMOVED lines=8> */
[----:B------:R-:W-:Y:S01]  /*129e0*/  IMAD.SHL.U32 R2, R2, 0x10, RZ ;  /* 0x0000001002027824 */ /* 0x000fe200078e00ff */
[----:B------:R-:W-:-:S04]  /*129f0*/  LEA R4, R7, R4, 0x7 ;  /* 0x0000000407047211 */ /* 0x000fc800078e38ff */
[----:B------:R-:W-:Y:S01]  /*12a00*/  LOP3.LUT R2, R2, 0x70, RZ, 0xc0, !PT ;  /* 0x0000007002027812 */ /* 0x000fe200078ec0ff */
[----:B------:R-:W-:Y:S05]  /*12a10*/  YIELD ;  /* 0x0000000000007946 */ /* 0x000fea0003800000 */
[----:B------:R-:W-:Y:S01]  /*12a20*/  ULDC.64 UR4, c[0x0][0x428] ;  /* 0x00010a0000047ab9 */ /* 0x000fe20000000a00 */
[----:B--2---:R-:W-:-:S05]  /*12a30*/  IADD3 R4, R2, R4, R10 ;  /* 0x0000000402047210 */ /* 0x004fca0007ffe00a */
[----:B0-----:R-:W-:-:S04]  /*12a40*/  @P0 IMAD.HI.U32 R5, R4, R5, RZ ;  /* 0x0000000504050227 */ /* 0x001fc800078e00ff */
[----:B------:R-:W-:Y:S01]  /*12a50*/  IMAD.MOV.U32 R2, RZ, RZ, R4 ;  /* 0x000000ffff027224 */ /* 0x000fe200078e0004 */
[----:B-1----:R-:W-:-:S05]  /*12a60*/  @P0 SHF.R.U32.HI R2, RZ, R3, R5 ;  /* 0x00000003ff020219 */ /* 0x002fca0000011605 */
[----:B------:R-:W-:-:S04]  /*12a70*/  IMAD.MOV R3, RZ, RZ, -R2 ;  /* 0x000000ffff037224 */ /* 0x000fc800078e0a02 */
[----:B------:R-:W-:Y:S01]  /*12a80*/  IMAD R0, R0, R3, R4 ;  /* 0x0000000300007224 */ /* 0x000fe200078e0204 */
        /* <DEDUP_REMOVED lines=20> */
.L_x_672:
[----:B------:R-:W-:Y:S01]  /*12bd0*/  IMAD R5, R25, 0x8, R22 ;  /* 0x0000000819057824 */ /* 0x000fe200078e0216 */
[----:B------:R-:W-:Y:S01]  /*12be0*/  SHF.L.U32 R2, R28, 0x1f, RZ ;  /* 0x0000001f1c027819 */ /* 0x000fe200000006ff */
[----:B------:R-:W-:Y:S03]  /*12bf0*/  BSSY B1, `(.L_x_673) ;  /* 0x0000003000017945 */ /* 0x000fe60003800000 */
[----:B------:R-:W0:Y:S02]  /*12c00*/  SYNCS.PHASECHK.TRANS64.TRYWAIT P0, [R5+URZ+0x16840], R2 ;  /* 0x01684002050075a7 */ /* 0x000e24000800017f */
[----:B0-----:R-:W-:Y:S05]  /*12c10*/  @!P0 BRA `(.L_x_674) ;  /* 0x0000005000ec8947 */ /* 0x001fea0003800000 */
.L_x_830:
[----:B------:R-:W-:Y:S05]  /*12c20*/  BSYNC B1 ;  /* 0x0000000000017941 */ /* 0x000fea0003800000 */
.L_x_673:
[----:B------:R-:W2:Y:S04]  /*12c30*/  LDL R3, [R1] ;  /* 0x0000000001037983 */ /* 0x000ea80000100800 */
[----:B------:R-:W3:Y:S01]  /*12c40*/  LDL R9, [R1+0x10] ;  /* 0x0000100001097983 */ /* 0x000ee20000100800 */
[----:B------:R-:W-:Y:S01]  /*12c50*/  SHF.R.S32.HI R20, RZ, 0x1f, R0 ;  /* 0x0000001fff147819 */ /* 0x000fe20000011400 */
[----:B------:R-:W-:Y:S01]  /*12c60*/  ULDC.64 UR4, c[0x0][0x300] ;  /* 0x0000c00000047ab9 */ /* 0x000fe20000000a00 */
[----:B------:R-:W1:Y:S03]  /*12c70*/  S2R R8, SR_TID.X ;  /* 0x0000000000087919 */ /* 0x000e660000002100 */
[----:B------:R-:W-:-:S04]  /*12c80*/  IMAD R7, R20, UR4, RZ ;  /* 0x0000000414077c24 */ /* 0x000fc8000f8e02ff */
[----:B------:R-:W-:Y:S01]  /*12c90*/  IMAD R7, R0, UR5, R7 ;  /* 0x0000000500077c24 */ /* 0x000fe2000f8e0207 */
[----:B-1----:R-:W-:-:S05]  /*12ca0*/  LOP3.LUT R8, R8, 0x7f, RZ, 0xc0, !PT ;  /* 0x0000007f08087812 */ /* 0x002fca00078ec0ff */
[----:B------:R-:W-:Y:S01]  /*12cb0*/  IMAD.SHL.U32 R11, R8, 0x8, RZ ;  /* 0x00000008080b7824 */ /* 0x000fe200078e00ff */
[----:B--2---:R-:W-:Y:S01]  /*12cc0*/  LOP3.LUT P2, RZ, R3, 0x1, RZ, 0xc0, !PT ;  /* 0x0000000103ff7812 */ /* 0x004fe2000784c0ff */
[----:B0-----:R-:W-:Y:S01]  /*12cd0*/  IMAD.WIDE.U32 R2, R0, UR4, RZ ;  /* 0x0000000400027c25 */ /* 0x001fe2000f8e00ff */
[----:B------:R-:W-:-:S03]  /*12ce0*/  ULDC.64 UR4, c[0x0][0x310] ;  /* 0x0000c40000047ab9 */ /* 0x000fc60000000a00 */
[----:B------:R-:W-:Y:S02]  /*12cf0*/  IMAD.IADD R3, R3, 0x1, R7 ;  /* 0x0000000103037824 */ /* 0x000fe400078e0207 */
[----:B------:R-:W-:Y:S02]  /*12d00*/  IMAD R7, R21, UR4, RZ ;  /* 0x0000000415077c24 */ /* 0x000fe4000f8e02ff */
[----:B------:R-:W-:-:S04]  /*12d10*/  IMAD.WIDE.U32 R2, R4, UR4, R2 ;  /* 0x0000000404027c25 */ /* 0x000fc8000f8e0002 */
[----:B------:R-:W-:Y:S01]  /*12d20*/  IMAD R7, R4, UR5, R7 ;  /* 0x0000000504077c24 */ /* 0x000fe2000f8e0207 */
[----:B------:R-:W-:-:S04]  /*12d30*/  ULDC.64 UR4, c[0x0][0x308] ;  /* 0x0000c20000047ab9 */ /* 0x000fc80000000a00 */
[----:B------:R-:W-:Y:S01]  /*12d40*/  IADD3 R3, R3, R7, RZ ;  /* 0x0000000703037210 */ /* 0x000fe20007ffe0ff */
[----:B---3--:R-:W-:Y:S02]  /*12d50*/  IMAD R7, R9, UR4, RZ ;  /* 0x0000000409077c24 */ /* 0x008fe4000f8e02ff */
[----:B------:R-:W0:Y:S02]  /*12d60*/  S2R R9, SR_TID.X ;  /* 0x0000000000097919 */ /* 0x000e240000002100 */
[C---:B------:R-:W-:Y:S02]  /*12d70*/  IMAD R7, R18.reuse, UR5, R7 ;  /* 0x0000000512077c24 */ /* 0x040fe4000f8e0207 */
[----:B------:R-:W-:Y:S01]  /*12d80*/  IMAD.WIDE.U32 R2, R18, UR4, R2 ;  /* 0x0000000412027c25 */ /* 0x000fe2000f8e0002 */
[----:B------:R-:W-:-:S03]  /*12d90*/  ULDC.64 UR4, c[0x0][0x2e8] ;  /* 0x0000ba0000047ab9 */ /* 0x000fc60000000a00 */
[----:B------:R-:W-:Y:S02]  /*12da0*/  IMAD.IADD R7, R7, 0x1, R3 ;  /* 0x0000000107077824 */ /* 0x000fe400078e0203 */
[----:B0-----:R-:W-:-:S05]  /*12db0*/  IMAD.SHL.U32 R8, R9, 0x8, RZ ;  /* 0x0000000809087824 */ /* 0x001fca00078e00ff */
[----:B------:R-:W-:-:S04]  /*12dc0*/  LOP3.LUT R8, R8, 0x1f8, RZ, 0xc0, !PT ;  /* 0x000001f808087812 */ /* 0x000fc800078ec0ff */
[----:B------:R-:W-:Y:S02]  /*12dd0*/  LOP3.LUT R8, R8, 0x38, R9, 0x78, !PT ;  /* 0x0000003808087812 */ /* 0x000fe400078e7809 */
[----:B------:R-:W-:Y:S01]  /*12de0*/  LEA R9, P0, R2, UR4, 0x1 ;  /* 0x0000000402097c11 */ /* 0x000fe2000f8008ff */
[----:B------:R-:W-:Y:S01]  /*12df0*/  UMOV UR4, 0xffffffff ;  /* 0xffffffff00047882 */ /* 0x000fe20000000000 */
[----:B------:R-:W-:Y:S02]  /*12e00*/  LOP3.LUT R8, R8, 0x200, R11, 0xf8, !PT ;  /* 0x0000020008087812 */ /* 0x000fe400078ef80b */
[----:B------:R-:W-:-:S03]  /*12e10*/  LEA.HI.X R10, R2, UR5, R7, 0x1, P0 ;  /* 0x00000005020a7c11 */ /* 0x000fc600080f0c07 */
[----:B------:R-:W-:Y:S01]  /*12e20*/  IMAD R8, R25, 0x2000, R8 ;  /* 0x0000200019087824 */ /* 0x000fe200078e0208 */
[----:B------:R-:W-:Y:S06]  /*12e30*/  BRA.DIV UR4, `(.L_x_675) ;  /* 0x0000005204787947 */ /* 0x000fec000b800000 */
[----:B------:R-:W0:Y:S01]  /*12e40*/  S2R R3, SR_TID.X ;  /* 0x0000000000037919 */ /* 0x000e220000002100 */
[----:B------:R-:W-:Y:S01]  /*12e50*/  IMAD R8, R8, 0x2, R22 ;  /* 0x0000000208087824 */ /* 0x000fe200078e0216 */
        /* <DEDUP_REMOVED lines=41> */
.L_x_848:
        /* <DEDUP_REMOVED lines=8> */
.L_x_676:
        /* <DEDUP_REMOVED lines=11> */
.L_x_677:
[----:B------:R1:W-:Y:S01]  /*13220*/  SYNCS.ARRIVE.TRANS64.A1T0 RZ, [R5+URZ+0x16830], RZ ;  /* 0x016830ff05ff79a7 */ /* 0x0003e2000810003f */
[----:B------:R-:W-:Y:S05]  /*13230*/  @!P3 BRA `(.L_x_678) ;  /* 0x000000000004b947 */ /* 0x000fea0003800000 */
[----:B------:R-:W-:Y:S01]  /*13240*/  BPT.TRAP 0x1 ;  /* 0x000000040000795c */ /* 0x000fe20000300000 */
.L_x_678:
[----:B------:R-:W-:Y:S01]  /*13250*/  SHF.L.U32 R2, R17, 0x1f, RZ ;  /* 0x0000001f11027819 */ /* 0x000fe200000006ff */
[----:B-1----:R-:W-:Y:S01]  /*13260*/  IMAD R5, R6, 0x8, R22 ;  /* 0x0000000806057824 */ /* 0x002fe200078e0216 */
[----:B------:R-:W-:Y:S03]  /*13270*/  BSSY B1, `(.L_x_679) ;  /* 0x0000003000017945 */ /* 0x000fe60003800000 */
[----:B------:R-:W1:Y:S02]  /*13280*/  SYNCS.PHASECHK.TRANS64.TRYWAIT P0, [R5+URZ+0x16860], R2 ;  /* 0x01686002050075a7 */ /* 0x000e64000800017f */
[----:B-1----:R-:W-:Y:S05]  /*13290*/  @!P0 BRA `(.L_x_680) ;  /* 0x00000054009c8947 */ /* 0x002fea0003800000 */
.L_x_849:
[----:B------:R-:W-:Y:S05]  /*132a0*/  BSYNC B1 ;  /* 0x0000000000017941 */ /* 0x000fea0003800000 */
.L_x_679:
[----:B------:R-:W2:Y:S04]  /*132b0*/  LDL R11, [R1+0x18] ;  /* 0x00001800010b7983 */ /* 0x000ea80000100800 */
[----:B------:R-:W2:Y:S01]  /*132c0*/  LDL.LU R8, [R1+0x8] ;  /* 0x0000080001087983 */ /* 0x000ea20000300800 */
[----:B------:R-:W0:Y:S01]  /*132d0*/  S2R R12, SR_TID.X ;  /* 0x00000000000c7919 */ /* 0x000e220000002100 */
[----:B------:R-:W-:Y:S01]  /*132e0*/  UMOV UR4, 0xffffffff ;  /* 0xffffffff00047882 */ /* 0x000fe20000000000 */
[C---:B0-----:R-:W-:Y:S01]  /*132f0*/  IMAD.SHL.U32 R9, R12.reuse, 0x8, RZ ;  /* 0x000000080c097824 */ /* 0x041fe200078e00ff */
[----:B------:R-:W-:-:S04]  /*13300*/  LOP3.LUT R3, R12, 0x7f, RZ, 0xc0, !PT ;  /* 0x0000007f0c037812 */ /* 0x000fc800078ec0ff */
[----:B------:R-:W-:Y:S02]  /*13310*/  LOP3.LUT R9, R9, 0x1f8, RZ, 0xc0, !PT ;  /* 0x000001f809097812 */ /* 0x000fe400078ec0ff */
[----:B------:R-:W-:Y:S02]  /*13320*/  SHF.L.U32 R10, R3, 0x3, RZ ;  /* 0x00000003030a7819 */ /* 0x000fe400000006ff */
        /* <DEDUP_REMOVED lines=53> */
.L_x_867:
[----:B------:R-:W2:Y:S01]  /*13680*/  LDL R9, [R1+0x10] ;  /* 0x0000100001097983 */ /* 0x000ea20000100800 */
        /* <DEDUP_REMOVED lines=27> */
.L_x_682:
[----:B------:R-:W-:Y:S02]  /*13840*/  PLOP3.LUT P2, PT, P2, P0, PT, 0xa2, 0x0 ;  /* 0x000000000000781c */ /* 0x000fe40001741472 */
[----:B------:R-:W-:-:S08]  /*13850*/  @P0 R2UR P2, UR4, R5 ;  /* 0x00000000050402ca */ /* 0x000fd00000040000 */
[----:B------:R-:W-:-:S05]  /*13860*/  @P0 PLOP3.LUT P0, PT, P2, PT, PT, 0x80, 0x0 ;  /* 0x000000000000081c */ /* 0x000fca000170f070 */
[----:B------:R-:W-:Y:S01]  /*13870*/  @!P2 SYNCS.ARRIVE.TRANS64.RED.A0T1 RZ, [UR4+0x16850], RZ ;  /* 0x016850ffffffa9a7 */ /* 0x000fe20008200404 */
[----:B------:R-:W-:Y:S07]  /*13880*/  @!P2 ARRIVES.LDGSTSBAR.64.TRANSCNT [UR4+0x16850] ;  /* 0x01685000ff00a9b0 */ /* 0x000fee0008000a84 */
[----:B------:R-:W-:Y:S05]  /*13890*/  @P0 BRA.U.ANY `(.L_x_682) ;  /* 0xfffffffd00e80947 */ /* 0x000fea000393ffff */
[----:B------:R-:W-:Y:S01]  /*138a0*/  NOP ;  /* 0x0000000000007918 */ /* 0x000fe20000000000 */
[----:B------:R-:W-:Y:S02]  /*138b0*/  IMAD.U32 R2, RZ, RZ, UR38 ;  /* 0x00000026ff027e24 */ /* 0x000fe4000f8e00ff */
[----:B------:R-:W-:-:S03]  /*138c0*/  IMAD.MOV.U32 R24, RZ, RZ, R0 ;  /* 0x000000ffff187224 */ /* 0x000fc600078e0000 */
[----:B------:R-:W-:-:S13]  /*138d0*/  ISETP.NE.AND P3, PT, R2, 0x3, PT ;  /* 0x000000030200780c */ /* 0x000fda0003f65270 */
[----:B------:R-:W-:Y:S05]  /*138e0*/  @!P3 BRA `(.L_x_683) ;  /* 0x000000000004b947 */ /* 0x000fea0003800000 */
[----:B------:R-:W-:Y:S01]  /*138f0*/  BPT.TRAP 0x1 ;  /* 0x000000040000795c */ /* 0x000fe20000300000 */
.L_x_683:
[----:B------:R2:W-:Y:S01]  /*13900*/  STL [R1+0x8], R26 ;  /* 0x0000081a01007387 */ /* 0x0005e20000100800 */
[C---:B------:R-:W-:Y:S01]  /*13910*/  ISETP.GT.AND P0, PT, R26.reuse, RZ, PT ;  /* 0x000000ff1a00720c */ /* 0x040fe20003f04270 */
[----:B------:R2:W-:Y:S01]  /*13920*/  SYNCS.ARRIVE.TRANS64.A1T0 RZ, [R5+URZ+0x16850], RZ ;  /* 0x016850ff05ff79a7 */ /* 0x0005e2000810003f */
[----:B------:R-:W-:Y:S01]  /*13930*/  IADD3 R7, R26, -0x1, RZ ;  /* 0xffffffff1a077810 */ /* 0x000fe20007ffe0ff */
[----:B------:R-:W-:Y:S02]  /*13940*/  IMAD.MOV.U32 R17, RZ, RZ, R28 ;  /* 0x000000ffff117224 */ /* 0x000fe400078e001c */
[----:B------:R-:W-:-:S08]  /*13950*/  IMAD.MOV.U32 R6, RZ, RZ, R25 ;  /* 0x000000ffff067224 */ /* 0x000fd000078e0019 */
[----:B--2---:R-:W-:Y:S05]  /*13960*/  @P0 BRA `(.L_x_684) ;  /* 0xffffffec00f40947 */ /* 0x004fea000383ffff */
.L_x_671:
[----:B------:R-:W-:Y:S05]  /*13970*/  BSYNC B0 ;  /* 0x0000000000007941 */ /* 0x000fea0003800000 */
.L_x_670:
[----:B-1----:R-:W1:Y:S01]  /*13980*/  S2R R0, SR_TID.X ;  /* 0x0000000000007919 */ /* 0x002e620000002100 */
[----:B------:R-:W-:Y:S01]  /*13990*/  BSSY B0, `(.L_x_685) ;  /* 0x0000010000007945 */ /* 0x000fe20003800000 */
[----:B-1----:R-:W-:-:S04]  /*139a0*/  LOP3.LUT R0, R0, 0x7f, RZ, 0xc0, !PT ;  /* 0x0000007f00007812 */ /* 0x002fc800078ec0ff */
[----:B------:R-:W-:-:S13]  /*139b0*/  ISETP.NE.AND P0, PT, R0, RZ, PT ;  /* 0x000000ff0000720c */ /* 0x000fda0003f05270 */
[----:B------:R-:W-:Y:S05]  /*139c0*/  @P0 BRA `(.L_x_686) ;  /* 0x0000000000300947 */ /* 0x000fea0003800000 */
[----:B------:R-:W1:Y:S01]  /*139d0*/  S2R R5, SR_LANEID ;  /* 0x0000000000057919 */ /* 0x000e620000000000 */
[----:B------:R-:W-:Y:S01]  /*139e0*/  VOTEU.ANY UR4, UPT, PT ;  /* 0x0000000000047886 */ /* 0x000fe200038e0100 */
[----:B------:R-:W2:Y:S01]  /*139f0*/  LDC.64 R2, c[0x0][0xc60] ;  /* 0x00031800ff027b82 */ /* 0x000ea20000000a00 */
[----:B------:R-:W1:Y:S02]  /*13a00*/  FLO.U32 R0, UR4 ;  /* 0x0000000400007d00 */ /* 0x000e6400080e0000 */
[----:B-1----:R-:W-:-:S06]  /*13a10*/  ISETP.EQ.U32.AND P0, PT, R0, R5, PT ;  /* 0x000000050000720c */ /* 0x002fcc0003f02070 */
[----:B------:R-:W2:Y:S07]  /*13a20*/  POPC R5, UR4 ;  /* 0x0000000400057d09 */ /* 0x000eae0008000000 */
[----:B--2---:R-:W2:Y:S01]  /*13a30*/  @P0 ATOMG.E.ADD.STRONG.GPU PT, R3, desc[UR42][R2.64], R5 ;  /* 0x00000005020309a8 */ /* 0x004ea200081ee1ea */
[----:B------:R-:W1:Y:S02]  /*13a40*/  S2R R4, SR_LTMASK ;  /* 0x0000000000047919 */ /* 0x000e640000003900 */
[----:B-1----:R-:W-:-:S04]  /*13a50*/  LOP3.LUT R4, R4, UR4, RZ, 0xc0, !PT ;  /* 0x0000000404047c12 */ /* 0x002fc8000f8ec0ff */
[----:B0-----:R-:W0:Y:S01]  /*13a60*/  POPC R7, R4 ;  /* 0x0000000400077309 */ /* 0x001e220000000000 */
[----:B--2---:R-:W0:Y:S02]  /*13a70*/  SHFL.IDX PT, R0, R3, R0, 0x1f ;  /* 0x00001f0003007589 */ /* 0x004e2400000e0000 */
[----:B0-----:R-:W-:-:S07]  /*13a80*/  IADD3 R16, R0, UR37, R7 ;  /* 0x0000002500107c10 */ /* 0x001fce000fffe007 */
.L_x_686:
[----:B------:R-:W-:Y:S05]  /*13a90*/  BSYNC B0 ;  /* 0x0000000000007941 */ /* 0x000fea0003800000 */
.L_x_685:
[----:B------:R-:W-:-:S05]  /*13aa0*/  IMAD.U32 R0, RZ, RZ, UR38 ;  /* 0x00000026ff007e24 */ /* 0x000fca000f8e00ff */
[----:B------:R-:W-:-:S13]  /*13ab0*/  ISETP.NE.AND P0, PT, R0, 0x3, PT ;  /* 0x000000030000780c */ /* 0x000fda0003f05270 */
[----:B------:R-:W-:Y:S05]  /*13ac0*/  @!P0 BRA `(.L_x_687) ;  /* 0x0000000000048947 */ /* 0x000fea0003800000 */
[----:B------:R-:W-:Y:S01]  /*13ad0*/  BPT.TRAP 0x1 ;  /* 0x000000040000795c */ /* 0x000fe20000300000 */
.L_x_687:
[----:B------:R-:W0:Y:S01]  /*13ae0*/  LDL.LU R2, [R1+0x18] ;  /* 0x0000180001027983 */ /* 0x000e220000300800 */
[----:B------:R-:W-:Y:S01]  /*13af0*/  IMAD R0, R25, 0x8, R22 ;  /* 0x0000000819007824 */ /* 0x000fe200078e0216 */
[----:B------:R-:W-:Y:S01]  /*13b00*/  SHF.L.U32 R3, R28, 0x1f, RZ ;  /* 0x0000001f1c037819 */ /* 0x000fe200000006ff */
[----:B------:R-:W-:Y:S03]  /*13b10*/  BSSY B0, `(.L_x_688) ;  /* 0x0000004000007945 */ /* 0x000fe60003800000 */
[----:B------:R-:W1:Y:S01]  /*13b20*/  SYNCS.PHASECHK.TRANS64.TRYWAIT P0, [R0+URZ+0x16860], R3 ;  /* 0x01686003000075a7 */ /* 0x000e62000800017f */
[----:B0-----:R-:W-:Y:S01]  /*13b30*/  IMAD R6, R26, -0x80, R2 ;  /* 0xffffff801a067824 */ /* 0x001fe200078e0202 */
[----:B-1----:R-:W-:Y:S06]  /*13b40*/  @!P0 BRA `(.L_x_689) ;  /* 0x0000005400cc8947 */ /* 0x002fec0003800000 */
.L_x_868:
[----:B------:R-:W-:Y:S05]  /*13b50*/  BSYNC B0 ;  /* 0x0000000000007941 */ /* 0x000fea0003800000 */
.L_x_688:
[----:B------:R-:W1:Y:S01]  /*13b60*/  S2R R8, SR_TID.X ;  /* 0x0000000000087919 */ /* 0x000e620000002100 */
[----:B------:R-:W-:Y:S01]  /*13b70*/  ULDC UR4, c[0x0][0x2f4] ;  /* 0x0000bd0000047ab9 */ /* 0x000fe20000000800 */
[C---:B-1----:R-:W-:Y:S01]  /*13b80*/  IMAD.SHL.U32 R2, R8.reuse, 0x8, RZ ;  /* 0x0000000808027824 */ /* 0x042fe200078e00ff */
[C---:B------:R-:W-:Y:S01]  /*13b90*/  LOP3.LUT R5, R8.reuse, 0x7f, RZ, 0xc0, !PT ;  /* 0x0000007f08057812 */ /* 0x040fe200078ec0ff */
[----:B------:R-:W-:-:S03]  /*13ba0*/  IMAD.SHL.U32 R7, R8, 0x8, RZ ;  /* 0x0000000808077824 */ /* 0x000fc600078e00ff */
[----:B------:R-:W-:Y:S01]  /*13bb0*/  LOP3.LUT R2, R2, 0x1f8, RZ, 0xc0, !PT ;  /* 0x000001f802027812 */ /* 0x000fe200078ec0ff */
[----:B------:R-:W-:Y:S01]  /*13bc0*/  IMAD.SHL.U32 R4, R5, 0x8, RZ ;  /* 0x0000000805047824 */ /* 0x000fe200078e00ff */
[----:B------:R-:W-:Y:S02]  /*13bd0*/  LOP3.LUT R7, R7, 0x38, RZ, 0xc0, !PT ;  /* 0x0000003807077812 */ /* 0x000fe400078ec0ff */
[----:B------:R-:W-:Y:S02]  /*13be0*/  LOP3.LUT R2, R2, 0x38, R8, 0x78, !PT ;  /* 0x0000003802027812 */ /* 0x000fe400078e7808 */
[----:B------:R-:W-:Y:S01]  /*13bf0*/  ISETP.GE.AND P0, PT, R7, UR4, PT ;  /* 0x0000000407007c0c */ /* 0x000fe2000bf06270 */
[----:B------:R-:W-:Y:S01]  /*13c00*/  UMOV UR4, 0xffffffff ;  /* 0xffffffff00047882 */ /* 0x000fe20000000000 */
[----:B------:R-:W-:Y:S02]  /*13c10*/  SHF.R.U32.HI R5, RZ, 0x3, R5 ;  /* 0x00000003ff057819 */ /* 0x000fe40000011605 */
[----:B------:R-:W-:-:S03]  /*13c20*/  LOP3.LUT R2, R2, 0x200, R4, 0xf8, !PT ;  /* 0x0000020002027812 */ /* 0x000fc600078ef804 */
[----:B------:R-:W-:Y:S01]  /*13c30*/  IMAD.IADD R6, R6, 0x1, -R5 ;  /* 0x0000000106067824 */ /* 0x000fe200078e0a05 */
[----:B------:R-:W-:Y:S01]  /*13c40*/  LEA R4, R25, R2, 0xd ;  /* 0x0000000219047211 */ /* 0x000fe200078e68ff */
[----:B------:R-:W-:Y:S06]  /*13c50*/  BRA.DIV UR4, `(.L_x_690) ;  /* 0x00000056049c7947 */ /* 0x000fec000b800000 */
[----:B------:R-:W1:Y:S01]  /*13c60*/  SHFL.IDX PT, R14, R23, RZ, 0x181f ;  /* 0x00181fff170e7589 */ /* 0x000e6200000e0000 */
[----:B------:R-:W-:Y:S01]  /*13c70*/  IMAD.SHL.U32 R5, R7, 0x2, RZ ;  /* 0x0000000207057824 */ /* 0x000fe200078e00ff */
[----:B------:R-:W-:Y:S01]  /*13c80*/  ISETP.LT.OR P1, PT, R6, 0x1, P0 ;  /* 0x000000010600780c */ /* 0x000fe20000721670 */
[----:B------:R-:W-:Y:S01]  /*13c90*/  IMAD R4, R4, 0x2, R22 ;  /* 0x0000000204047824 */ /* 0x000fe200078e0216 */
[----:B0-----:R-:W0:Y:S02]  /*13ca0*/  SHFL.IDX PT, R3, R24, RZ, 0x181f ;  /* 0x00181fff18037589 */ /* 0x001e2400000e0000 */
[----:B-1----:R-:W-:Y:S02]  /*13cb0*/  IADD3 R2, P2, R14, R5, RZ ;  /* 0x000000050e027210 */ /* 0x002fe40007f5e0ff */
[----:B------:R-:W1:Y:S03]  /*13cc0*/  SHFL.IDX PT, R14, R23, 0x1, 0x181f ;  /* 0x00381f00170e7f89 */ /* 0x000e6600000e0000 */
[----:B0-----:R-:W-:-:S05]  /*13cd0*/  IMAD.X R3, RZ, RZ, R3, P2 ;  /* 0x000000ffff037224 */ /* 0x001fca00010e0603 */
[----:B------:R0:W-:Y:S01]  /*13ce0*/  LDGSTS.E.BYPASS.LTC128B.128 [R4+0x400], desc[UR42][R2.64], !P1 ;  /* 0x0040000002047fae */ /* 0x0001e2000c901d6a */
[----:B------:R-:W-:-:S03]  /*13cf0*/  ISETP.LT.OR P1, PT, R6, 0x11, P0 ;  /* 0x000000110600780c */ /* 0x000fc60000721670 */
[----:B0-----:R-:W0:Y:S01]  /*13d00*/  SHFL.IDX PT, R3, R24, 0x1, 0x181f ;  /* 0x00381f0018037f89 */ /* 0x001e2200000e0000 */
[----:B-1----:R-:W-:-:S03]  /*13d10*/  IADD3 R2, P2, R14, R5, RZ ;  /* 0x000000050e027210 */ /* 0x002fc60007f5e0ff */
[----:B------:R-:W1:Y:S02]  /*13d20*/  SHFL.IDX PT, R14, R23, 0x2, 0x181f ;  /* 0x00581f00170e7f89 */ /* 0x000e6400000e0000 */
        /* <DEDUP_REMOVED lines=29> */
[----:B------:R-:W1:Y:S04]  /*13f00*/  SHFL.IDX PT, R24, R24, 0x7, 0x181f ;  /* 0x00f81f0018187f89 */ /* 0x000e6800000e0000 */
[----:B------:R2:W3:Y:S01]  /*13f10*/  SHFL.IDX PT, R14, R23, 0x7, 0x181f ;  /* 0x00f81f00170e7f89 */ /* 0x0004e200000e0000 */
[----:B0-----:R-:W-:-:S05]  /*13f20*/  IADD3.X R3, RZ, R3, RZ, P2, !PT ;  /* 0x00000003ff037210 */ /* 0x001fca00017fe4ff */
[----:B-1----:R2:W-:Y:S02]  /*13f30*/  LDGSTS.E.BYPASS.LTC128B.128 [R4+0x3400], desc[UR42][R2.64], !P1 ;  /* 0x0340000002047fae */ /* 0x0025e4000c901d6a */
.L_x_886:
[----:B------:R-:W-:Y:S02]  /*13f40*/  ISETP.LT.OR P0, PT, R6, 0x71, P0 ;  /* 0x000000710600780c */ /* 0x000fe40000701670 */
[----:B--23--:R-:W-:-:S05]  /*13f50*/  IADD3 R2, P1, R14, R5, RZ ;  /* 0x000000050e027210 */ /* 0x00cfca0007f3e0ff */
[----:B------:R-:W-:-:S06]  /*13f60*/  IMAD.X R3, RZ, RZ, R24, P1 ;  /* 0x000000ffff037224 */ /* 0x000fcc00008e0618 */
[----:B------:R-:W-:Y:S01]  /*13f70*/  @!PT LDS RZ, [RZ] ;  /* 0x00000000fffff984 */ /* 0x000fe20000000800 */
[----:B------:R-:W-:Y:S01]  /*13f80*/  @!PT LDS RZ, [RZ] ;  /* 0x00000000fffff984 */ /* 0x000fe20000000800 */
[----:B------:R-:W-:Y:S01]  /*13f90*/  @!PT LDS RZ, [RZ] ;  /* 0x00000000fffff984 */ /* 0x000fe20000000800 */
[----:B------:R0:W-:Y:S01]  /*13fa0*/  LDGSTS.E.BYPASS.LTC128B.128 [R4+0x3c00], desc[UR42][R2.64], !P0 ;  /* 0x03c0000002047fae */ /* 0x0001e2000c101d6a */
[----:B------:R-:W-:Y:S01]  /*13fb0*/  PLOP3.LUT P0, PT, PT, PT, PT, 0x80, 0x0 ;  /* 0x000000000000781c */ /* 0x000fe20003f0f070 */
[----:B------:R-:W-:-:S12]  /*13fc0*/  NOP ;  /* 0x0000000000007918 */ /* 0x000fd80000000000 */
.L_x_691:
        /* <DEDUP_REMOVED lines=11> */
.L_x_692:
[----:B------:R0:W-:Y:S01]  /*14080*/  SYNCS.ARRIVE.TRANS64.A1T0 RZ, [R0+URZ+0x16850], RZ ;  /* 0x016850ff00ff79a7 */ /* 0x0001e2000810003f */
[----:B------:R-:W-:-:S05]  /*14090*/  VIADD R25, R25, 0x1 ;  /* 0x0000000119197836 */ /* 0x000fca0000000000 */
[----:B------:R-:W-:-:S04]  /*140a0*/  ISETP.NE.AND P0, PT, R25, 0x2, PT ;  /* 0x000000021900780c */ /* 0x000fc80003f05270 */
[----:B------:R-:W-:Y:S02]  /*140b0*/  SEL R3, RZ, 0x1, P0 ;  /* 0x00000001ff037807 */ /* 0x000fe40000000000 */
[----:B------:R-:W-:Y:S02]  /*140c0*/  SEL R25, R25, RZ, P0 ;  /* 0x000000ff19197207 */ /* 0x000fe40000000000 */
[----:B0-----:R-:W-:-:S07]  /*140d0*/  LOP3.LUT R28, R28, R3, RZ, 0x3c, !PT ;  /* 0x000000031c1c7212 */ /* 0x001fce00078e3cff */
.L_x_651:
[----:B------:R-:W-:Y:S05]  /*140e0*/  BSYNC B7 ;  /* 0x0000000000077941 */ /* 0x000fea0003800000 */
.L_x_649:
[----:B------:R-:W2:Y:S02]  /*140f0*/  LDL R0, [R1] ;  /* 0x0000000001007983 */ /* 0x000ea40000100800 */
        /* <DEDUP_REMOVED lines=8> */
[----:B------:R0:W1:Y:S01]  /*14180*/  LDS.128 R16, [R22+0x168d0] ;  /* 0x0168d00016107984 */ /* 0x0000620000000c00 */
[----:B------:R-:W-:Y:S06]  /*14190*/  BAR.ARV 0x4, 0x200 ;  /* 0x0108000000007b1d */ /* 0x000fec0000002000 */
[----:B------:R-:W-:Y:S05]  /*141a0*/  BRA `(.L_x_694) ;  /* 0x0000000800407947 */ /* 0x000fea0003800000 */
.L_x_693:
        /* <DEDUP_REMOVED lines=10> */
[----:B------:R0:W2:Y:S01]  /*14250*/  @!P1 LDG.E R3, desc[UR42][R2.64] ;  /* 0x0000002a02039981 */ /* 0x0000a2000c1e1900 */
[C---:B------:R-:W-:Y:S02]  /*14260*/  ISETP.GE.U32.AND P2, PT, R8.reuse, 0x2, PT ;  /* 0x000000020800780c */ /* 0x040fe40003f46070 */
[C---:B------:R-:W-:Y:S01]  /*14270*/  ISETP.GE.U32.AND P3, PT, R8.reuse, 0x4, PT ;  /* 0x000000040800780c */ /* 0x040fe20003f66070 */
[----:B------:R-:W-:Y:S01]  /*14280*/  SHFL.IDX PT, R0, R16, RZ, 0x1f ;  /* 0x00001fff10007589 */ /* 0x000fe200000e0000 */
[C---:B------:R-:W-:Y:S02]  /*14290*/  ISETP.GE.U32.AND P4, PT, R8.reuse, 0x8, PT ;  /* 0x000000080800780c */ /* 0x040fe40003f86070 */
[C---:B------:R-:W-:Y:S01]  /*142a0*/  ISETP.GE.U32.AND P5, PT, R8.reuse, 0x10, PT ;  /* 0x000000100800780c */ /* 0x040fe20003fa6070 */
[----:B------:R-:W-:Y:S01]  /*142b0*/  SHFL.IDX PT, R4, R16, 0x1, 0x1f ;  /* 0x00201f0010047f89 */ /* 0x000fe200000e0000 */
[----:B0-----:R-:W-:Y:S02]  /*142c0*/  IMAD.MOV.U32 R2, RZ, RZ, RZ ;  /* 0x000000ffff027224 */ /* 0x001fe400078e00ff */
[----:B--2---:R-:W-:Y:S01]  /*142d0*/  @!P1 IMAD.MOV.U32 R2, RZ, RZ, R3 ;  /* 0x000000ffff029224 */ /* 0x004fe200078e0003 */
[----:B------:R-:W-:-:S04]  /*142e0*/  ISETP.NE.AND P1, PT, R8, RZ, PT ;  /* 0x000000ff0800720c */ /* 0x000fc80003f25270 */
        /* <DEDUP_REMOVED lines=16> */
.L_x_896:
[----:B------:R-:W-:Y:S02]  /*143f0*/  ULDC UR4, c[0x0][0xc38] ;  /* 0x00030e0000047ab9 */ /* 0x000fe40000000800 */
[----:B------:R-:W-:-:S04]  /*14400*/  IMAD.U32 R16, RZ, RZ, UR4 ;  /* 0x00000004ff107e24 */ /* 0x000fc8000f8e00ff */
[----:B-1----:R-:W-:-:S04]  /*14410*/  IMAD R5, R14, R16, RZ ;  /* 0x000000100e057224 */ /* 0x002fc800078e02ff */
[----:B------:R-:W-:-:S05]  /*14420*/  IMAD.IADD R4, R4, 0x1, R5 ;  /* 0x0000000104047824 */ /* 0x000fca00078e0205 */
[----:B------:R-:W-:-:S13]  /*14430*/  ISETP.GT.AND P6, PT, R4, R0, PT ;  /* 0x000000000400720c */ /* 0x000fda0003fc4270 */
[----:B------:R-:W-:Y:S05]  /*14440*/  @P6 BRA `(.L_x_696) ;  /* 0x00000000009c6947 */ /* 0x000fea0003800000 */
.L_x_701:
[----:B------:R-:W1:Y:S01]  /*14450*/  LDC R6, c[0x0][0xc3c] ;  /* 0x00030f00ff067b82 */ /* 0x000e620000000800 */
[----:B------:R-:W-:-:S05]  /*14460*/  VIADD R19, R19, 0x1f ;  /* 0x0000001f13137836 */ /* 0x000fca0000000000 */
[----:B-1----:R-:W-:-:S13]  /*14470*/  ISETP.GE.AND P6, PT, R19, R6, PT ;  /* 0x000000061300720c */ /* 0x002fda0003fc6270 */
[----:B------:R-:W-:Y:S05]  /*14480*/  @P6 BRA `(.L_x_697) ;  /* 0x0000000400446947 */ /* 0x000fea0003800000 */
[----:B------:R-:W1:Y:S01]  /*14490*/  S2R R2, SR_TID.X ;  /* 0x0000000000027919 */ /* 0x000e620000002100 */
[----:B------:R-:W-:Y:S01]  /*144a0*/  BSSY B0, `(.L_x_698) ;  /* 0x0000009000007945 */ /* 0x000fe20003800000 */
[----:B-1----:R-:W-:-:S05]  /*144b0*/  LOP3.LUT R2, R2, 0x1f, RZ, 0xc0, !PT ;  /* 0x0000001f02027812 */ /* 0x002fca00078ec0ff */
[----:B------:R-:W-:Y:S02]  /*144c0*/  IMAD.IADD R5, R19, 0x1, R2 ;  /* 0x0000000113057824 */ /* 0x000fe400078e0202 */
[----:B------:R-:W-:-:S03]  /*144d0*/  IMAD.MOV.U32 R2, RZ, RZ, RZ ;  /* 0x000000ffff027224 */ /* 0x000fc600078e00ff */
[----:B------:R-:W-:-:S13]  /*144e0*/  ISETP.GE.OR P6, PT, R5, R6, !P0 ;  /* 0x000000060500720c */ /* 0x000fda00047c6670 */
[----:B------:R-:W-:Y:S05]  /*144f0*/  @P6 BRA `(.L_x_699) ;  /* 0x00000000000c6947 */ /* 0x000fea0003800000 */
[----:B0-----:R-:W0:Y:S02]  /*14500*/  LDC.64 R2, c[0x0][0xc80] ;  /* 0x00032000ff027b82 */ /* 0x001e240000000a00 */
[----:B0-----:R-:W-:-:S06]  /*14510*/  IMAD.WIDE R2, R5, 0x4, R2 ;  /* 0x0000000405027825 */ /* 0x001fcc00078e0202 */
[----:B------:R1:W5:Y:S02]  /*14520*/  LDG.E R2, desc[UR42][R2.64] ;  /* 0x0000002a02027981 */ /* 0x000364000c1e1900 */
.L_x_699:
[----:B------:R-:W-:Y:S05]  /*14530*/  BSYNC B0 ;  /* 0x0000000000007941 */ /* 0x000fea0003800000 */
.L_x_698:
[----:B------:R-:W-:-:S03]  /*14540*/  UMOV UR4, 0xffffffff ;  /* 0xffffffff00047882 */ /* 0x000fc60000000000 */
[----:B------:R-:W-:Y:S05]  /*14550*/  BRA.DIV UR4, `(.L_x_700) ;  /* 0x0000005a04ac7947 */ /* 0x000fea000b800000 */
[----:B-----5:R-:W2:Y:S02]  /*14560*/  SHFL.UP PT, R14, R2, 0x1, RZ ;  /* 0x04200000020e7989 */ /* 0x020ea400000e00ff */
[----:B--2---:R-:W-:-:S04]  /*14570*/  SEL R13, R14, RZ, P1 ;  /* 0x000000ff0e0d7207 */ /* 0x004fc80000800000 */
[----:B------:R-:W-:-:S05]  /*14580*/  IADD3 R13, R2, R13, RZ ;  /* 0x0000000d020d7210 */ /* 0x000fca0007ffe0ff */
[----:B------:R-:W2:Y:S02]  /*14590*/  SHFL.UP PT, R14, R13, 0x2, RZ ;  /* 0x044000000d0e7989 */ /* 0x000ea400000e00ff */
[----:B--2---:R-:W-:-:S05]  /*145a0*/  SEL R14, R14, RZ, P2 ;  /* 0x000000ff0e0e7207 */ /* 0x004fca0001000000 */
[----:B01----:R-:W-:-:S05]  /*145b0*/  IMAD.IADD R3, R13, 0x1, R14 ;  /* 0x000000010d037824 */ /* 0x003fca00078e020e */
        /* <DEDUP_REMOVED lines=10> */
.L_x_904:
[----:B------:R-:W-:Y:S02]  /*14660*/  ULDC UR4, c[0x0][0xc38] ;  /* 0x00030e0000047ab9 */ /* 0x000fe40000000800 */
[----:B------:R-:W-:-:S04]  /*14670*/  IMAD.U32 R16, RZ, RZ, UR4 ;  /* 0x00000004ff107e24 */ /* 0x000fc8000f8e00ff */
[----:B-1----:R-:W-:-:S04]  /*14680*/  IMAD R5, R14, R16, RZ ;  /* 0x000000100e057224 */ /* 0x002fc800078e02ff */
[----:B------:R-:W-:-:S05]  /*14690*/  IMAD.IADD R4, R5, 0x1, R4 ;  /* 0x0000000105047824 */ /* 0x000fca00078e0204 */
[----:B------:R-:W-:-:S13]  /*146a0*/  ISETP.GT.AND P6, PT, R4, R0, PT ;  /* 0x000000000400720c */ /* 0x000fda0003fc4270 */
[----:B------:R-:W-:Y:S05]  /*146b0*/  @!P6 BRA `(.L_x_701) ;  /* 0xfffffffc0064e947 */ /* 0x000fea000383ffff */
.L_x_696:
        /* <DEDUP_REMOVED lines=8> */
.L_x_908:
[----:B------:R-:W-:Y:S01]  /*14740*/  ISETP.NE.AND P0, PT, R6, RZ, PT ;  /* 0x000000ff0600720c */ /* 0x000fe20003f05270 */
[----:B------:R-:W-:-:S12]  /*14750*/  IMAD.MOV.U32 R14, RZ, RZ, RZ ;  /* 0x000000ffff0e7224 */ /* 0x000fd800078e00ff */
[----:B------:R-:W-:Y:S05]  /*14760*/  @!P0 BRA `(.L_x_703) ;  /* 0x0000000000108947 */ /* 0x000fea0003800000 */
[----:B------:R-:W-:Y:S01]  /*14770*/  UMOV UR4, 0xffffffff ;  /* 0xffffffff00047882 */ /* 0x000fe20000000000 */
[----:B------:R-:W-:Y:S02]  /*14780*/  IADD3 R12, R4, -0x1, RZ ;  /* 0xffffffff040c7810 */ /* 0x000fe40007ffe0ff */
[----:B------:R-:W-:Y:S05]  /*14790*/  BRA.DIV UR4, `(.L_x_704) ;  /* 0x0000005e04207947 */ /* 0x000fea000b800000 */
[----:B------:R3:W4:Y:S02]  /*147a0*/  SHFL.IDX PT, R14, R3, R12, 0x1f ;  /* 0x00001f0c030e7589 */ /* 0x00072400000e0000 */
.L_x_703:
[----:B--2---:R-:W-:Y:S01]  /*147b0*/  IABS R6, R17 ;  /* 0x0000001100067213 */ /* 0x004fe20000000000 */
[----:B----4-:R-:W-:Y:S02]  /*147c0*/  IMAD R16, R14, R16, R5 ;  /* 0x000000100e107224 */ /* 0x010fe400078e0205 */
[----:B------:R-:W-:Y:S01]  /*147d0*/  IMAD.IADD R19, R4, 0x1, R19 ;  /* 0x0000000104137824 */ /* 0x000fe200078e0213 */
[----:B------:R-:W2:Y:S01]  /*147e0*/  I2F.RP R7, R6 ;  /* 0x0000000600077306 */ /* 0x000ea20000209400 */
[----:B------:R-:W-:-:S07]  /*147f0*/  IMAD.IADD R0, R0, 0x1, -R16 ;  /* 0x0000000100007824 */ /* 0x000fce00078e0a10 */
[----:B--2---:R-:W1:Y:S02]  /*14800*/  MUFU.RCP R7, R7 ;  /* 0x0000000700077308 */ /* 0x004e640000001000 */
[----:B-1----:R-:W-:-:S06]  /*14810*/  VIADD R2, R7, 0xffffffe ;  /* 0x0ffffffe07027836 */ /* 0x002fcc0000000000 */
[----:B0--3--:R0:W1:Y:S02]  /*14820*/  F2I.FTZ.U32.TRUNC.NTZ R3, R2 ;  /* 0x0000000200037305 */ /* 0x009064000021f000 */
[----:B0-----:R-:W-:Y:S02]  /*14830*/  IMAD.MOV.U32 R2, RZ, RZ, RZ ;  /* 0x000000ffff027224 */ /* 0x001fe400078e00ff */
[----:B-1----:R-:W-:-:S04]  /*14840*/  IMAD.MOV R5, RZ, RZ, -R3 ;  /* 0x000000ffff057224 */ /* 0x002fc800078e0a03 */
        /* <DEDUP_REMOVED lines=14> */
[----:B------:R-:W-:-:S05]  /*14930*/  @P0 VIADD R3, R3, 0x1 ;  /* 0x0000000103030836 */ /* 0x000fca0000000000 */
[----:B------:R-:W-:Y:S02]  /*14940*/  @!P2 IADD3 R3, -R3, RZ, RZ ;  /* 0x000000ff0303a210 */ /* 0x000fe40007ffe1ff */
[----:B------:R-:W-:-:S05]  /*14950*/  @!P1 LOP3.LUT R3, RZ, R17, RZ, 0x33, !PT ;  /* 0x00000011ff039212 */ /* 0x000fca00078e33ff */
[--C-:B------:R-:W-:Y:S02]  /*14960*/  IMAD.MOV R2, RZ, RZ, -R3.reuse ;  /* 0x000000ffff027224 */ /* 0x100fe400078e0a03 */
[----:B------:R-:W-:Y:S02]  /*14970*/  IMAD.MOV.U32 R18, RZ, RZ, R3 ;  /* 0x000000ffff127224 */ /* 0x000fe400078e0003 */
[----:B------:R-:W-:Y:S01]  /*14980*/  IMAD R17, R17, R2, R0 ;  /* 0x0000000211117224 */ /* 0x000fe200078e0200 */
[----:B------:R-:W-:Y:S06]  /*14990*/  BRA `(.L_x_705) ;  /* 0x00000000001c7947 */ /* 0x000fec0003800000 */
.L_x_697:
[----:B------:R-:W-:Y:S01]  /*149a0*/  UMOV UR4, URZ ;  /* 0x0000003f00047c82 */ /* 0x000fe20008000000 */
[----:B------:R-:W-:Y:S01]  /*149b0*/  UMOV UR5, URZ ;  /* 0x0000003f00057c82 */ /* 0x000fe20008000000 */
[----:B------:R-:W-:Y:S01]  /*149c0*/  ULDC UR6, c[0x0][0xc3c] ;  /* 0x00030f0000067ab9 */ /* 0x000fe20000000800 */
[----:B------:R-:W-:Y:S02]  /*149d0*/  IMAD.MOV.U32 R16, RZ, RZ, R0 ;  /* 0x000000ffff107224 */ /* 0x000fe400078e0000 */
[----:B------:R-:W-:Y:S02]  /*149e0*/  IMAD.U32 R17, RZ, RZ, UR4 ;  /* 0x00000004ff117e24 */ /* 0x000fe4000f8e00ff */
[----:B------:R-:W-:Y:S02]  /*149f0*/  IMAD.U32 R18, RZ, RZ, UR5 ;  /* 0x00000005ff127e24 */ /* 0x000fe4000f8e00ff */
[----:B------:R-:W-:-:S07]  /*14a00*/  IMAD.U32 R19, RZ, RZ, UR6 ;  /* 0x00000006ff137e24 */ /* 0x000fce000f8e00ff */
.L_x_705:
[----:B------:R-:W1:Y:S01]  /*14a10*/  S2R R0, SR_TID.X ;  /* 0x0000000000007919 */ /* 0x000e620000002100 */
[----:B------:R-:W-:Y:S05]  /*14a20*/  WARPSYNC.ALL ;  /* 0x0000000000007948 */ /* 0x000fea0003800000 */
[----:B------:R-:W-:Y:S01]  /*14a30*/  BAR.SYNC.DEFER_BLOCKING 0x4, 0x200 ;  /* 0x0108000000007b1d */ /* 0x000fe20000010000 */
[----:B-1----:R-:W-:-:S04]  /*14a40*/  LOP3.LUT R0, R0, 0x1f, RZ, 0xc0, !PT ;  /* 0x0000001f00007812 */ /* 0x002fc800078ec0ff */
[----:B------:R-:W-:-:S13]  /*14a50*/  ISETP.NE.AND P0, PT, R0, RZ, PT ;  /* 0x000000ff0000720c */ /* 0x000fda0003f05270 */
[----:B0-----:R-:W0:Y:S01]  /*14a60*/  @!P0 S2R R3, SR_CgaCtaId ;  /* 0x0000000000038919 */ /* 0x001e220000008800 */
[----:B------:R-:W-:-:S04]  /*14a70*/  @!P0 MOV R0, 0x400 ;  /* 0x0000040000008802 */ /* 0x000fc80000000f00 */
[----:B0-----:R-:W-:-:S05]  /*14a80*/  @!P0 LEA R22, R3, R0, 0x18 ;  /* 0x0000000003168211 */ /* 0x001fca00078ec0ff */
[----:B------:R2:W-:Y:S01]  /*14a90*/  @!P0 STS.128 [R22+0x168d0], R16 ;  /* 0x0168d01016008388 */ /* 0x0005e20000000c00 */
[----:B------:R-:W-:Y:S06]  /*14aa0*/  BAR.ARV 0x5, 0x200 ;  /* 0x0148000000007b1d */ /* 0x000fec0000002000 */
.L_x_694:
[----:B------:R-:W-:Y:S02]  /*14ab0*/  ULDC UR4, c[0x0][0xc3c] ;  /* 0x00030f0000047ab9 */ /* 0x000fe40000000800 */
[----:B-1----:R-:W-:-:S13]  /*14ac0*/  ISETP.GE.AND P0, PT, R19, UR4, PT ;  /* 0x0000000413007c0c */ /* 0x002fda000bf06270 */
[----:B------:R-:W-:Y:S05]  /*14ad0*/  @!P0 BRA `(.L_x_706) ;  /* 0xffffffa8000c8947 */ /* 0x000fea000383ffff */
[----:B------:R-:W-:Y:S05]  /*14ae0*/  BSYNC B8 ;  /* 0x0000000000087941 */ /* 0x000fea0003800000 */
.L_x_613:
[----:B--2---:R-:W2:Y:S01]  /*14af0*/  LDL.LU R0, [R1+0x40] ;  /* 0x0000400001007983 */ /* 0x004ea20000300800 */
[----:B------:R-:W-:Y:S01]  /*14b00*/  BSSY B0, `(.L_x_707) ;  /* 0x000000b000007945 */ /* 0x000fe20003800000 */
[----:B------:R-:W1:Y:S01]  /*14b10*/  S2R R5, SR_CgaCtaId ;  /* 0x0000000000057919 */ /* 0x000e620000008800 */
[----:B--2---:R-:W-:-:S05]  /*14b20*/  VIADD R0, R0, 0x1 ;  /* 0x0000000100007836 */ /* 0x004fca0000000000 */
[----:B0-----:R-:W-:-:S04]  /*14b30*/  LEA.HI R2, R0, R0, RZ, 0x1 ;  /* 0x0000000000027211 */ /* 0x001fc800078f08ff */
[----:B------:R-:W-:Y:S02]  /*14b40*/  LOP3.LUT R3, R2, 0xfffffffe, RZ, 0xc0, !PT ;  /* 0xfffffffe02037812 */ /* 0x000fe400078ec0ff */
[----:B------:R-:W-:Y:S02]  /*14b50*/  MOV R2, 0x400 ;  /* 0x0000040000027802 */ /* 0x000fe40000000f00 */
[----:B------:R-:W-:Y:S02]  /*14b60*/  IADD3 R0, R0, -R3, RZ ;  /* 0x8000000300007210 */ /* 0x000fe40007ffe0ff */
[----:B-1----:R-:W-:Y:S02]  /*14b70*/  LEA R4, R5, R2, 0x18 ;  /* 0x0000000205047211 */ /* 0x002fe400078ec0ff */
[----:B------:R-:W-:-:S04]  /*14b80*/  SHF.L.U32 R0, R0, 0x1f, RZ ;  /* 0x0000001f00007819 */ /* 0x000fc800000006ff */
[----:B------:R-:W0:Y:S02]  /*14b90*/  SYNCS.PHASECHK.TRANS64.TRYWAIT P0, [R4+URZ+0x16820], R0 ;  /* 0x01682000040075a7 */ /* 0x000e24000800017f */
[----:B0-----:R-:W-:Y:S05]  /*14ba0*/  @!P0 BRA `(.L_x_708) ;  /* 0x0000005800408947 */ /* 0x001fea0003800000 */
.L_x_911:
[----:B------:R-:W-:Y:S05]  /*14bb0*/  BSYNC B0 ;  /* 0x0000000000007941 */ /* 0x000fea0003800000 */
.L_x_707:
[----:B------:R-:W-:-:S03]  /*14bc0*/  UMOV UR4, 0xffffffff ;  /* 0xffffffff00047882 */ /* 0x000fc60000000000 */
[----:B------:R-:W-:Y:S05]  /*14bd0*/  BRA.DIV UR4, `(.L_x_709) ;  /* 0x0000005a04487947 */ /* 0x000fea000b800000 */
[----:B0-----:R-:W0:Y:S02]  /*14be0*/  S2R R0, SR_TID.X ;  /* 0x0000000000007919 */ /* 0x001e240000002100 */
[----:B0-----:R-:W-:-:S04]  /*14bf0*/  SHF.R.U32.HI R0, RZ, 0x5, R0 ;  /* 0x00000005ff007819 */ /* 0x001fc80000011600 */
[----:B------:R-:W-:-:S05]  /*14c00*/  LOP3.LUT R0, R0, 0x3, RZ, 0xc0, !PT ;  /* 0x0000000300007812 */ /* 0x000fca00078ec0ff */
[----:B------:R0:W1:Y:S02]  /*14c10*/  SHFL.IDX PT, R14, R0, RZ, 0x1f ;  /* 0x00001fff000e7589 */ /* 0x00006400000e0000 */
.L_x_914:
[----:B-1----:R-:W-:-:S13]  /*14c20*/  ISETP.NE.AND P0, PT, R14, RZ, PT ;  /* 0x000000ff0e00720c */ /* 0x002fda0003f05270 */
[----:B------:R-:W-:Y:S05]  /*14c30*/  @P0 BRA `(.L_x_474) ;  /* 0x0000000000880947 */ /* 0x000fea0003800000 */
[----:B------:R-:W-:-:S03]  /*14c40*/  UMOV UR4, 0xffffffff ;  /* 0xffffffff00047882 */ /* 0x000fc60000000000 */
[----:B------:R-:W-:Y:S05]  /*14c50*/  BRA.DIV UR4, `(.L_x_710) ;  /* 0x0000005a045c7947 */ /* 0x000fea000b800000 */
[----:B------:R-:W-:-:S13]  /*14c60*/  ELECT P6, URZ, PT ;  /* 0x00000000003f782f */ /* 0x000fda00038c0000 */
.L_x_917:
[----:B------:R-:W-:Y:S05]  /*14c70*/  @!P6 BRA `(.L_x_474) ;  /* 0x000000000078e947 */ /* 0x000fea0003800000 */
[----:B------:R-:W-:-:S06]  /*14c80*/  ULOP3.LUT UR4, UR36, 0x2, URZ, 0xfc, !UPT ;  /* 0x0000000224047892 */ /* 0x000fcc000f8efc3f */
[----:B0-----:R-:W-:-:S05]  /*14c90*/  IMAD.U32 R0, RZ, RZ, UR4 ;  /* 0x00000004ff007e24 */ /* 0x001fca000f8e00ff */
[----:B------:R-:W-:-:S13]  /*14ca0*/  ISETP.NE.AND P0, PT, R0, 0x3, PT ;  /* 0x000000030000780c */ /* 0x000fda0003f05270 */
[----:B------:R-:W-:Y:S05]  /*14cb0*/  @!P0 BRA `(.L_x_711) ;  /* 0x0000000000048947 */ /* 0x000fea0003800000 */
[----:B------:R-:W-:Y:S01]  /*14cc0*/  BPT.TRAP 0x1 ;  /* 0x000000040000795c */ /* 0x000fe20000300000 */
.L_x_711:
[C---:B------:R-:W-:Y:S01]  /*14cd0*/  IMAD R5, R25.reuse, 0x8, R4 ;  /* 0x0000000819057824 */ /* 0x040fe200078e0204 */
[----:B------:R-:W-:Y:S01]  /*14ce0*/  SHF.L.U32 R0, R28, 0x1f, RZ ;  /* 0x0000001f1c007819 */ /* 0x000fe200000006ff */
[----:B------:R-:W-:-:S03]  /*14cf0*/  VIADD R25, R25, 0x1 ;  /* 0x0000000119197836 */ /* 0x000fc60000000000 */
[----:B------:R-:W0:Y:S02]  /*14d00*/  SYNCS.PHASECHK.TRANS64.TRYWAIT P1, [R5+URZ+0x16840], R0 ;  /* 0x01684000050075a7 */ /* 0x000e24000802017f */
[----:B------:R-:W-:-:S04]  /*14d10*/  ISETP.NE.AND P2, PT, R25, 0x2, PT ;  /* 0x000000021900780c */ /* 0x000fc80003f45270 */
[----:B------:R-:W-:Y:S01]  /*14d20*/  SEL R3, RZ, 0x1, P2 ;  /* 0x00000001ff037807 */ /* 0x000fe20001000000 */
[----:B0-----:R-:W-:Y:S08]  /*14d30*/  @!P1 BRA `(.L_x_712) ;  /* 0x0000005800449947 */ /* 0x001ff00003800000 */
.L_x_918:
[----:B------:R-:W-:Y:S02]  /*14d40*/  SEL R25, R25, RZ, P2 ;  /* 0x000000ff19197207 */ /* 0x000fe40001000000 */
[----:B------:R-:W-:Y:S01]  /*14d50*/  LOP3.LUT R2, R28, R3, RZ, 0x3c, !PT ;  /* 0x000000031c027212 */ /* 0x000fe200078e3cff */
[----:B------:R-:W-:Y:S06]  /*14d60*/  @!P0 BRA `(.L_x_713) ;  /* 0x0000000000048947 */ /* 0x000fec0003800000 */
[----:B------:R-:W-:Y:S01]  /*14d70*/  BPT.TRAP 0x1 ;  /* 0x000000040000795c */ /* 0x000fe20000300000 */
.L_x_713:
[----:B------:R-:W-:Y:S01]  /*14d80*/  IMAD R25, R25, 0x8, R4 ;  /* 0x0000000819197824 */ /* 0x000fe200078e0204 */
[----:B------:R-:W-:-:S04]  /*14d90*/  SHF.L.U32 R2, R2, 0x1f, RZ ;  /* 0x0000001f02027819 */ /* 0x000fc800000006ff */
[----:B------:R-:W1:Y:S02]  /*14da0*/  SYNCS.PHASECHK.TRANS64.TRYWAIT P1, [R25+URZ+0x16840], R2 ;  /* 0x01684002190075a7 */ /* 0x000e64000802017f */
[----:B-1----:R-:W-:Y:S05]  /*14db0*/  @!P1 BRA `(.L_x_714) ;  /* 0x0000005800389947 */ /* 0x002fea0003800000 */
.L_x_919:
[----:B------:R-:W-:Y:S05]  /*14dc0*/  @!P0 BRA `(.L_x_715) ;  /* 0x0000000000048947 */ /* 0x000fea0003800000 */
[----:B------:R-:W-:Y:S01]  /*14dd0*/  BPT.TRAP 0x1 ;  /* 0x000000040000795c */ /* 0x000fe20000300000 */
.L_x_715:
[----:B------:R-:W2:Y:S02]  /*14de0*/  SYNCS.PHASECHK.TRANS64.TRYWAIT P1, [R5+URZ+0x16860], R0 ;  /* 0x01686000050075a7 */ /* 0x000ea4000802017f */
[----:B--2---:R-:W-:Y:S05]  /*14df0*/  @!P1 BRA `(.L_x_716) ;  /* 0x00000058003c9947 */ /* 0x004fea0003800000 */
.L_x_920:
[----:B------:R-:W-:Y:S05]  /*14e00*/  @!P0 BRA `(.L_x_717) ;  /* 0x0000000000048947 */ /* 0x000fea0003800000 */
[----:B------:R-:W-:Y:S01]  /*14e10*/  BPT.TRAP 0x1 ;  /* 0x000000040000795c */ /* 0x000fe20000300000 */
.L_x_717:
[----:B---3--:R3:W4:Y:S02]  /*14e20*/  SYNCS.PHASECHK.TRANS64.TRYWAIT P0, [R25+URZ+0x16860], R2 ;  /* 0x01686002190075a7 */ /* 0x008724000800017f */
[----:B----4-:R-:W-:Y:S05]  /*14e30*/  @!P0 NANOSLEEP.SYNCS 0x989680 ;  /* 0x009896800000895d */ /* 0x010fea0003900000 */
[----:B------:R-:W4:Y:S02]  /*14e40*/  @!P0 SYNCS.PHASECHK.TRANS64 P0, [R25+URZ+0x16860], R2 ;  /* 0x01686002190085a7 */ /* 0x000f24000800007f */
[----:B----4-:R-:W-:Y:S05]  /*14e50*/  @!P0 BRA `(.L_x_717) ;  /* 0xfffffffc00f08947 */ /* 0x010fea000383ffff */
.L_x_474:
[----:B------:R-:W-:Y:S05]  /*14e60*/  BSYNC B9 ;  /* 0x0000000000097941 */ /* 0x000fea0003800000 */
.L_x_471:
[----:B------:R-:W-:Y:S05]  /*14e70*/  EXIT ;  /* 0x000000000000794d */ /* 0x000fea0003800000 */
.L_x_492:
[----:B0-----:R0:W1:Y:S02]  /*14e80*/  SYNCS.PHASECHK.TRANS64.TRYWAIT P6, [R71+URZ+0x16890], R79 ;  /* 0x0168904f470075a7 */ /* 0x00106400080c017f */
[----:B-1----:R-:W-:Y:S05]  /*14e90*/  @!P6 NANOSLEEP.SYNCS 0x989680 ;  /* 0x009896800000e95d */ /* 0x002fea0003900000 */
[----:B------:R-:W1:Y:S02]  /*14ea0*/  @!P6 SYNCS.PHASECHK.TRANS64 P6, [R71+URZ+0x16890], R79 ;  /* 0x0168904f4700e5a7 */ /* 0x000e6400080c007f */
[----:B-1----:R-:W-:Y:S05]  /*14eb0*/  @!P6 BRA `(.L_x_492) ;  /* 0xfffffffc00f0e947 */ /* 0x002fea000383ffff */
[----:B------:R-:W-:Y:S05]  /*14ec0*/  BRA `(.L_x_718) ;  /* 0xfffffedc00147947 */ /* 0x000fea000383ffff */
.L_x_493:
[----:B------:R-:W-:Y:S01]  /*14ed0*/  BSSY B1, `(.L_x_719) ;  /* 0x0000008000017945 */ /* 0x000fe20003800000 */
[----:B------:R-:W-:Y:S02]  /*14ee0*/  IMAD.MOV.U32 R13, RZ, RZ, R85 ;  /* 0x000000ffff0d7224 */ /* 0x000fe400078e0055 */
[----:B------:R-:W-:Y:S02]  /*14ef0*/  IMAD.MOV.U32 R12, RZ, RZ, RZ ;  /* 0x000000ffff0c7224 */ /* 0x000fe400078e00ff */
[----:B------:R-:W-:Y:S02]  /*14f00*/  IMAD.MOV.U32 R11, RZ, RZ, 0x1c1f ;  /* 0x00001c1fff0b7424 */ /* 0x000fe400078e00ff */
[----:B------:R-:W-:-:S07]  /*14f10*/  IMAD.MOV.U32 R15, RZ, RZ, -0x1 ;  /* 0xffffffffff0f7424 */ /* 0x000fce00078e00ff */
[----:B0-----:R-:W-:Y:S05]  /*14f20*/  WARPSYNC.COLLECTIVE R15, `(.L_x_720) ;  /* 0x000000000f087348 */ /* 0x001fea0003c00000 */
[----:B------:R1:W2:Y:S02]  /*14f30*/  SHFL.IDX P6, R14, R13, R12, R11 ;  /* 0x0000000c0d0e7389 */ /* 0x0002a400000c000b */
[----:B012---:R-:W-:Y:S01]  /*14f40*/  ENDCOLLECTIVE ;  /* 0x000000000000791b */ /* 0x007fe20003800000 */
.L_x_720:
[----:B------:R-:W-:Y:S05]  /*14f50*/  BSYNC B1 ;  /* 0x0000000000017941 */ /* 0x000fea0003800000 */
.L_x_719:
[----:B------:R-:W-:Y:S01]  /*14f60*/  IMAD.MOV.U32 R13, RZ, RZ, R84 ;  /* 0x000000ffff0d7224 */ /* 0x000fe200078e0054 */
[----:B------:R-:W-:Y:S01]  /*14f70*/  MOV R81, R14 ;  /* 0x0000000e00517202 */ /* 0x000fe20000000f00 */
[----:B------:R-:W-:Y:S02]  /*14f80*/  IMAD.MOV.U32 R12, RZ, RZ, RZ ;  /* 0x000000ffff0c7224 */ /* 0x000fe400078e00ff */
[----:B------:R-:W-:Y:S02]  /*14f90*/  IMAD.MOV.U32 R11, RZ, RZ, 0x1c1f ;  /* 0x00001c1fff0b7424 */ /* 0x000fe400078e00ff */
[----:B------:R-:W-:-:S07]  /*14fa0*/  IMAD.MOV.U32 R15, RZ, RZ, -0x1 ;  /* 0xffffffffff0f7424 */ /* 0x000fce00078e00ff */
[----:B------:R-:W-:Y:S05]  /*14fb0*/  WARPSYNC.COLLECTIVE R15, `(.L_x_721) ;  /* 0x000000000f087348 */ /* 0x000fea0003c00000 */
[----:B------:R0:W1:Y:S02]  /*14fc0*/  SHFL.IDX P6, R14, R13, R12, R11 ;  /* 0x0000000c0d0e7389 */ /* 0x00006400000c000b */
[----:B01----:R-:W-:Y:S01]  /*14fd0*/  ENDCOLLECTIVE ;  /* 0x000000000000791b */ /* 0x003fe20003800000 */
.L_x_721:
[----:B------:R-:W-:Y:S05]  /*14fe0*/  BRA `(.L_x_722) ;  /* 0xfffffed800e07947 */ /* 0x000fea000383ffff */
.L_x_502:
[----:B------:R-:W-:Y:S01]  /*14ff0*/  BSSY B1, `(.L_x_723) ;  /* 0x0000008000017945 */ /* 0x000fe20003800000 */
[----:B0---4-:R-:W-:Y:S02]  /*15000*/  IMAD.MOV.U32 R13, RZ, RZ, R85 ;  /* 0x000000ffff0d7224 */ /* 0x011fe400078e0055 */
[----:B------:R-:W-:Y:S02]  /*15010*/  IMAD.MOV.U32 R12, RZ, RZ, 0x1 ;  /* 0x00000001ff0c7424 */ /* 0x000fe400078e00ff */
[----:B------:R-:W-:Y:S02]  /*15020*/  IMAD.MOV.U32 R11, RZ, RZ, 0x1c1f ;  /* 0x00001c1fff0b7424 */ /* 0x000fe400078e00ff */
[----:B------:R-:W-:-:S07]  /*15030*/  IMAD.MOV.U32 R15, RZ, RZ, -0x1 ;  /* 0xffffffffff0f7424 */ /* 0x000fce00078e00ff */
[----:B-123--:R-:W-:Y:S05]  /*15040*/  WARPSYNC.COLLECTIVE R15, `(.L_x_724) ;  /* 0x000000000f087348 */ /* 0x00efea0003c00000 */
[----:B---3--:R0:W3:Y:S02]  /*15050*/  SHFL.IDX P6, R14, R13, R12, R11 ;  /* 0x0000000c0d0e7389 */ /* 0x0080e400000c000b */
[----:B0123--:R-:W-:Y:S01]  /*15060*/  ENDCOLLECTIVE ;  /* 0x000000000000791b */ /* 0x00ffe20003800000 */
.L_x_724:
[----:B------:R-:W-:Y:S05]  /*15070*/  BSYNC B1 ;  /* 0x0000000000017941 */ /* 0x000fea0003800000 */
.L_x_723:
[----:B------:R-:W-:Y:S01]  /*15080*/  IMAD.MOV.U32 R13, RZ, RZ, R84 ;  /* 0x000000ffff0d7224 */ /* 0x000fe200078e0054 */
[----:B------:R-:W-:Y:S01]  /*15090*/  MOV R85, R14 ;  /* 0x0000000e00557202 */ /* 0x000fe20000000f00 */
[----:B------:R-:W-:Y:S02]  /*150a0*/  IMAD.MOV.U32 R12, RZ, RZ, 0x1 ;  /* 0x00000001ff0c7424 */ /* 0x000fe400078e00ff */
[----:B------:R-:W-:Y:S02]  /*150b0*/  IMAD.MOV.U32 R11, RZ, RZ, 0x1c1f ;  /* 0x00001c1fff0b7424 */ /* 0x000fe400078e00ff */
[----:B------:R-:W-:-:S07]  /*150c0*/  IMAD.MOV.U32 R15, RZ, RZ, -0x1 ;  /* 0xffffffffff0f7424 */ /* 0x000fce00078e00ff */
[----:B------:R-:W-:Y:S05]  /*150d0*/  WARPSYNC.COLLECTIVE R15, `(.L_x_725) ;  /* 0x000000000f087348 */ /* 0x000fea0003c00000 */
[----:B------:R0:W1:Y:S02]  /*150e0*/  SHFL.IDX P6, R14, R13, R12, R11 ;  /* 0x0000000c0d0e7389 */ /* 0x00006400000c000b */
[----:B01----:R-:W-:Y:S01]  /*150f0*/  ENDCOLLECTIVE ;  /* 0x000000000000791b */ /* 0x003fe20003800000 */
.L_x_725:
[----:B------:R-:W-:Y:S05]  /*15100*/  BRA `(.L_x_726) ;  /* 0xfffffee0006c7947 */ /* 0x000fea000383ffff */
.L_x_514:
[----:B--2---:R2:W3:Y:S02]  /*15110*/  SYNCS.PHASECHK.TRANS64.TRYWAIT P4, [R71+URZ+0x16890], R79 ;  /* 0x0168904f470075a7 */ /* 0x0044e4000808017f */
[----:B---3--:R-:W-:Y:S05]  /*15120*/  @!P4 NANOSLEEP.SYNCS 0x989680 ;  /* 0x009896800000c95d */ /* 0x008fea0003900000 */
[----:B------:R-:W3:Y:S02]  /*15130*/  @!P4 SYNCS.PHASECHK.TRANS64 P4, [R71+URZ+0x16890], R79 ;  /* 0x0168904f4700c5a7 */ /* 0x000ee4000808007f */
[----:B---3--:R-:W-:Y:S05]  /*15140*/  @!P4 BRA `(.L_x_514) ;  /* 0xfffffffc00f0c947 */ /* 0x008fea000383ffff */
[----:B------:R-:W-:Y:S05]  /*15150*/  BRA `(.L_x_727) ;  /* 0xfffffeec008c7947 */ /* 0x000fea000383ffff */
.L_x_515:
[----:B------:R-:W-:Y:S01]  /*15160*/  BSSY B1, `(.L_x_728) ;  /* 0x0000008000017945 */ /* 0x000fe20003800000 */
[----:B0-----:R-:W-:Y:S02]  /*15170*/  IMAD.MOV.U32 R13, RZ, RZ, R85 ;  /* 0x000000ffff0d7224 */ /* 0x001fe400078e0055 */
[----:B------:R-:W-:Y:S02]  /*15180*/  IMAD.MOV.U32 R12, RZ, RZ, RZ ;  /* 0x000000ffff0c7224 */ /* 0x000fe400078e00ff */
[----:B------:R-:W-:Y:S02]  /*15190*/  IMAD.MOV.U32 R11, RZ, RZ, 0x1c1f ;  /* 0x00001c1fff0b7424 */ /* 0x000fe400078e00ff */
[----:B------:R-:W-:-:S07]  /*151a0*/  IMAD.MOV.U32 R15, RZ, RZ, -0x1 ;  /* 0xffffffffff0f7424 */ /* 0x000fce00078e00ff */
[----:B--2---:R-:W-:Y:S05]  /*151b0*/  WARPSYNC.COLLECTIVE R15, `(.L_x_729) ;  /* 0x000000000f087348 */ /* 0x004fea0003c00000 */
[----:B------:R0:W1:Y:S02]  /*151c0*/  SHFL.IDX P6, R14, R13, R12, R11 ;  /* 0x0000000c0d0e7389 */ /* 0x00006400000c000b */
[----:B012---:R-:W-:Y:S01]  /*151d0*/  ENDCOLLECTIVE ;  /* 0x000000000000791b */ /* 0x007fe20003800000 */
.L_x_729:
[----:B------:R-:W-:Y:S05]  /*151e0*/  BSYNC B1 ;  /* 0x0000000000017941 */ /* 0x000fea0003800000 */
.L_x_728:
        /* <DEDUP_REMOVED lines=8> */
.L_x_730:
[----:B------:R-:W-:Y:S01]  /*15270*/  IMAD.MOV.U32 R82, RZ, RZ, R14 ;  /* 0x000000ffff527224 */ /* 0x000fe200078e000e */
[----:B------:R-:W-:Y:S06]  /*15280*/  BRA `(.L_x_731) ;  /* 0xfffffeec00587947 */ /* 0x000fec000383ffff */
.L_x_520:
[----:B------:R-:W-:Y:S01]  /*15290*/  BSSY B1, `(.L_x_732) ;  /* 0x0000008000017945 */ /* 0x000fe20003800000 */
[----:B0-----:R-:W-:Y:S01]  /*152a0*/  IMAD.MOV.U32 R13, RZ, RZ, R85 ;  /* 0x000000ffff0d7224 */ /* 0x001fe200078e0055 */
[----:B------:R-:W-:Y:S01]  /*152b0*/  MOV R15, 0xffffffff ;  /* 0xffffffff000f7802 */ /* 0x000fe20000000f00 */
[----:B------:R-:W-:Y:S02]  /*152c0*/  IMAD.MOV.U32 R12, RZ, RZ, 0x1 ;  /* 0x00000001ff0c7424 */ /* 0x000fe400078e00ff */
[----:B------:R-:W-:-:S07]  /*152d0*/  IMAD.MOV.U32 R11, RZ, RZ, 0x1c1f ;  /* 0x00001c1fff0b7424 */ /* 0x000fce00078e00ff */
[----:B-1234-:R-:W-:Y:S05]  /*152e0*/  WARPSYNC.COLLECTIVE R15, `(.L_x_733) ;  /* 0x000000000f087348 */ /* 0x01efea0003c00000 */
[----:B------:R0:W0:Y:S02]  /*152f0*/  SHFL.IDX P6, R14, R13, R12, R11 ;  /* 0x0000000c0d0e7389 */ /* 0x00002400000c000b */
[----:B01234-:R-:W-:Y:S01]  /*15300*/  ENDCOLLECTIVE ;  /* 0x000000000000791b */ /* 0x01ffe20003800000 */
.L_x_733:
[----:B------:R-:W-:Y:S05]  /*15310*/  BSYNC B1 ;  /* 0x0000000000017941 */ /* 0x000fea0003800000 */
.L_x_732:
[----:B------:R-:W-:Y:S02]  /*15320*/  IMAD.MOV.U32 R13, RZ, RZ, R84 ;  /* 0x000000ffff0d7224 */ /* 0x000fe400078e0054 */
[----:B------:R-:W-:Y:S02]  /*15330*/  IMAD.MOV.U32 R12, RZ, RZ, 0x1 ;  /* 0x00000001ff0c7424 */ /* 0x000fe400078e00ff */
[----:B------:R-:W-:Y:S02]  /*15340*/  IMAD.MOV.U32 R11, RZ, RZ, 0x1c1f ;  /* 0x00001c1fff0b7424 */ /* 0x000fe400078e00ff */
[----:B------:R-:W-:Y:S02]  /*15350*/  IMAD.MOV.U32 R15, RZ, RZ, -0x1 ;  /* 0xffffffffff0f7424 */ /* 0x000fe400078e00ff */
[----:B------:R-:W-:-:S07]  /*15360*/  IMAD.MOV.U32 R85, RZ, RZ, R14 ;  /* 0x000000ffff557224 */ /* 0x000fce00078e000e */
[----:B------:R-:W-:Y:S05]  /*15370*/  WARPSYNC.COLLECTIVE R15, `(.L_x_734) ;  /* 0x000000000f087348 */ /* 0x000fea0003c00000 */
[----:B------:R0:W1:Y:S02]  /*15380*/  SHFL.IDX P6, R14, R13, R12, R11 ;  /* 0x0000000c0d0e7389 */ /* 0x00006400000c000b */
[----:B01----:R-:W-:Y:S01]  /*15390*/  ENDCOLLECTIVE ;  /* 0x000000000000791b */ /* 0x003fe20003800000 */
.L_x_734:
[----:B------:R-:W-:Y:S01]  /*153a0*/  IMAD.MOV.U32 R84, RZ, RZ, R14 ;  /* 0x000000ffff547224 */ /* 0x000fe200078e000e */
[----:B------:R-:W-:Y:S06]  /*153b0*/  BRA `(.L_x_735) ;  /* 0xfffffef400147947 */ /* 0x000fec000383ffff */
.L_x_525:
[----:B0-----:R0:W1:Y:S02]  /*153c0*/  SYNCS.PHASECHK.TRANS64.TRYWAIT P3, [R71+URZ+0x16890], R79 ;  /* 0x0168904f470075a7 */ /* 0x001064000806017f */
[----:B-1----:R-:W-:Y:S05]  /*153d0*/  @!P3 NANOSLEEP.SYNCS 0x989680 ;  /* 0x009896800000b95d */ /* 0x002fea0003900000 */
[----:B------:R-:W1:Y:S02]  /*153e0*/  @!P3 SYNCS.PHASECHK.TRANS64 P3, [R71+URZ+0x16890], R79 ;  /* 0x0168904f4700b5a7 */ /* 0x000e64000806007f */
[----:B-1----:R-:W-:Y:S05]  /*153f0*/  @!P3 BRA `(.L_x_525) ;  /* 0xfffffffc00f0b947 */ /* 0x002fea000383ffff */
[----:B------:R-:W-:Y:S05]  /*15400*/  BRA `(.L_x_736) ;  /* 0xfffffefc00347947 */ /* 0x000fea000383ffff */
.L_x_526:
[----:B------:R-:W-:Y:S01]  /*15410*/  BSSY B1, `(.L_x_737) ;  /* 0x0000008000017945 */ /* 0x000fe20003800000 */
[----:B------:R-:W-:Y:S01]  /*15420*/  IMAD.MOV.U32 R13, RZ, RZ, R38 ;  /* 0x000000ffff0d7224 */ /* 0x000fe200078e0026 */
[----:B------:R-:W-:Y:S01]  /*15430*/  MOV R11, 0x1c1f ;  /* 0x00001c1f000b7802 */ /* 0x000fe20000000f00 */
[----:B------:R-:W-:Y:S02]  /*15440*/  IMAD.MOV.U32 R12, RZ, RZ, RZ ;  /* 0x000000ffff0c7224 */ /* 0x000fe400078e00ff */
[----:B------:R-:W-:-:S07]  /*15450*/  IMAD.MOV.U32 R15, RZ, RZ, -0x1 ;  /* 0xffffffffff0f7424 */ /* 0x000fce00078e00ff */
[----:B0-----:R-:W-:Y:S05]  /*15460*/  WARPSYNC.COLLECTIVE R15, `(.L_x_738) ;  /* 0x000000000f087348 */ /* 0x001fea0003c00000 */
[----:B------:R1:W2:Y:S02]  /*15470*/  SHFL.IDX P6, R14, R13, R12, R11 ;  /* 0x0000000c0d0e7389 */ /* 0x0002a400000c000b */
[----:B012---:R-:W-:Y:S01]  /*15480*/  ENDCOLLECTIVE ;  /* 0x000000000000791b */ /* 0x007fe20003800000 */
.L_x_738:
[----:B------:R-:W-:Y:S05]  /*15490*/  BSYNC B1 ;  /* 0x0000000000017941 */ /* 0x000fea0003800000 */
.L_x_737:
[----:B------:R-:W-:Y:S02]  /*154a0*/  IMAD.MOV.U32 R13, RZ, RZ, R36 ;  /* 0x000000ffff0d7224 */ /* 0x000fe400078e0024 */
[----:B------:R-:W-:Y:S02]  /*154b0*/  IMAD.MOV.U32 R12, RZ, RZ, RZ ;  /* 0x000000ffff0c7224 */ /* 0x000fe400078e00ff */
[----:B------:R-:W-:Y:S02]  /*154c0*/  IMAD.MOV.U32 R11, RZ, RZ, 0x1c1f ;  /* 0x00001c1fff0b7424 */ /* 0x000fe400078e00ff */
[----:B------:R-:W-:Y:S02]  /*154d0*/  IMAD.MOV.U32 R15, RZ, RZ, -0x1 ;  /* 0xffffffffff0f7424 */ /* 0x000fe400078e00ff */
[----:B------:R-:W-:-:S07]  /*154e0*/  IMAD.MOV.U32 R9, RZ, RZ, R14 ;  /* 0x000000ffff097224 */ /* 0x000fce00078e000e */
[----:B------:R-:W-:Y:S05]  /*154f0*/  WARPSYNC.COLLECTIVE R15, `(.L_x_739) ;  /* 0x000000000f087348 */ /* 0x000fea0003c00000 */
[----:B------:R0:W1:Y:S02]  /*15500*/  SHFL.IDX P6, R14, R13, R12, R11 ;  /* 0x0000000c0d0e7389 */ /* 0x00006400000c000b */
[----:B01----:R-:W-:Y:S01]  /*15510*/  ENDCOLLECTIVE ;  /* 0x000000000000791b */ /* 0x003fe20003800000 */
.L_x_739:
[----:B------:R-:W-:Y:S01]  /*15520*/  IMAD.MOV.U32 R37, RZ, RZ, R14 ;  /* 0x000000ffff257224 */ /* 0x000fe200078e000e */
[----:B------:R-:W-:Y:S06]  /*15530*/  BRA `(.L_x_740) ;  /* 0xfffffefc00587947 */ /* 0x000fec000383ffff */
.L_x_529:
[----:B------:R-:W-:Y:S01]  /*15540*/  BSSY B1, `(.L_x_741) ;  /* 0x0000008000017945 */ /* 0x000fe20003800000 */
[----:B----4-:R-:W-:Y:S01]  /*15550*/  IMAD.MOV.U32 R13, RZ, RZ, R38 ;  /* 0x000000ffff0d7224 */ /* 0x010fe200078e0026 */
[----:B------:R-:W-:Y:S01]  /*15560*/  MOV R12, 0x1 ;  /* 0x00000001000c7802 */ /* 0x000fe20000000f00 */
[----:B------:R-:W-:Y:S02]  /*15570*/  IMAD.MOV.U32 R11, RZ, RZ, 0x1c1f ;  /* 0x00001c1fff0b7424 */ /* 0x000fe400078e00ff */
[----:B------:R-:W-:-:S07]  /*15580*/  IMAD.MOV.U32 R15, RZ, RZ, -0x1 ;  /* 0xffffffffff0f7424 */ /* 0x000fce00078e00ff */
[----:B0123--:R-:W-:Y:S05]  /*15590*/  WARPSYNC.COLLECTIVE R15, `(.L_x_742) ;  /* 0x000000000f087348 */ /* 0x00ffea0003c00000 */
[----:B------:R4:W0:Y:S02]  /*155a0*/  SHFL.IDX P6, R14, R13, R12, R11 ;  /* 0x0000000c0d0e7389 */ /* 0x00082400000c000b */
[----:B01234-:R-:W-:Y:S01]  /*155b0*/  ENDCOLLECTIVE ;  /* 0x000000000000791b */ /* 0x01ffe20003800000 */
.L_x_742:
[----:B------:R-:W-:Y:S05]  /*155c0*/  BSYNC B1 ;  /* 0x0000000000017941 */ /* 0x000fea0003800000 */
.L_x_741:
        /* <DEDUP_REMOVED lines=8> */
.L_x_743:
[----:B------:R-:W-:Y:S01]  /*15650*/  IMAD.MOV.U32 R37, RZ, RZ, R14 ;  /* 0x000000ffff257224 */ /* 0x000fe200078e000e */
[----:B------:R-:W-:Y:S06]  /*15660*/  BRA `(.L_x_744) ;  /* 0xfffffefc00547947 */ /* 0x000fec000383ffff */
.L_x_533:
[----:B0-----:R0:W4:Y:S02]  /*15670*/  SYNCS.PHASECHK.TRANS64.TRYWAIT P4, [R71+URZ+0x168b0], R79 ;  /* 0x0168b04f470075a7 */ /* 0x001124000808017f */
[----:B----4-:R-:W-:Y:S05]  /*15680*/  @!P4 NANOSLEEP.SYNCS 0x989680 ;  /* 0x009896800000c95d */ /* 0x010fea0003900000 */
[----:B------:R-:W4:Y:S02]  /*15690*/  @!P4 SYNCS.PHASECHK.TRANS64 P4, [R71+URZ+0x168b0], R79 ;  /* 0x0168b04f4700c5a7 */ /* 0x000f24000808007f */
[----:B----4-:R-:W-:Y:S05]  /*156a0*/  @!P4 BRA `(.L_x_533) ;  /* 0xfffffffc00f0c947 */ /* 0x010fea000383ffff */
[----:B------:R-:W-:Y:S05]  /*156b0*/  BRA `(.L_x_745) ;  /* 0xfffffefc00cc7947 */ /* 0x000fea000383ffff */
.L_x_541:
[----:B------:R-:W0:Y:S01]  /*156c0*/  S2R R4, SR_TID.X ;  /* 0x0000000000047919 */ /* 0x000e220000002100 */
[----:B------:R-:W-:Y:S01]  /*156d0*/  BSSY B0, `(.L_x_746) ;  /* 0x000000c000007945 */ /* 0x000fe20003800000 */
[----:B------:R-:W-:Y:S02]  /*156e0*/  IMAD.MOV.U32 R12, RZ, RZ, RZ ;  /* 0x000000ffff0c7224 */ /* 0x000fe400078e00ff */
[----:B------:R-:W-:Y:S02]  /*156f0*/  IMAD.MOV.U32 R11, RZ, RZ, 0x1f ;  /* 0x0000001fff0b7424 */ /* 0x000fe400078e00ff */
[----:B------:R-:W-:Y:S01]  /*15700*/  IMAD.MOV.U32 R15, RZ, RZ, -0x1 ;  /* 0xffffffffff0f7424 */ /* 0x000fe200078e00ff */
[----:B0-----:R-:W-:-:S04]  /*15710*/  IADD3 R5, R4, -0x80, RZ ;  /* 0xffffff8004057810 */ /* 0x001fc80007ffe0ff */
[----:B------:R-:W-:-:S04]  /*15720*/  SHF.R.S32.HI R4, RZ, 0x1f, R5 ;  /* 0x0000001fff047819 */ /* 0x000fc80000011405 */
[----:B------:R-:W-:-:S04]  /*15730*/  LEA.HI R4, R4, R5, RZ, 0x7 ;  /* 0x0000000504047211 */ /* 0x000fc800078f38ff */
[----:B------:R-:W-:-:S05]  /*15740*/  SHF.R.S32.HI R4, RZ, 0x7, R4 ;  /* 0x00000007ff047819 */ /* 0x000fca0000011404 */
[----:B------:R-:W-:-:S07]  /*15750*/  IMAD.MOV.U32 R13, RZ, RZ, R4 ;  /* 0x000000ffff0d7224 */ /* 0x000fce00078e0004 */
[----:B-----5:R-:W-:Y:S05]  /*15760*/  WARPSYNC.COLLECTIVE R15, `(.L_x_747) ;  /* 0x000000000f087348 */ /* 0x020fea0003c00000 */
[----:B------:R0:W1:Y:S02]  /*15770*/  SHFL.IDX P6, R14, R13, R12, R11 ;  /* 0x0000000c0d0e7389 */ /* 0x00006400000c000b */
[----:B01---5:R-:W-:Y:S01]  /*15780*/  ENDCOLLECTIVE ;  /* 0x000000000000791b */ /* 0x023fe20003800000 */
.L_x_747:
[----:B------:R-:W-:Y:S05]  /*15790*/  BSYNC B0 ;  /* 0x0000000000007941 */ /* 0x000fea0003800000 */
.L_x_746:
[----:B------:R1:W-:Y:S01]  /*157a0*/  STL [R1+0x20], R14 ;  /* 0x0000200e01007387 */ /* 0x0003e20000100800 */
[----:B------:R-:W-:Y:S05]  /*157b0*/  BRA `(.L_x_748) ;  /* 0xffffff04004c7947 */ /* 0x000fea000383ffff */
.L_x_553:
[----:B------:R-:W-:Y:S01]  /*157c0*/  BSSY B1, `(.L_x_749) ;  /* 0x0000008000017945 */ /* 0x000fe20003800000 */
[----:B------:R-:W-:Y:S02]  /*157d0*/  IMAD.MOV.U32 R13, RZ, RZ, R26 ;  /* 0x000000ffff0d7224 */ /* 0x000fe400078e001a */
[----:B------:R-:W-:Y:S02]  /*157e0*/  IMAD.MOV.U32 R12, RZ, RZ, RZ ;  /* 0x000000ffff0c7224 */ /* 0x000fe400078e00ff */
[----:B------:R-:W-:Y:S02]  /*157f0*/  IMAD.MOV.U32 R11, RZ, RZ, 0x1c1f ;  /* 0x00001c1fff0b7424 */ /* 0x000fe400078e00ff */
[----:B------:R-:W-:-:S07]  /*15800*/  IMAD.MOV.U32 R15, RZ, RZ, -0x1 ;  /* 0xffffffffff0f7424 */ /* 0x000fce00078e00ff */
[----:B-1----:R-:W-:Y:S05]  /*15810*/  WARPSYNC.COLLECTIVE R15, `(.L_x_750) ;  /* 0x000000000f087348 */ /* 0x002fea0003c00000 */
[----:B-1----:R0:W1:Y:S02]  /*15820*/  SHFL.IDX P6, R14, R13, R12, R11 ;  /* 0x0000000c0d0e7389 */ /* 0x00206400000c000b */
[----:B01----:R-:W-:Y:S01]  /*15830*/  ENDCOLLECTIVE ;  /* 0x000000000000791b */ /* 0x003fe20003800000 */
.L_x_750:
[----:B------:R-:W-:Y:S05]  /*15840*/  BSYNC B1 ;  /* 0x0000000000017941 */ /* 0x000fea0003800000 */
.L_x_749:
        /* <DEDUP_REMOVED lines=8> */
.L_x_751:
[----:B------:R-:W-:Y:S02]  /*158d0*/  IMAD.MOV.U32 R13, RZ, RZ, R28 ;  /* 0x000000ffff0d7224 */ /* 0x000fe400078e001c */
[----:B------:R-:W-:-:S07]  /*158e0*/  IMAD.MOV.U32 R0, RZ, RZ, R14 ;  /* 0x000000ffff007224 */ /* 0x000fce00078e000e */
[----:B------:R-:W-:Y:S05]  /*158f0*/  WARPSYNC.COLLECTIVE R15, `(.L_x_752) ;  /* 0x000000000f087348 */ /* 0x000fea0003c00000 */
[----:B------:R0:W1:Y:S02]  /*15900*/  SHFL.IDX P6, R14, R13, R12, R11 ;  /* 0x0000000c0d0e7389 */ /* 0x00006400000c000b */
[----:B01----:R-:W-:Y:S01]  /*15910*/  ENDCOLLECTIVE ;  /* 0x000000000000791b */ /* 0x003fe20003800000 */
.L_x_752:
[----:B------:R-:W-:Y:S02]  /*15920*/  IMAD.MOV.U32 R13, RZ, RZ, R27 ;  /* 0x000000ffff0d7224 */ /* 0x000fe400078e001b */
[----:B------:R-:W-:-:S07]  /*15930*/  IMAD.MOV.U32 R5, RZ, RZ, R14 ;  /* 0x000000ffff057224 */ /* 0x000fce00078e000e */
[----:B------:R-:W-:Y:S05]  /*15940*/  WARPSYNC.COLLECTIVE R15, `(.L_x_753) ;  /* 0x000000000f087348 */ /* 0x000fea0003c00000 */
[----:B------:R0:W1:Y:S02]  /*15950*/  SHFL.IDX P6, R14, R13, R12, R11 ;  /* 0x0000000c0d0e7389 */ /* 0x00006400000c000b */
[----:B01----:R-:W-:Y:S01]  /*15960*/  ENDCOLLECTIVE ;  /* 0x000000000000791b */ /* 0x003fe20003800000 */
.L_x_753:
[----:B------:R-:W-:Y:S05]  /*15970*/  BRA `(.L_x_754) ;  /* 0xffffff08005c7947 */ /* 0x000fea000383ffff */
.L_x_557:
[----:B0-----:R0:W1:Y:S02]  /*15980*/  SYNCS.PHASECHK.TRANS64.TRYWAIT P0, [R18+URZ+0x16800], R5 ;  /* 0x01680005120075a7 */ /* 0x001064000800017f */
[----:B-1----:R-:W-:Y:S05]  /*15990*/  @!P0 NANOSLEEP.SYNCS 0x989680 ;  /* 0x009896800000895d */ /* 0x002fea0003900000 */
[----:B------:R-:W1:Y:S02]  /*159a0*/  @!P0 SYNCS.PHASECHK.TRANS64 P0, [R18+URZ+0x16800], R5 ;  /* 0x01680005120085a7 */ /* 0x000e64000800007f */
[----:B-1----:R-:W-:Y:S05]  /*159b0*/  @!P0 BRA `(.L_x_557) ;  /* 0xfffffffc00f08947 */ /* 0x002fea000383ffff */
[----:B------:R-:W-:Y:S05]  /*159c0*/  BRA `(.L_x_755) ;  /* 0xffffff0c00887947 */ /* 0x000fea000383ffff */
.L_x_565:
[----:B------:R-:W-:Y:S01]  /*159d0*/  BSSY B1, `(.L_x_756) ;  /* 0x0000008000017945 */ /* 0x000fe20003800000 */
[----:B------:R-:W-:Y:S01]  /*159e0*/  MOV R13, R26 ;  /* 0x0000001a000d7202 */ /* 0x000fe20000000f00 */
[----:B------:R-:W-:Y:S02]  /*159f0*/  IMAD.MOV.U32 R12, RZ, RZ, RZ ;  /* 0x000000ffff0c7224 */ /* 0x000fe400078e00ff */
[----:B------:R-:W-:Y:S02]  /*15a00*/  IMAD.MOV.U32 R11, RZ, RZ, 0x1c1f ;  /* 0x00001c1fff0b7424 */ /* 0x000fe400078e00ff */
[----:B------:R-:W-:-:S07]  /*15a10*/  IMAD.MOV.U32 R15, RZ, RZ, -0x1 ;  /* 0xffffffffff0f7424 */ /* 0x000fce00078e00ff */
[----:B-1----:R-:W-:Y:S05]  /*15a20*/  WARPSYNC.COLLECTIVE R15, `(.L_x_757) ;  /* 0x000000000f087348 */ /* 0x002fea0003c00000 */
[----:B-1----:R0:W1:Y:S02]  /*15a30*/  SHFL.IDX P6, R14, R13, R12, R11 ;  /* 0x0000000c0d0e7389 */ /* 0x00206400000c000b */
[----:B01----:R-:W-:Y:S01]  /*15a40*/  ENDCOLLECTIVE ;  /* 0x000000000000791b */ /* 0x003fe20003800000 */
.L_x_757:
[----:B------:R-:W-:Y:S05]  /*15a50*/  BSYNC B1 ;  /* 0x0000000000017941 */ /* 0x000fea0003800000 */
.L_x_756:
        /* <DEDUP_REMOVED lines=8> */
.L_x_758:
[----:B------:R-:W-:Y:S01]  /*15ae0*/  IMAD.MOV.U32 R13, RZ, RZ, R28 ;  /* 0x000000ffff0d7224 */ /* 0x000fe200078e001c */
[----:B------:R-:W-:-:S07]  /*15af0*/  MOV R3, R14 ;  /* 0x0000000e00037202 */ /* 0x000fce0000000f00 */
[----:B------:R-:W-:Y:S05]  /*15b00*/  WARPSYNC.COLLECTIVE R15, `(.L_x_759) ;  /* 0x000000000f087348 */ /* 0x000fea0003c00000 */
[----:B------:R0:W1:Y:S02]  /*15b10*/  SHFL.IDX P6, R14, R13, R12, R11 ;  /* 0x0000000c0d0e7389 */ /* 0x00006400000c000b */
[----:B01----:R-:W-:Y:S01]  /*15b20*/  ENDCOLLECTIVE ;  /* 0x000000000000791b */ /* 0x003fe20003800000 */
.L_x_759:
[----:B------:R-:W-:Y:S02]  /*15b30*/  IMAD.MOV.U32 R13, RZ, RZ, R27 ;  /* 0x000000ffff0d7224 */ /* 0x000fe400078e001b */
[----:B------:R-:W-:-:S07]  /*15b40*/  IMAD.MOV.U32 R20, RZ, RZ, R14 ;  /* 0x000000ffff147224 */ /* 0x000fce00078e000e */
[----:B------:R-:W-:Y:S05]  /*15b50*/  WARPSYNC.COLLECTIVE R15, `(.L_x_760) ;  /* 0x000000000f087348 */ /* 0x000fea0003c00000 */
[----:B------:R0:W1:Y:S02]  /*15b60*/  SHFL.IDX P6, R14, R13, R12, R11 ;  /* 0x0000000c0d0e7389 */ /* 0x00006400000c000b */
[----:B01----:R-:W-:Y:S01]  /*15b70*/  ENDCOLLECTIVE ;  /* 0x000000000000791b */ /* 0x003fe20003800000 */
.L_x_760:
[----:B------:R-:W-:Y:S05]  /*15b80*/  BRA `(.L_x_761) ;  /* 0xffffff1400f87947 */ /* 0x000fea000383ffff */
.L_x_569:
[----:B0-----:R0:W1:Y:S02]  /*15b90*/  SYNCS.PHASECHK.TRANS64.TRYWAIT P1, [R18+URZ+0x16800], R27 ;  /* 0x0168001b120075a7 */ /* 0x001064000802017f */
[----:B-1----:R-:W-:Y:S05]  /*15ba0*/  @!P1 NANOSLEEP.SYNCS 0x989680 ;  /* 0x009896800000995d */ /* 0x002fea0003900000 */
[----:B------:R-:W1:Y:S02]  /*15bb0*/  @!P1 SYNCS.PHASECHK.TRANS64 P1, [R18+URZ+0x16800], R27 ;  /* 0x0168001b120095a7 */ /* 0x000e64000802007f */
[----:B-1----:R-:W-:Y:S05]  /*15bc0*/  @!P1 BRA `(.L_x_569) ;  /* 0xfffffffc00f09947 */ /* 0x002fea000383ffff */
[----:B------:R-:W-:Y:S05]  /*15bd0*/  BRA `(.L_x_762) ;  /* 0xffffff1800d87947 */ /* 0x000fea000383ffff */
.L_x_575:
[----:B-1----:R1:W2:Y:S02]  /*15be0*/  SYNCS.PHASECHK.TRANS64.TRYWAIT P1, [R3+URZ+0x16830], R4 ;  /* 0x01683004030075a7 */ /* 0x0022a4000802017f */
[----:B--2---:R-:W-:Y:S05]  /*15bf0*/  @!P1 NANOSLEEP.SYNCS 0x989680 ;  /* 0x009896800000995d */ /* 0x004fea0003900000 */
[----:B------:R-:W2:Y:S02]  /*15c00*/  @!P1 SYNCS.PHASECHK.TRANS64 P1, [R3+URZ+0x16830], R4 ;  /* 0x01683004030095a7 */ /* 0x000ea4000802007f */
[----:B--2---:R-:W-:Y:S05]  /*15c10*/  @!P1 BRA `(.L_x_575) ;  /* 0xfffffffc00f09947 */ /* 0x004fea000383ffff */
[----:B------:R-:W-:Y:S05]  /*15c20*/  BRA `(.L_x_574) ;  /* 0xffffff2800247947 */ /* 0x000fea000383ffff */
.L_x_582:
[----:B-1----:R1:W2:Y:S02]  /*15c30*/  SYNCS.PHASECHK.TRANS64.TRYWAIT P2, [R9+URZ+0x16830], R0 ;  /* 0x01683000090075a7 */ /* 0x0022a4000804017f */
[----:B--2---:R-:W-:Y:S05]  /*15c40*/  @!P2 NANOSLEEP.SYNCS 0x989680 ;  /* 0x009896800000a95d */ /* 0x004fea0003900000 */
[----:B------:R-:W2:Y:S02]  /*15c50*/  @!P2 SYNCS.PHASECHK.TRANS64 P2, [R9+URZ+0x16830], R0 ;  /* 0x016830000900a5a7 */ /* 0x000ea4000804007f */
[----:B--2---:R-:W-:Y:S05]  /*15c60*/  @!P2 BRA `(.L_x_582) ;  /* 0xfffffffc00f0a947 */ /* 0x004fea000383ffff */
[----:B------:R-:W-:Y:S05]  /*15c70*/  BRA `(.L_x_581) ;  /* 0xffffff4800787947 */ /* 0x000fea000383ffff */
.L_x_586:
[----:B-1----:R1:W2:Y:S02]  /*15c80*/  SYNCS.PHASECHK.TRANS64.TRYWAIT P1, [R4+URZ+0x16850], R0 ;  /* 0x01685000040075a7 */ /* 0x0022a4000802017f */
[----:B--2---:R-:W-:Y:S05]  /*15c90*/  @!P1 NANOSLEEP.SYNCS 0x989680 ;  /* 0x009896800000995d */ /* 0x004fea0003900000 */
[----:B------:R-:W2:Y:S02]  /*15ca0*/  @!P1 SYNCS.PHASECHK.TRANS64 P1, [R4+URZ+0x16850], R0 ;  /* 0x01685000040095a7 */ /* 0x000ea4000802007f */
[----:B--2---:R-:W-:Y:S05]  /*15cb0*/  @!P1 BRA `(.L_x_586) ;  /* 0xfffffffc00f09947 */ /* 0x004fea000383ffff */
[----:B------:R-:W-:Y:S05]  /*15cc0*/  BRA `(.L_x_583) ;  /* 0xffffff4c00507947 */ /* 0x000fea000383ffff */
.L_x_593:
[----:B-1----:R1:W2:Y:S02]  /*15cd0*/  SYNCS.PHASECHK.TRANS64.TRYWAIT P1, [R12+URZ+0x16850], R5 ;  /* 0x016850050c0075a7 */ /* 0x0022a4000802017f */
[----:B--2---:R-:W-:Y:S05]  /*15ce0*/  @!P1 NANOSLEEP.SYNCS 0x989680 ;  /* 0x009896800000995d */ /* 0x004fea0003900000 */
[----:B------:R-:W2:Y:S02]  /*15cf0*/  @!P1 SYNCS.PHASECHK.TRANS64 P1, [R12+URZ+0x16850], R5 ;  /* 0x016850050c0095a7 */ /* 0x000ea4000802007f */
[----:B--2---:R-:W-:Y:S05]  /*15d00*/  @!P1 BRA `(.L_x_593) ;  /* 0xfffffffc00f09947 */ /* 0x004fea000383ffff */
[----:B------:R-:W-:Y:S05]  /*15d10*/  BRA `(.L_x_592) ;  /* 0xffffff6800187947 */ /* 0x000fea000383ffff */
.L_x_602:
[----:B------:R-:W-:Y:S02]  /*15d20*/  IMAD.MOV.U32 R13, RZ, RZ, R20 ;  /* 0x000000ffff0d7224 */ /* 0x000fe400078e0014 */
[----:B------:R-:W-:Y:S02]  /*15d30*/  IMAD.MOV.U32 R12, RZ, RZ, RZ ;  /* 0x000000ffff0c7224 */ /* 0x000fe400078e00ff */
[----:B------:R-:W-:Y:S02]  /*15d40*/  IMAD.MOV.U32 R11, RZ, RZ, 0x181f ;  /* 0x0000181fff0b7424 */ /* 0x000fe400078e00ff */
[----:B------:R-:W-:Y:S02]  /*15d50*/  IMAD.MOV.U32 R15, RZ, RZ, -0x1 ;  /* 0xffffffffff0f7424 */ /* 0x000fe400078e00ff */
[----:B------:R-:W-:Y:S02]  /*15d60*/  IMAD R24, R28, 0xc0, R29 ;  /* 0x000000c01c187824 */ /* 0x000fe400078e021d */
[----:B------:R-:W-:-:S07]  /*15d70*/  IMAD R21, R8, R25, RZ ;  /* 0x0000001908157224 */ /* 0x000fce00078e02ff */
[----:B-1----:R-:W-:Y:S05]  /*15d80*/  WARPSYNC.COLLECTIVE R15, `(.L_x_763) ;  /* 0x000000000f087348 */ /* 0x002fea0003c00000 */
[----:B------:R0:W2:Y:S02]  /*15d90*/  SHFL.IDX P6, R14, R13, R12, R11 ;  /* 0x0000000c0d0e7389 */ /* 0x0000a400000c000b */
[----:B012---:R-:W-:Y:S01]  /*15da0*/  ENDCOLLECTIVE ;  /* 0x000000000000791b */ /* 0x007fe20003800000 */
.L_x_763:
[C---:B------:R-:W-:Y:S01]  /*15db0*/  VIADD R8, R24.reuse, 0x30 ;  /* 0x0000003018087836 */ /* 0x040fe20000000000 */
[----:B------:R-:W-:-:S04]  /*15dc0*/  ISETP.GE.OR P3, PT, R24, R21, P0 ;  /* 0x000000151800720c */ /* 0x000fc80000766670 */
[----:B------:R-:W-:Y:S01]  /*15dd0*/  ISETP.GE.OR P4, PT, R8, R21, P0 ;  /* 0x000000150800720c */ /* 0x000fe20000786670 */
[----:B------:R-:W-:-:S05]  /*15de0*/  VIADD R8, R24, 0x60 ;  /* 0x0000006018087836 */ /* 0x000fca0000000000 */
[----:B------:R-:W-:Y:S02]  /*15df0*/  ISETP.GE.OR P2, PT, R8, R21, P0 ;  /* 0x000000150800720c */ /* 0x000fe40000746670 */
[----:B------:R-:W-:Y:S01]  /*15e00*/  MOV R13, R7 ;  /* 0x00000007000d7202 */ /* 0x000fe20000000f00 */
[----:B------:R-:W-:-:S10]  /*15e10*/  IMAD.MOV.U32 R0, RZ, RZ, R14 ;  /* 0x000000ffff007224 */ /* 0x000fd400078e000e */
[----:B------:R-:W-:Y:S05]  /*15e20*/  WARPSYNC.COLLECTIVE R15, `(.L_x_764) ;  /* 0x000000000f087348 */ /* 0x000fea0003c00000 */
[----:B------:R0:W1:Y:S02]  /*15e30*/  SHFL.IDX P6, R14, R13, R12, R11 ;  /* 0x0000000c0d0e7389 */ /* 0x00006400000c000b */
[----:B01----:R-:W-:Y:S01]  /*15e40*/  ENDCOLLECTIVE ;  /* 0x000000000000791b */ /* 0x003fe20003800000 */
.L_x_764:
[----:B------:R-:W-:Y:S02]  /*15e50*/  IMAD.MOV.U32 R13, RZ, RZ, R20 ;  /* 0x000000ffff0d7224 */ /* 0x000fe400078e0014 */
[----:B------:R-:W-:Y:S02]  /*15e60*/  IMAD.MOV.U32 R12, RZ, RZ, 0x1 ;  /* 0x00000001ff0c7424 */ /* 0x000fe400078e00ff */
[----:B------:R-:W-:-:S07]  /*15e70*/  IMAD.MOV.U32 R3, RZ, RZ, R14 ;  /* 0x000000ffff037224 */ /* 0x000fce00078e000e */
[----:B------:R-:W-:Y:S05]  /*15e80*/  WARPSYNC.COLLECTIVE R15, `(.L_x_765) ;  /* 0x000000000f087348 */ /* 0x000fea0003c00000 */
[----:B------:R0:W1:Y:S02]  /*15e90*/  SHFL.IDX P6, R14, R13, R12, R11 ;  /* 0x0000000c0d0e7389 */ /* 0x00006400000c000b */
[----:B01----:R-:W-:Y:S01]  /*15ea0*/  ENDCOLLECTIVE ;  /* 0x000000000000791b */ /* 0x003fe20003800000 */
.L_x_765:
[----:B------:R-:W-:-:S04]  /*15eb0*/  @!P3 LEA R10, P5, R26, R3, 0x1 ;  /* 0x000000031a0ab211 */ /* 0x000fc800078a08ff */
[----:B------:R-:W-:Y:S01]  /*15ec0*/  @!P3 LEA.HI.X R3, R26, R0, R27, 0x1, P5 ;  /* 0x000000001a03b211 */ /* 0x000fe200028f0c1b */
[----:B------:R-:W-:Y:S02]  /*15ed0*/  IMAD.MOV.U32 R13, RZ, RZ, R7 ;  /* 0x000000ffff0d7224 */ /* 0x000fe400078e0007 */
[----:B------:R-:W-:-:S07]  /*15ee0*/  IMAD.MOV.U32 R4, RZ, RZ, R14 ;  /* 0x000000ffff047224 */ /* 0x000fce00078e000e */
[----:B------:R-:W-:Y:S05]  /*15ef0*/  WARPSYNC.COLLECTIVE R15, `(.L_x_766) ;  /* 0x000000000f087348 */ /* 0x000fea0003c00000 */
[----:B------:R0:W1:Y:S02]  /*15f00*/  SHFL.IDX P6, R14, R13, R12, R11 ;  /* 0x0000000c0d0e7389 */ /* 0x00006400000c000b */
[----:B01----:R-:W-:Y:S01]  /*15f10*/  ENDCOLLECTIVE ;  /* 0x000000000000791b */ /* 0x003fe20003800000 */
.L_x_766:
[----:B------:R-:W-:Y:S02]  /*15f20*/  IMAD.MOV.U32 R13, RZ, RZ, R20 ;  /* 0x000000ffff0d7224 */ /* 0x000fe400078e0014 */
[----:B------:R-:W-:Y:S02]  /*15f30*/  IMAD.MOV.U32 R12, RZ, RZ, 0x2 ;  /* 0x00000002ff0c7424 */ /* 0x000fe400078e00ff */
[----:B------:R-:W-:-:S07]  /*15f40*/  IMAD.MOV.U32 R5, RZ, RZ, R14 ;  /* 0x000000ffff057224 */ /* 0x000fce00078e000e */
[----:B------:R-:W-:Y:S05]  /*15f50*/  WARPSYNC.COLLECTIVE R15, `(.L_x_767) ;  /* 0x000000000f087348 */ /* 0x000fea0003c00000 */
[----:B------:R0:W1:Y:S02]  /*15f60*/  SHFL.IDX P6, R14, R13, R12, R11 ;  /* 0x0000000c0d0e7389 */ /* 0x00006400000c000b */
[----:B01----:R-:W-:Y:S01]  /*15f70*/  ENDCOLLECTIVE ;  /* 0x000000000000791b */ /* 0x003fe20003800000 */
.L_x_767:
[----:B------:R-:W-:-:S04]  /*15f80*/  @!P4 LEA R8, P1, R26, R5, 0x1 ;  /* 0x000000051a08c211 */ /* 0x000fc800078208ff */
[----:B------:R-:W-:Y:S01]  /*15f90*/  @!P4 LEA.HI.X R9, R26, R4, R27, 0x1, P1 ;  /* 0x000000041a09c211 */ /* 0x000fe200008f0c1b */
[----:B------:R-:W-:Y:S01]  /*15fa0*/  IMAD.MOV.U32 R13, RZ, RZ, R7 ;  /* 0x000000ffff0d7224 */ /* 0x000fe200078e0007 */
[----:B------:R-:W-:-:S07]  /*15fb0*/  MOV R6, R14 ;  /* 0x0000000e00067202 */ /* 0x000fce0000000f00 */
[----:B------:R-:W-:Y:S05]  /*15fc0*/  WARPSYNC.COLLECTIVE R15, `(.L_x_768) ;  /* 0x000000000f087348 */ /* 0x000fea0003c00000 */
[----:B------:R0:W1:Y:S02]  /*15fd0*/  SHFL.IDX P6, R14, R13, R12, R11 ;  /* 0x0000000c0d0e7389 */ /* 0x00006400000c000b */
[----:B01----:R-:W-:Y:S01]  /*15fe0*/  ENDCOLLECTIVE ;  /* 0x000000000000791b */ /* 0x003fe20003800000 */
.L_x_768:
[----:B------:R-:W-:Y:S02]  /*15ff0*/  @!P3 IMAD.MOV.U32 R11, RZ, RZ, R3 ;  /* 0x000000ffff0bb224 */ /* 0x000fe400078e0003 */
[----:B------:R-:W-:Y:S02]  /*16000*/  IMAD.MOV.U32 R13, RZ, RZ, R20 ;  /* 0x000000ffff0d7224 */ /* 0x000fe400078e0014 */
[----:B------:R-:W-:Y:S01]  /*16010*/  IMAD.MOV.U32 R12, RZ, RZ, 0x3 ;  /* 0x00000003ff0c7424 */ /* 0x000fe200078e00ff */
[----:B------:R0:W-:Y:S04]  /*16020*/  @!P3 ST.E.128 desc[UR42][R10.64], RZ ;  /* 0x000000ff0a00b985 */ /* 0x0001e8000c101d2a */
[----:B------:R1:W-:Y:S01]  /*16030*/  @!P4 ST.E.128 desc[UR42][R8.64], RZ ;  /* 0x000000ff0800c985 */ /* 0x0003e2000c101d2a */
[----:B------:R-:W-:-:S04]  /*16040*/  @!P2 LEA R25, P5, R26, R14, 0x1 ;  /* 0x0000000e1a19a211 */ /* 0x000fc800078a08ff */
[----:B------:R-:W-:Y:S01]  /*16050*/  @!P2 LEA.HI.X R5, R26, R6, R27, 0x1, P5 ;  /* 0x000000061a05a211 */ /* 0x000fe200028f0c1b */
[----:B0-----:R-:W-:Y:S02]  /*16060*/  IMAD.MOV.U32 R11, RZ, RZ, 0x181f ;  /* 0x0000181fff0b7424 */ /* 0x001fe400078e00ff */
[----:B------:R-:W-:-:S07]  /*16070*/  @!P2 IMAD.MOV.U32 R4, RZ, RZ, R25 ;  /* 0x000000ffff04a224 */ /* 0x000fce00078e0019 */
[----:B-1----:R-:W-:Y:S05]  /*16080*/  WARPSYNC.COLLECTIVE R15, `(.L_x_769) ;  /* 0x000000000f087348 */ /* 0x002fea0003c00000 */
[----:B------:R0:W2:Y:S02]  /*16090*/  SHFL.IDX P6, R14, R13, R12, R11 ;  /* 0x0000000c0d0e7389 */ /* 0x0000a400000c000b */
[----:B012---:R-:W-:Y:S01]  /*160a0*/  ENDCOLLECTIVE ;  /* 0x000000000000791b */ /* 0x007fe20003800000 */
.L_x_769:
[----:B------:R0:W-:Y:S01]  /*160b0*/  @!P2 ST.E.128 desc[UR42][R4.64], RZ ;  /* 0x000000ff0400a985 */ /* 0x0001e2000c101d2a */
[----:B------:R-:W-:Y:S01]  /*160c0*/  MOV R13, R7 ;  /* 0x00000007000d7202 */ /* 0x000fe20000000f00 */
[----:B------:R-:W-:-:S07]  /*160d0*/  IMAD.MOV.U32 R0, RZ, RZ, R14 ;  /* 0x000000ffff007224 */ /* 0x000fce00078e000e */
[----:B0-----:R-:W-:Y:S05]  /*160e0*/  WARPSYNC.COLLECTIVE R15, `(.L_x_770) ;  /* 0x000000000f087348 */ /* 0x001fea0003c00000 */
[----:B------:R1:W2:Y:S02]  /*160f0*/  SHFL.IDX P6, R14, R13, R12, R11 ;  /* 0x0000000c0d0e7389 */ /* 0x0002a400000c000b */
[----:B012---:R-:W-:Y:S01]  /*16100*/  ENDCOLLECTIVE ;  /* 0x000000000000791b */ /* 0x007fe20003800000 */
.L_x_770:
[----:B------:R-:W-:Y:S05]  /*16110*/  BRA `(.L_x_771) ;  /* 0xffffff84008c7947 */ /* 0x000fea000383ffff */
.L_x_619:
[----:B------:R-:W0:Y:S01]  /*16120*/  S2R R8, SR_TID.X ;  /* 0x0000000000087919 */ /* 0x000e220000002100 */
[----:B------:R-:W-:Y:S01]  /*16130*/  BSSY B1, `(.L_x_772) ;  /* 0x000000a000017945 */ /* 0x000fe20003800000 */
[----:B------:R-:W-:Y:S02]  /*16140*/  IMAD.MOV.U32 R12, RZ, RZ, RZ ;  /* 0x000000ffff0c7224 */ /* 0x000fe400078e00ff */
[----:B------:R-:W-:Y:S02]  /*16150*/  IMAD.MOV.U32 R11, RZ, RZ, 0x1f ;  /* 0x0000001fff0b7424 */ /* 0x000fe400078e00ff */
[----:B------:R-:W-:Y:S01]  /*16160*/  IMAD.MOV.U32 R15, RZ, RZ, -0x1 ;  /* 0xffffffffff0f7424 */ /* 0x000fe200078e00ff */
[----:B0-----:R-:W-:-:S04]  /*16170*/  SHF.R.U32.HI R8, RZ, 0x5, R8 ;  /* 0x00000005ff087819 */ /* 0x001fc80000011608 */
[----:B------:R-:W-:-:S05]  /*16180*/  LOP3.LUT R8, R8, 0x3, RZ, 0xc0, !PT ;  /* 0x0000000308087812 */ /* 0x000fca00078ec0ff */
[----:B------:R-:W-:-:S07]  /*16190*/  IMAD.MOV.U32 R13, RZ, RZ, R8 ;  /* 0x000000ffff0d7224 */ /* 0x000fce00078e0008 */
[----:B------:R-:W-:Y:S05]  /*161a0*/  WARPSYNC.COLLECTIVE R15, `(.L_x_773) ;  /* 0x000000000f087348 */ /* 0x000fea0003c00000 */
[----:B------:R0:W1:Y:S02]  /*161b0*/  SHFL.IDX P6, R14, R13, R12, R11 ;  /* 0x0000000c0d0e7389 */ /* 0x00006400000c000b */
[----:B01----:R-:W-:Y:S01]  /*161c0*/  ENDCOLLECTIVE ;  /* 0x000000000000791b */ /* 0x003fe20003800000 */
.L_x_773:
[----:B------:R-:W-:Y:S05]  /*161d0*/  BSYNC B1 ;  /* 0x0000000000017941 */ /* 0x000fea0003800000 */
.L_x_772:
[----:B------:R-:W-:Y:S05]  /*161e0*/  BRA `(.L_x_774) ;  /* 0xffffff9400f87947 */ /* 0x000fea000383ffff */
.L_x_621:
[----:B------:R-:W-:Y:S01]  /*161f0*/  BSSY B1, `(.L_x_775) ;  /* 0x0000006000017945 */ /* 0x000fe20003800000 */
[----:B------:R-:W-:-:S07]  /*16200*/  IMAD.MOV.U32 R15, RZ, RZ, -0x1 ;  /* 0xffffffffff0f7424 */ /* 0x000fce00078e00ff */
[----:B0-----:R-:W-:Y:S05]  /*16210*/  WARPSYNC.COLLECTIVE R15, `(.L_x_776) ;  /* 0x000000000f0c7348 */ /* 0x001fea0003c00000 */
[----:B------:R-:W-:Y:S02]  /*16220*/  ELECT P6, UR62, PT ;  /* 0x00000000003e782f */ /* 0x000fe400038c0000 */
[----:B------:R-:W-:Y:S01]  /*16230*/  MOV R14, UR62 ;  /* 0x0000003e000e7c02 */ /* 0x000fe20008000f00 */
[----:B0-----:R-:W-:Y:S10]  /*16240*/  ENDCOLLECTIVE ;  /* 0x000000000000791b */ /* 0x001ff40003800000 */
.L_x_776:
[----:B------:R-:W-:Y:S05]  /*16250*/  BSYNC B1 ;  /* 0x0000000000017941 */ /* 0x000fea0003800000 */
.L_x_775:
[----:B------:R-:W-:Y:S05]  /*16260*/  BRA `(.L_x_620) ;  /* 0xffffff9400f07947 */ /* 0x000fea000383ffff */
.L_x_623:
[----:B0-----:R0:W1:Y:S02]  /*16270*/  SYNCS.PHASECHK.TRANS64.TRYWAIT P0, [R22+URZ+0x16820], R5 ;  /* 0x01682005160075a7 */ /* 0x001064000800017f */
[----:B-1----:R-:W-:Y:S05]  /*16280*/  @!P0 NANOSLEEP.SYNCS 0x989680 ;  /* 0x009896800000895d */ /* 0x002fea0003900000 */
[----:B------:R-:W1:Y:S02]  /*16290*/  @!P0 SYNCS.PHASECHK.TRANS64 P0, [R22+URZ+0x16820], R5 ;  /* 0x01682005160085a7 */ /* 0x000e64000800007f */
[----:B-1----:R-:W-:Y:S05]  /*162a0*/  @!P0 BRA `(.L_x_623) ;  /* 0xfffffffc00f08947 */ /* 0x002fea000383ffff */
[----:B------:R-:W-:Y:S05]  /*162b0*/  BRA `(.L_x_777) ;  /* 0xffffff9800007947 */ /* 0x000fea000383ffff */
.L_x_627:
[----:B0-----:R0:W1:Y:S02]  /*162c0*/  SYNCS.PHASECHK.TRANS64.TRYWAIT P0, [R5+URZ+0x168a0], R6 ;  /* 0x0168a006050075a7 */ /* 0x001064000800017f */
[----:B-1----:R-:W-:Y:S05]  /*162d0*/  @!P0 NANOSLEEP.SYNCS 0x989680 ;  /* 0x009896800000895d */ /* 0x002fea0003900000 */
[----:B------:R-:W1:Y:S02]  /*162e0*/  @!P0 SYNCS.PHASECHK.TRANS64 P0, [R5+URZ+0x168a0], R6 ;  /* 0x0168a006050085a7 */ /* 0x000e64000800007f */
[----:B-1----:R-:W-:Y:S05]  /*162f0*/  @!P0 BRA `(.L_x_627) ;  /* 0xfffffffc00f08947 */ /* 0x002fea000383ffff */
[----:B------:R-:W-:Y:S05]  /*16300*/  BRA `(.L_x_778) ;  /* 0xffffff9800187947 */ /* 0x000fea000383ffff */
.L_x_632:
[----:B-1----:R1:W2:Y:S02]  /*16310*/  SYNCS.PHASECHK.TRANS64.TRYWAIT P0, [R5+URZ+0x168c0], R6 ;  /* 0x0168c006050075a7 */ /* 0x0022a4000800017f */
[----:B--2---:R-:W-:Y:S05]  /*16320*/  @!P0 NANOSLEEP.SYNCS 0x989680 ;  /* 0x009896800000895d */ /* 0x004fea0003900000 */
[----:B------:R-:W2:Y:S02]  /*16330*/  @!P0 SYNCS.PHASECHK.TRANS64 P0, [R5+URZ+0x168c0], R6 ;  /* 0x0168c006050085a7 */ /* 0x000ea4000800007f */
[----:B--2---:R-:W-:Y:S05]  /*16340*/  @!P0 BRA `(.L_x_632) ;  /* 0xfffffffc00f08947 */ /* 0x004fea000383ffff */
[----:B------:R-:W-:Y:S05]  /*16350*/  BRA `(.L_x_779) ;  /* 0xffffff9800987947 */ /* 0x000fea000383ffff */
.L_x_639:
[----:B0-----:R0:W1:Y:S02]  /*16360*/  SYNCS.PHASECHK.TRANS64.TRYWAIT P1, [R5+URZ+0x168a0], R6 ;  /* 0x0168a006050075a7 */ /* 0x001064000802017f */
[----:B-1----:R-:W-:Y:S05]  /*16370*/  @!P1 NANOSLEEP.SYNCS 0x989680 ;  /* 0x009896800000995d */ /* 0x002fea0003900000 */
[----:B------:R-:W1:Y:S02]  /*16380*/  @!P1 SYNCS.PHASECHK.TRANS64 P1, [R5+URZ+0x168a0], R6 ;  /* 0x0168a006050095a7 */ /* 0x000e64000802007f */
[----:B-1----:R-:W-:Y:S05]  /*16390*/  @!P1 BRA `(.L_x_639) ;  /* 0xfffffffc00f09947 */ /* 0x002fea000383ffff */
[----:B------:R-:W-:Y:S05]  /*163a0*/  BRA `(.L_x_780) ;  /* 0xffffff9c00587947 */ /* 0x000fea000383ffff */
.L_x_644:
[----:B-1----:R1:W2:Y:S02]  /*163b0*/  SYNCS.PHASECHK.TRANS64.TRYWAIT P1, [R5+URZ+0x168c0], R6 ;  /* 0x0168c006050075a7 */ /* 0x0022a4000802017f */
[----:B--2---:R-:W-:Y:S05]  /*163c0*/  @!P1 NANOSLEEP.SYNCS 0x989680 ;  /* 0x009896800000995d */ /* 0x004fea0003900000 */
[----:B------:R-:W2:Y:S02]  /*163d0*/  @!P1 SYNCS.PHASECHK.TRANS64 P1, [R5+URZ+0x168c0], R6 ;  /* 0x0168c006050095a7 */ /* 0x000ea4000802007f */
[----:B--2---:R-:W-:Y:S05]  /*163e0*/  @!P1 BRA `(.L_x_644) ;  /* 0xfffffffc00f09947 */ /* 0x004fea000383ffff */
[----:B------:R-:W-:Y:S05]  /*163f0*/  BRA `(.L_x_781) ;  /* 0xffffff9c00d07947 */ /* 0x000fea000383ffff */
.L_x_657:
[----:B------:R-:W0:Y:S01]  /*16400*/  S2R R20, SR_TID.X ;  /* 0x0000000000147919 */ /* 0x000e220000002100 */
[----:B------:R-:W-:Y:S01]  /*16410*/  BSSY B0, `(.L_x_782) ;  /* 0x000000a000007945 */ /* 0x000fe20003800000 */
[----:B------:R-:W-:Y:S01]  /*16420*/  IMAD.MOV.U32 R12, RZ, RZ, RZ ;  /* 0x000000ffff0c7224 */ /* 0x000fe200078e00ff */
[----:B------:R-:W-:Y:S01]  /*16430*/  MOV R11, 0x1f ;  /* 0x0000001f000b7802 */ /* 0x000fe20000000f00 */
[----:B------:R-:W-:Y:S01]  /*16440*/  IMAD.MOV.U32 R15, RZ, RZ, -0x1 ;  /* 0xffffffffff0f7424 */ /* 0x000fe200078e00ff */
[----:B0-----:R-:W-:-:S04]  /*16450*/  SHF.R.U32.HI R9, RZ, 0x5, R20 ;  /* 0x00000005ff097819 */ /* 0x001fc80000011614 */
[----:B------:R-:W-:-:S05]  /*16460*/  LOP3.LUT R9, R9, 0x3, RZ, 0xc0, !PT ;  /* 0x0000000309097812 */ /* 0x000fca00078ec0ff */
[----:B------:R-:W-:-:S07]  /*16470*/  IMAD.MOV.U32 R13, RZ, RZ, R9 ;  /* 0x000000ffff0d7224 */ /* 0x000fce00078e0009 */
[----:B-----5:R-:W-:Y:S05]  /*16480*/  WARPSYNC.COLLECTIVE R15, `(.L_x_783) ;  /* 0x000000000f087348 */ /* 0x020fea0003c00000 */
[----:B------:R0:W1:Y:S02]  /*16490*/  SHFL.IDX P6, R14, R13, R12, R11 ;  /* 0x0000000c0d0e7389 */ /* 0x00006400000c000b */
[----:B01---5:R-:W-:Y:S01]  /*164a0*/  ENDCOLLECTIVE ;  /* 0x000000000000791b */ /* 0x023fe20003800000 */
.L_x_783:
[----:B------:R-:W-:Y:S05]  /*164b0*/  BSYNC B0 ;  /* 0x0000000000007941 */ /* 0x000fea0003800000 */
.L_x_782:
[----:B------:R-:W-:Y:S05]  /*164c0*/  BRA `(.L_x_784) ;  /* 0xffffffa800507947 */ /* 0x000fea000383ffff */
.L_x_660:
[----:B-1----:R1:W2:Y:S02]  /*164d0*/  SYNCS.PHASECHK.TRANS64.TRYWAIT P0, [R3+URZ+0x16840], R4 ;  /* 0x01684004030075a7 */ /* 0x0022a4000800017f */
[----:B--2---:R-:W-:Y:S05]  /*164e0*/  @!P0 NANOSLEEP.SYNCS 0x989680 ;  /* 0x009896800000895d */ /* 0x004fea0003900000 */
[----:B------:R-:W2:Y:S02]  /*164f0*/  @!P0 SYNCS.PHASECHK.TRANS64 P0, [R3+URZ+0x16840], R4 ;  /* 0x01684004030085a7 */ /* 0x000ea4000800007f */
[----:B--2---:R-:W-:Y:S05]  /*16500*/  @!P0 BRA `(.L_x_660) ;  /* 0xfffffffc00f08947 */ /* 0x004fea000383ffff */
[----:B------:R-:W-:Y:S05]  /*16510*/  BRA `(.L_x_785) ;  /* 0xffffffa800b07947 */ /* 0x000fea000383ffff */
.L_x_661:
        /* <DEDUP_REMOVED lines=8> */
.L_x_787:
[----:B------:R-:W-:Y:S05]  /*165a0*/  BSYNC B0 ;  /* 0x0000000000007941 */ /* 0x000fea0003800000 */
.L_x_786:
[----:B------:R-:W-:Y:S01]  /*165b0*/  IMAD.MOV.U32 R13, RZ, RZ, R0 ;  /* 0x000000ffff0d7224 */ /* 0x000fe200078e0000 */
[----:B------:R-:W-:Y:S01]  /*165c0*/  MOV R11, 0x181f ;  /* 0x0000181f000b7802 */ /* 0x000fe20000000f00 */
[----:B------:R-:W-:Y:S02]  /*165d0*/  IMAD.MOV.U32 R12, RZ, RZ, RZ ;  /* 0x000000ffff0c7224 */ /* 0x000fe400078e00ff */
[----:B------:R-:W-:Y:S02]  /*165e0*/  IMAD.MOV.U32 R15, RZ, RZ, -0x1 ;  /* 0xffffffffff0f7424 */ /* 0x000fe400078e00ff */
[----:B------:R-:W-:Y:S02]  /*165f0*/  IMAD.MOV.U32 R6, RZ, RZ, R14 ;  /* 0x000000ffff067224 */ /* 0x000fe400078e000e */
[----:B------:R-:W-:-:S07]  /*16600*/  @P0 IMAD R8, R5, 0x2, R22 ;  /* 0x0000000205080824 */ /* 0x000fce00078e0216 */
[----:B------:R-:W-:Y:S05]  /*16610*/  WARPSYNC.COLLECTIVE R15, `(.L_x_788) ;  /* 0x000000000f087348 */ /* 0x000fea0003c00000 */
[----:B------:R0:W1:Y:S02]  /*16620*/  SHFL.IDX P6, R14, R13, R12, R11 ;  /* 0x0000000c0d0e7389 */ /* 0x00006400000c000b */
[----:B01----:R-:W-:Y:S01]  /*16630*/  ENDCOLLECTIVE ;  /* 0x000000000000791b */ /* 0x003fe20003800000 */
.L_x_788:
[----:B------:R-:W-:Y:S02]  /*16640*/  IMAD.MOV.U32 R13, RZ, RZ, R2 ;  /* 0x000000ffff0d7224 */ /* 0x000fe400078e0002 */
[----:B------:R-:W-:Y:S02]  /*16650*/  IMAD.MOV.U32 R12, RZ, RZ, 0x1 ;  /* 0x00000001ff0c7424 */ /* 0x000fe400078e00ff */
[----:B------:R-:W-:-:S07]  /*16660*/  IMAD.MOV.U32 R7, RZ, RZ, R14 ;  /* 0x000000ffff077224 */ /* 0x000fce00078e000e */
[----:B------:R-:W-:Y:S05]  /*16670*/  WARPSYNC.COLLECTIVE R15, `(.L_x_789) ;  /* 0x000000000f087348 */ /* 0x000fea0003c00000 */
[----:B------:R0:W1:Y:S02]  /*16680*/  SHFL.IDX P6, R14, R13, R12, R11 ;  /* 0x0000000c0d0e7389 */ /* 0x00006400000c000b */
[----:B01----:R-:W-:Y:S01]  /*16690*/  ENDCOLLECTIVE ;  /* 0x000000000000791b */ /* 0x003fe20003800000 */
.L_x_789:
        /* <DEDUP_REMOVED lines=15> */
.L_x_790:
[----:B------:R-:W-:Y:S02]  /*16790*/  @P0 IMAD R8, R5, 0x2, R22 ;  /* 0x0000000205080824 */ /* 0x000fe400078e0216 */
[----:B------:R-:W-:Y:S02]  /*167a0*/  IMAD.MOV.U32 R13, RZ, RZ, R2 ;  /* 0x000000ffff0d7224 */ /* 0x000fe400078e0002 */
[----:B------:R-:W-:Y:S01]  /*167b0*/  IMAD.MOV.U32 R12, RZ, RZ, 0x2 ;  /* 0x00000002ff0c7424 */ /* 0x000fe200078e00ff */
[----:B------:R-:W-:-:S07]  /*167c0*/  MOV R7, R14 ;  /* 0x0000000e00077202 */ /* 0x000fce0000000f00 */
[----:B------:R-:W-:Y:S05]  /*167d0*/  WARPSYNC.COLLECTIVE R15, `(.L_x_791) ;  /* 0x000000000f087348 */ /* 0x000fea0003c00000 */
[----:B------:R0:W1:Y:S02]  /*167e0*/  SHFL.IDX P6, R14, R13, R12, R11 ;  /* 0x0000000c0d0e7389 */ /* 0x00006400000c000b */
[----:B01----:R-:W-:Y:S01]  /*167f0*/  ENDCOLLECTIVE ;  /* 0x000000000000791b */ /* 0x003fe20003800000 */
.L_x_791:
        /* <DEDUP_REMOVED lines=15> */
.L_x_792:
[----:B------:R-:W-:Y:S01]  /*168f0*/  @P0 LEA R8, R5, R22, 0x1 ;  /* 0x0000001605080211 */ /* 0x000fe200078e08ff */
[----:B------:R-:W-:Y:S02]  /*16900*/  IMAD.MOV.U32 R13, RZ, RZ, R2 ;  /* 0x000000ffff0d7224 */ /* 0x000fe400078e0002 */
[----:B------:R-:W-:Y:S02]  /*16910*/  IMAD.MOV.U32 R12, RZ, RZ, 0x3 ;  /* 0x00000003ff0c7424 */ /* 0x000fe400078e00ff */
[----:B------:R-:W-:-:S07]  /*16920*/  IMAD.MOV.U32 R7, RZ, RZ, R14 ;  /* 0x000000ffff077224 */ /* 0x000fce00078e000e */
[----:B------:R-:W-:Y:S05]  /*16930*/  WARPSYNC.COLLECTIVE R15, `(.L_x_793) ;  /* 0x000000000f087348 */ /* 0x000fea0003c00000 */
[----:B------:R0:W1:Y:S02]  /*16940*/  SHFL.IDX P6, R14, R13, R12, R11 ;  /* 0x0000000c0d0e7389 */ /* 0x00006400000c000b */
[----:B01----:R-:W-:Y:S01]  /*16950*/  ENDCOLLECTIVE ;  /* 0x000000000000791b */ /* 0x003fe20003800000 */
.L_x_793:
        /* <DEDUP_REMOVED lines=15> */
.L_x_794:
[----:B------:R-:W-:Y:S02]  /*16a50*/  @P0 IMAD R8, R5, 0x2, R22 ;  /* 0x0000000205080824 */ /* 0x000fe400078e0216 */
[----:B------:R-:W-:Y:S01]  /*16a60*/  IMAD.MOV.U32 R13, RZ, RZ, R2 ;  /* 0x000000ffff0d7224 */ /* 0x000fe200078e0002 */
[----:B------:R-:W-:Y:S01]  /*16a70*/  MOV R12, 0x4 ;  /* 0x00000004000c7802 */ /* 0x000fe20000000f00 */
[----:B------:R-:W-:-:S07]  /*16a80*/  IMAD.MOV.U32 R7, RZ, RZ, R14 ;  /* 0x000000ffff077224 */ /* 0x000fce00078e000e */
[----:B------:R-:W-:Y:S05]  /*16a90*/  WARPSYNC.COLLECTIVE R15, `(.L_x_795) ;  /* 0x000000000f087348 */ /* 0x000fea0003c00000 */
[----:B------:R0:W1:Y:S02]  /*16aa0*/  SHFL.IDX P6, R14, R13, R12, R11 ;  /* 0x0000000c0d0e7389 */ /* 0x00006400000c000b */
[----:B01----:R-:W-:Y:S01]  /*16ab0*/  ENDCOLLECTIVE ;  /* 0x000000000000791b */ /* 0x003fe20003800000 */
.L_x_795:
        /* <DEDUP_REMOVED lines=15> */
.L_x_796:
[----:B------:R-:W-:Y:S02]  /*16bb0*/  @P0 IMAD R8, R5, 0x2, R22 ;  /* 0x0000000205080824 */ /* 0x000fe400078e0216 */
[----:B------:R-:W-:Y:S02]  /*16bc0*/  IMAD.MOV.U32 R13, RZ, RZ, R2 ;  /* 0x000000ffff0d7224 */ /* 0x000fe400078e0002 */
[----:B------:R-:W-:Y:S02]  /*16bd0*/  IMAD.MOV.U32 R12, RZ, RZ, 0x5 ;  /* 0x00000005ff0c7424 */ /* 0x000fe400078e00ff */
[----:B------:R-:W-:-:S07]  /*16be0*/  IMAD.MOV.U32 R7, RZ, RZ, R14 ;  /* 0x000000ffff077224 */ /* 0x000fce00078e000e */
[----:B------:R-:W-:Y:S05]  /*16bf0*/  WARPSYNC.COLLECTIVE R15, `(.L_x_797) ;  /* 0x000000000f087348 */ /* 0x000fea0003c00000 */
[----:B------:R0:W1:Y:S02]  /*16c00*/  SHFL.IDX P6, R14, R13, R12, R11 ;  /* 0x0000000c0d0e7389 */ /* 0x00006400000c000b */
[----:B01----:R-:W-:Y:S01]  /*16c10*/  ENDCOLLECTIVE ;  /* 0x000000000000791b */ /* 0x003fe20003800000 */
.L_x_797:
        /* <DEDUP_REMOVED lines=15> */
.L_x_798:
[----:B------:R-:W-:Y:S02]  /*16d10*/  @P0 IMAD R8, R5, 0x2, R22 ;  /* 0x0000000205080824 */ /* 0x000fe400078e0216 */
[----:B------:R-:W-:Y:S02]  /*16d20*/  IMAD.MOV.U32 R13, RZ, RZ, R2 ;  /* 0x000000ffff0d7224 */ /* 0x000fe400078e0002 */
[----:B------:R-:W-:Y:S02]  /*16d30*/  IMAD.MOV.U32 R12, RZ, RZ, 0x6 ;  /* 0x00000006ff0c7424 */ /* 0x000fe400078e00ff */
[----:B------:R-:W-:-:S07]  /*16d40*/  IMAD.MOV.U32 R7, RZ, RZ, R14 ;  /* 0x000000ffff077224 */ /* 0x000fce00078e000e */
[----:B------:R-:W-:Y:S05]  /*16d50*/  WARPSYNC.COLLECTIVE R15, `(.L_x_799) ;  /* 0x000000000f087348 */ /* 0x000fea0003c00000 */
[----:B------:R0:W1:Y:S02]  /*16d60*/  SHFL.IDX P6, R14, R13, R12, R11 ;  /* 0x0000000c0d0e7389 */ /* 0x00006400000c000b */
[----:B01----:R-:W-:Y:S01]  /*16d70*/  ENDCOLLECTIVE ;  /* 0x000000000000791b */ /* 0x003fe20003800000 */
.L_x_799:
        /* <DEDUP_REMOVED lines=15> */
.L_x_800:
[----:B------:R-:W-:Y:S02]  /*16e70*/  @P0 IMAD R8, R5, 0x2, R22 ;  /* 0x0000000205080824 */ /* 0x000fe400078e0216 */
[----:B------:R-:W-:Y:S02]  /*16e80*/  IMAD.MOV.U32 R13, RZ, RZ, R2 ;  /* 0x000000ffff0d7224 */ /* 0x000fe400078e0002 */
[----:B------:R-:W-:Y:S02]  /*16e90*/  IMAD.MOV.U32 R12, RZ, RZ, 0x7 ;  /* 0x00000007ff0c7424 */ /* 0x000fe400078e00ff */
[----:B------:R-:W-:-:S07]  /*16ea0*/  IMAD.MOV.U32 R7, RZ, RZ, R14 ;  /* 0x000000ffff077224 */ /* 0x000fce00078e000e */
[----:B------:R-:W-:Y:S05]  /*16eb0*/  WARPSYNC.COLLECTIVE R15, `(.L_x_801) ;  /* 0x000000000f087348 */ /* 0x000fea0003c00000 */
[----:B------:R0:W1:Y:S02]  /*16ec0*/  SHFL.IDX P6, R14, R13, R12, R11 ;  /* 0x0000000c0d0e7389 */ /* 0x00006400000c000b */
[----:B01----:R-:W-:Y:S01]  /*16ed0*/  ENDCOLLECTIVE ;  /* 0x000000000000791b */ /* 0x003fe20003800000 */
.L_x_801:
[----:B------:R-:W-:-:S04]  /*16ee0*/  @P0 LEA R7, P1, R9, R7, 0x1 ;  /* 0x0000000709070211 */ /* 0x000fc800078208ff */
[----:B------:R-:W-:-:S04]  /*16ef0*/  @P0 IADD3.X R6, RZ, R6, RZ, P1, !PT ;  /* 0x00000006ff060210 */ /* 0x000fc80000ffe4ff */
        /* <DEDUP_REMOVED lines=12> */
.L_x_802:
[----:B------:R-:W-:Y:S01]  /*16fc0*/  IMAD.MOV.U32 R0, RZ, RZ, R14 ;  /* 0x000000ffff007224 */ /* 0x000fe200078e000e */
[----:B------:R-:W-:Y:S06]  /*16fd0*/  BRA `(.L_x_803) ;  /* 0xffffffa400cc7947 */ /* 0x000fec000383ffff */
.L_x_666:
[----:B------:R-:W2:Y:S01]  /*16fe0*/  LDL.LU R11, [R1+0x34] ;  /* 0x00003400010b7983 */ /* 0x000ea20000300800 */
[----:B------:R-:W-:Y:S02]  /*16ff0*/  IMAD.MOV.U32 R13, RZ, RZ, R0 ;  /* 0x000000ffff0d7224 */ /* 0x000fe400078e0000 */
[----:B------:R-:W-:Y:S02]  /*17000*/  IMAD.MOV.U32 R12, RZ, RZ, RZ ;  /* 0x000000ffff0c7224 */ /* 0x000fe400078e00ff */
[----:B------:R-:W-:Y:S02]  /*17010*/  IMAD.MOV.U32 R15, RZ, RZ, -0x1 ;  /* 0xffffffffff0f7424 */ /* 0x000fe400078e00ff */
[----:B------:R-:W-:-:S04]  /*17020*/  IMAD R17, R17, 0xc0, R9 ;  /* 0x000000c011117824 */ /* 0x000fc800078e0209 */
[----:B------:R-:W-:Y:S02]  /*17030*/  VIADD R8, R17, 0x10 ;  /* 0x0000001011087836 */ /* 0x000fe40000000000 */
[----:B--2---:R-:W-:Y:S01]  /*17040*/  IMAD R3, R11, R10, RZ ;  /* 0x0000000a0b037224 */ /* 0x004fe200078e02ff */
[----:B------:R-:W-:-:S04]  /*17050*/  MOV R11, 0x181f ;  /* 0x0000181f000b7802 */ /* 0x000fc80000000f00 */
[----:B------:R-:W-:-:S13]  /*17060*/  ISETP.GE.AND P1, PT, R17, R3, PT ;  /* 0x000000031100720c */ /* 0x000fda0003f26270 */
[----:B-----5:R-:W-:Y:S05]  /*17070*/  WARPSYNC.COLLECTIVE R15, `(.L_x_804) ;  /* 0x000000000f087348 */ /* 0x020fea0003c00000 */
[----:B------:R0:W1:Y:S02]  /*17080*/  SHFL.IDX P6, R14, R13, R12, R11 ;  /* 0x0000000c0d0e7389 */ /* 0x00006400000c000b */
[----:B01---5:R-:W-:Y:S01]  /*17090*/  ENDCOLLECTIVE ;  /* 0x000000000000791b */ /* 0x023fe20003800000 */
.L_x_804:
[----:B------:R-:W-:Y:S02]  /*170a0*/  IMAD.MOV.U32 R13, RZ, RZ, R2 ;  /* 0x000000ffff0d7224 */ /* 0x000fe400078e0002 */
[----:B------:R-:W-:-:S07]  /*170b0*/  IMAD.MOV.U32 R6, RZ, RZ, R14 ;  /* 0x000000ffff067224 */ /* 0x000fce00078e000e */
[----:B------:R-:W-:Y:S05]  /*170c0*/  WARPSYNC.COLLECTIVE R15, `(.L_x_805) ;  /* 0x000000000f087348 */ /* 0x000fea0003c00000 */
[----:B------:R0:W1:Y:S02]  /*170d0*/  SHFL.IDX P6, R14, R13, R12, R11 ;  /* 0x0000000c0d0e7389 */ /* 0x00006400000c000b */
[----:B01----:R-:W-:Y:S01]  /*170e0*/  ENDCOLLECTIVE ;  /* 0x000000000000791b */ /* 0x003fe20003800000 */
.L_x_805:
[----:B------:R-:W-:Y:S02]  /*170f0*/  IMAD.MOV.U32 R13, RZ, RZ, R0 ;  /* 0x000000ffff0d7224 */ /* 0x000fe400078e0000 */
[----:B------:R-:W-:Y:S02]  /*17100*/  IMAD.MOV.U32 R12, RZ, RZ, 0x1 ;  /* 0x00000001ff0c7424 */ /* 0x000fe400078e00ff */
[----:B------:R-:W-:-:S07]  /*17110*/  IMAD.MOV.U32 R7, RZ, RZ, R14 ;  /* 0x000000ffff077224 */ /* 0x000fce00078e000e */
[----:B------:R-:W-:Y:S05]  /*17120*/  WARPSYNC.COLLECTIVE R15, `(.L_x_806) ;  /* 0x000000000f087348 */ /* 0x000fea0003c00000 */
[----:B------:R0:W1:Y:S02]  /*17130*/  SHFL.IDX P6, R14, R13, R12, R11 ;  /* 0x0000000c0d0e7389 */ /* 0x00006400000c000b */
[----:B01----:R-:W-:Y:S01]  /*17140*/  ENDCOLLECTIVE ;  /* 0x000000000000791b */ /* 0x003fe20003800000 */
.L_x_806:
        /* <DEDUP_REMOVED lines=10> */
[----:B------:R-:W-:Y:S02]  /*171f0*/  ISETP.GE.AND P1, PT, R8, R3, PT ;  /* 0x000000030800720c */ /* 0x000fe40003f26270 */
[----:B0-----:R-:W-:-:S11]  /*17200*/  MOV R6, R14 ;  /* 0x0000000e00067202 */ /* 0x001fd60000000f00 */
[----:B------:R-:W-:Y:S05]  /*17210*/  WARPSYNC.COLLECTIVE R15, `(.L_x_807) ;  /* 0x000000000f087348 */ /* 0x000fea0003c00000 */
[----:B------:R0:W1:Y:S02]  /*17220*/  SHFL.IDX P6, R14, R13, R12, R11 ;  /* 0x0000000c0d0e7389 */ /* 0x00006400000c000b */
[----:B01----:R-:W-:Y:S01]  /*17230*/  ENDCOLLECTIVE ;  /* 0x000000000000791b */ /* 0x003fe20003800000 */
.L_x_807:
[----:B------:R-:W-:Y:S02]  /*17240*/  IMAD.MOV.U32 R13, RZ, RZ, R0 ;  /* 0x000000ffff0d7224 */ /* 0x000fe400078e0000 */
[----:B------:R-:W-:Y:S02]  /*17250*/  IMAD.MOV.U32 R12, RZ, RZ, 0x2 ;  /* 0x00000002ff0c7424 */ /* 0x000fe400078e00ff */
[----:B------:R-:W-:-:S07]  /*17260*/  IMAD.MOV.U32 R7, RZ, RZ, R14 ;  /* 0x000000ffff077224 */ /* 0x000fce00078e000e */
[----:B------:R-:W-:Y:S05]  /*17270*/  WARPSYNC.COLLECTIVE R15, `(.L_x_808) ;  /* 0x000000000f087348 */ /* 0x000fea0003c00000 */
[----:B------:R0:W1:Y:S02]  /*17280*/  SHFL.IDX P6, R14, R13, R12, R11 ;  /* 0x0000000c0d0e7389 */ /* 0x00006400000c000b */
[----:B01----:R-:W-:Y:S01]  /*17290*/  ENDCOLLECTIVE ;  /* 0x000000000000791b */ /* 0x003fe20003800000 */
.L_x_808:
        /* <DEDUP_REMOVED lines=16> */
.L_x_809:
[----:B------:R-:W-:Y:S02]  /*173a0*/  IMAD.MOV.U32 R13, RZ, RZ, R0 ;  /* 0x000000ffff0d7224 */ /* 0x000fe400078e0000 */
[----:B------:R-:W-:Y:S01]  /*173b0*/  IMAD.MOV.U32 R12, RZ, RZ, 0x3 ;  /* 0x00000003ff0c7424 */ /* 0x000fe200078e00ff */
[----:B------:R-:W-:-:S07]  /*173c0*/  MOV R7, R14 ;  /* 0x0000000e00077202 */ /* 0x000fce0000000f00 */
[----:B------:R-:W-:Y:S05]  /*173d0*/  WARPSYNC.COLLECTIVE R15, `(.L_x_810) ;  /* 0x000000000f087348 */ /* 0x000fea0003c00000 */
[----:B------:R0:W1:Y:S02]  /*173e0*/  SHFL.IDX P6, R14, R13, R12, R11 ;  /* 0x0000000c0d0e7389 */ /* 0x00006400000c000b */
[----:B01----:R-:W-:Y:S01]  /*173f0*/  ENDCOLLECTIVE ;  /* 0x000000000000791b */ /* 0x003fe20003800000 */
.L_x_810:
        /* <DEDUP_REMOVED lines=16> */
.L_x_811:
[----:B------:R-:W-:Y:S02]  /*17500*/  IMAD.MOV.U32 R13, RZ, RZ, R0 ;  /* 0x000000ffff0d7224 */ /* 0x000fe400078e0000 */
[----:B------:R-:W-:Y:S02]  /*17510*/  IMAD.MOV.U32 R12, RZ, RZ, 0x4 ;  /* 0x00000004ff0c7424 */ /* 0x000fe400078e00ff */
[----:B------:R-:W-:-:S07]  /*17520*/  IMAD.MOV.U32 R7, RZ, RZ, R14 ;  /* 0x000000ffff077224 */ /* 0x000fce00078e000e */
[----:B------:R-:W-:Y:S05]  /*17530*/  WARPSYNC.COLLECTIVE R15, `(.L_x_812) ;  /* 0x000000000f087348 */ /* 0x000fea0003c00000 */
[----:B------:R0:W1:Y:S02]  /*17540*/  SHFL.IDX P6, R14, R13, R12, R11 ;  /* 0x0000000c0d0e7389 */ /* 0x00006400000c000b */
[----:B01----:R-:W-:Y:S01]  /*17550*/  ENDCOLLECTIVE ;  /* 0x000000000000791b */ /* 0x003fe20003800000 */
.L_x_812:
        /* <DEDUP_REMOVED lines=10> */
[----:B0-----:R-:W-:-:S04]  /*17600*/  IADD3 R6, R17, 0x40, RZ ;  /* 0x0000004011067810 */ /* 0x001fc80007ffe0ff */
[----:B------:R-:W-:Y:S01]  /*17610*/  ISETP.GE.AND P1, PT, R6, R3, PT ;  /* 0x000000030600720c */ /* 0x000fe20003f26270 */
[----:B------:R-:W-:-:S12]  /*17620*/  IMAD.MOV.U32 R6, RZ, RZ, R14 ;  /* 0x000000ffff067224 */ /* 0x000fd800078e000e */
[----:B------:R-:W-:Y:S05]  /*17630*/  WARPSYNC.COLLECTIVE R15, `(.L_x_813) ;  /* 0x000000000f087348 */ /* 0x000fea0003c00000 */
[----:B------:R0:W1:Y:S02]  /*17640*/  SHFL.IDX P6, R14, R13, R12, R11 ;  /* 0x0000000c0d0e7389 */ /* 0x00006400000c000b */
[----:B01----:R-:W-:Y:S01]  /*17650*/  ENDCOLLECTIVE ;  /* 0x000000000000791b */ /* 0x003fe20003800000 */
.L_x_813:
[----:B------:R-:W-:Y:S01]  /*17660*/  IMAD.MOV.U32 R13, RZ, RZ, R0 ;  /* 0x000000ffff0d7224 */ /* 0x000fe200078e0000 */
[----:B------:R-:W-:Y:S01]  /*17670*/  MOV R12, 0x5 ;  /* 0x00000005000c7802 */ /* 0x000fe20000000f00 */
[----:B------:R-:W-:-:S07]  /*17680*/  IMAD.MOV.U32 R7, RZ, RZ, R14 ;  /* 0x000000ffff077224 */ /* 0x000fce00078e000e */
[----:B------:R-:W-:Y:S05]  /*17690*/  WARPSYNC.COLLECTIVE R15, `(.L_x_814) ;  /* 0x000000000f087348 */ /* 0x000fea0003c00000 */
[----:B------:R0:W1:Y:S02]  /*176a0*/  SHFL.IDX P6, R14, R13, R12, R11 ;  /* 0x0000000c0d0e7389 */ /* 0x00006400000c000b */
[----:B01----:R-:W-:Y:S01]  /*176b0*/  ENDCOLLECTIVE ;  /* 0x000000000000791b */ /* 0x003fe20003800000 */
.L_x_814:
        /* <DEDUP_REMOVED lines=16> */
.L_x_815:
[----:B------:R-:W-:Y:S02]  /*177c0*/  IMAD.MOV.U32 R13, RZ, RZ, R0 ;  /* 0x000000ffff0d7224 */ /* 0x000fe400078e0000 */
[----:B------:R-:W-:Y:S02]  /*177d0*/  IMAD.MOV.U32 R12, RZ, RZ, 0x6 ;  /* 0x00000006ff0c7424 */ /* 0x000fe400078e00ff */
[----:B------:R-:W-:-:S07]  /*177e0*/  IMAD.MOV.U32 R7, RZ, RZ, R14 ;  /* 0x000000ffff077224 */ /* 0x000fce00078e000e */
[----:B------:R-:W-:Y:S05]  /*177f0*/  WARPSYNC.COLLECTIVE R15, `(.L_x_816) ;  /* 0x000000000f087348 */ /* 0x000fea0003c00000 */
[----:B------:R0:W1:Y:S02]  /*17800*/  SHFL.IDX P6, R14, R13, R12, R11 ;  /* 0x0000000c0d0e7389 */ /* 0x00006400000c000b */
[----:B01----:R-:W-:Y:S01]  /*17810*/  ENDCOLLECTIVE ;  /* 0x000000000000791b */ /* 0x003fe20003800000 */
.L_x_816:
        /* <DEDUP_REMOVED lines=16> */
.L_x_817:
[----:B------:R-:W-:Y:S02]  /*17920*/  IMAD.MOV.U32 R13, RZ, RZ, R0 ;  /* 0x000000ffff0d7224 */ /* 0x000fe400078e0000 */
[----:B------:R-:W-:Y:S02]  /*17930*/  IMAD.MOV.U32 R12, RZ, RZ, 0x7 ;  /* 0x00000007ff0c7424 */ /* 0x000fe400078e00ff */
[----:B------:R-:W-:-:S07]  /*17940*/  IMAD.MOV.U32 R7, RZ, RZ, R14 ;  /* 0x000000ffff077224 */ /* 0x000fce00078e000e */
[----:B------:R-:W-:Y:S05]  /*17950*/  WARPSYNC.COLLECTIVE R15, `(.L_x_818) ;  /* 0x000000000f087348 */ /* 0x000fea0003c00000 */
[----:B------:R0:W1:Y:S02]  /*17960*/  SHFL.IDX P6, R14, R13, R12, R11 ;  /* 0x0000000c0d0e7389 */ /* 0x00006400000c000b */
[----:B01----:R-:W-:Y:S01]  /*17970*/  ENDCOLLECTIVE ;  /* 0x000000000000791b */ /* 0x003fe20003800000 */
.L_x_818:
        /* <DEDUP_REMOVED lines=11> */
.L_x_819:
[----:B------:R-:W-:Y:S01]  /*17a30*/  @!PT LDS RZ, [RZ] ;  /* 0x00000000fffff984 */ /* 0x000fe20000000800 */
[----:B------:R-:W-:Y:S01]  /*17a40*/  @!PT LDS RZ, [RZ] ;  /* 0x00000000fffff984 */ /* 0x000fe20000000800 */
[----:B------:R-:W-:Y:S01]  /*17a50*/  @!PT LDS RZ, [RZ] ;  /* 0x00000000fffff984 */ /* 0x000fe20000000800 */
[----:B------:R0:W-:Y:S01]  /*17a60*/  @!P1 LDGSTS.E.BYPASS.LTC128B.128 [R20+0xb400], desc[UR42][R6.64], !P0 ;  /* 0x0b40000006149fae */ /* 0x0001e2000c101d6a */
[----:B------:R-:W-:Y:S01]  /*17a70*/  ISETP.GE.AND P1, PT, R2, R3, PT ;  /* 0x000000030200720c */ /* 0x000fe20003f26270 */
[----:B------:R-:W-:Y:S02]  /*17a80*/  IMAD.MOV.U32 R13, RZ, RZ, R4 ;  /* 0x000000ffff0d7224 */ /* 0x000fe400078e0004 */
[----:B------:R-:W-:Y:S02]  /*17a90*/  IMAD.MOV.U32 R12, RZ, RZ, RZ ;  /* 0x000000ffff0c7224 */ /* 0x000fe400078e00ff */
[----:B0-----:R-:W-:-:S08]  /*17aa0*/  IMAD.MOV.U32 R6, RZ, RZ, R14 ;  /* 0x000000ffff067224 */ /* 0x001fd000078e000e */
[----:B------:R-:W-:Y:S05]  /*17ab0*/  WARPSYNC.COLLECTIVE R15, `(.L_x_820) ;  /* 0x000000000f087348 */ /* 0x000fea0003c00000 */
[----:B------:R0:W1:Y:S02]  /*17ac0*/  SHFL.IDX P6, R14, R13, R12, R11 ;  /* 0x0000000c0d0e7389 */ /* 0x00006400000c000b */
[----:B01----:R-:W-:Y:S01]  /*17ad0*/  ENDCOLLECTIVE ;  /* 0x000000000000791b */ /* 0x003fe20003800000 */
.L_x_820:
[----:B------:R-:W-:-:S04]  /*17ae0*/  @!P1 LEA R6, P2, R21, R6, 0x1 ;  /* 0x0000000615069211 */ /* 0x000fc800078408ff */
[----:B------:R-:W-:-:S05]  /*17af0*/  @!P1 IADD3.X R0, RZ, R0, RZ, P2, !PT ;  /* 0x00000000ff009210 */ /* 0x000fca00017fe4ff */
[----:B------:R-:W-:Y:S02]  /*17b00*/  @!P1 IMAD.MOV.U32 R7, RZ, RZ, R0 ;  /* 0x000000ffff079224 */ /* 0x000fe400078e0000 */
[----:B------:R-:W-:Y:S02]  /*17b10*/  IMAD.MOV.U32 R13, RZ, RZ, R5 ;  /* 0x000000ffff0d7224 */ /* 0x000fe400078e0005 */
[C---:B------:R-:W-:Y:S01]  /*17b20*/  VIADD R0, R17.reuse, 0x80 ;  /* 0x0000008011007836 */ /* 0x040fe20000000000 */
[----:B------:R-:W-:Y:S01]  /*17b30*/  @!PT LDS RZ, [RZ] ;  /* 0x00000000fffff984 */ /* 0x000fe20000000800 */
[----:B------:R-:W-:Y:S01]  /*17b40*/  @!PT LDS RZ, [RZ] ;  /* 0x00000000fffff984 */ /* 0x000fe20000000800 */
[----:B------:R-:W-:Y:S01]  /*17b50*/  @!PT LDS RZ, [RZ] ;  /* 0x00000000fffff984 */ /* 0x000fe20000000800 */
[----:B------:R0:W-:Y:S04]  /*17b60*/  @!P1 LDGSTS.E.BYPASS.LTC128B.128 [R20+0xbc00], desc[UR42][R6.64], !P0 ;  /* 0x0bc0000006149fae */ /* 0x0001e8000c101d6a */
[----:B------:R-:W-:Y:S01]  /*17b70*/  ISETP.GE.AND P1, PT, R0, R3, PT ;  /* 0x000000030000720c */ /* 0x000fe20003f26270 */
[----:B------:R-:W-:-:S02]  /*17b80*/  VIADD R0, R17, 0x90 ;  /* 0x0000009011007836 */ /* 0x000fc40000000000 */
[----:B------:R-:W-:-:S10]  /*17b90*/  IMAD.MOV.U32 R2, RZ, RZ, R14 ;  /* 0x000000ffff027224 */ /* 0x000fd400078e000e */
[----:B0-----:R-:W-:Y:S05]  /*17ba0*/  WARPSYNC.COLLECTIVE R15, `(.L_x_821) ;  /* 0x000000000f087348 */ /* 0x001fea0003c00000 */
[----:B------:R1:W2:Y:S02]  /*17bb0*/  SHFL.IDX P6, R14, R13, R12, R11 ;  /* 0x0000000c0d0e7389 */ /* 0x0002a400000c000b */
[----:B012---:R-:W-:Y:S01]  /*17bc0*/  ENDCOLLECTIVE ;  /* 0x000000000000791b */ /* 0x007fe20003800000 */
.L_x_821:
[----:B------:R-:W-:Y:S02]  /*17bd0*/  IMAD.MOV.U32 R13, RZ, RZ, R4 ;  /* 0x000000ffff0d7224 */ /* 0x000fe400078e0004 */
[----:B------:R-:W-:Y:S02]  /*17be0*/  IMAD.MOV.U32 R12, RZ, RZ, 0x1 ;  /* 0x00000001ff0c7424 */ /* 0x000fe400078e00ff */
[----:B------:R-:W-:-:S07]  /*17bf0*/  IMAD.MOV.U32 R8, RZ, RZ, R14 ;  /* 0x000000ffff087224 */ /* 0x000fce00078e000e */
[----:B------:R-:W-:Y:S05]  /*17c00*/  WARPSYNC.COLLECTIVE R15, `(.L_x_822) ;  /* 0x000000000f087348 */ /* 0x000fea0003c00000 */
[----:B------:R0:W1:Y:S02]  /*17c10*/  SHFL.IDX P6, R14, R13, R12, R11 ;  /* 0x0000000c0d0e7389 */ /* 0x00006400000c000b */
[----:B01----:R-:W-:Y:S01]  /*17c20*/  ENDCOLLECTIVE ;  /* 0x000000000000791b */ /* 0x003fe20003800000 */
.L_x_822:
[----:B------:R-:W-:-:S05]  /*17c30*/  @!P1 LEA R6, P2, R21, R8, 0x1 ;  /* 0x0000000815069211 */ /* 0x000fca00078408ff */
[----:B------:R-:W-:-:S05]  /*17c40*/  @!P1 IMAD.X R2, RZ, RZ, R2, P2 ;  /* 0x000000ffff029224 */ /* 0x000fca00010e0602 */
[----:B------:R-:W-:Y:S01]  /*17c50*/  @!P1 MOV R7, R2 ;  /* 0x0000000200079202 */ /* 0x000fe20000000f00 */
[----:B------:R-:W-:Y:S02]  /*17c60*/  IMAD.MOV.U32 R13, RZ, RZ, R5 ;  /* 0x000000ffff0d7224 */ /* 0x000fe400078e0005 */
[----:B------:R-:W-:Y:S02]  /*17c70*/  VIADD R2, R17, 0xa0 ;  /* 0x000000a011027836 */ /* 0x000fe40000000000 */
[----:B------:R-:W-:Y:S01]  /*17c80*/  @!PT LDS RZ, [RZ] ;  /* 0x00000000fffff984 */ /* 0x000fe20000000800 */
[----:B------:R-:W-:Y:S01]  /*17c90*/  @!PT LDS RZ, [RZ] ;  /* 0x00000000fffff984 */ /* 0x000fe20000000800 */
[----:B------:R-:W-:Y:S01]  /*17ca0*/  @!PT LDS RZ, [RZ] ;  /* 0x00000000fffff984 */ /* 0x000fe20000000800 */
[----:B------:R0:W-:Y:S01]  /*17cb0*/  @!P1 LDGSTS.E.BYPASS.LTC128B.128 [R20+0xc400], desc[UR42][R6.64], !P0 ;  /* 0x0c40000006149fae */ /* 0x0001e2000c101d6a */
[----:B------:R-:W-:Y:S01]  /*17cc0*/  ISETP.GE.AND P1, PT, R0, R3, PT ;  /* 0x000000030000720c */ /* 0x000fe20003f26270 */
[----:B------:R-:W-:-:S12]  /*17cd0*/  IMAD.MOV.U32 R0, RZ, RZ, R14 ;  /* 0x000000ffff007224 */ /* 0x000fd800078e000e */
[----:B0-----:R-:W-:Y:S05]  /*17ce0*/  WARPSYNC.COLLECTIVE R15, `(.L_x_823) ;  /* 0x000000000f087348 */ /* 0x001fea0003c00000 */
[----:B------:R1:W2:Y:S02]  /*17cf0*/  SHFL.IDX P6, R14, R13, R12, R11 ;  /* 0x0000000c0d0e7389 */ /* 0x0002a400000c000b */
[----:B012---:R-:W-:Y:S01]  /*17d00*/  ENDCOLLECTIVE ;  /* 0x000000000000791b */ /* 0x007fe20003800000 */
.L_x_823:
[----:B------:R-:W-:Y:S01]  /*17d10*/  MOV R13, R4 ;  /* 0x00000004000d7202 */ /* 0x000fe20000000f00 */
[----:B------:R-:W-:Y:S02]  /*17d20*/  IMAD.MOV.U32 R12, RZ, RZ, 0x2 ;  /* 0x00000002ff0c7424 */ /* 0x000fe400078e00ff */
[----:B------:R-:W-:-:S07]  /*17d30*/  IMAD.MOV.U32 R6, RZ, RZ, R14 ;  /* 0x000000ffff067224 */ /* 0x000fce00078e000e */
[----:B------:R-:W-:Y:S05]  /*17d40*/  WARPSYNC.COLLECTIVE R15, `(.L_x_824) ;  /* 0x000000000f087348 */ /* 0x000fea0003c00000 */
[----:B------:R0:W1:Y:S02]  /*17d50*/  SHFL.IDX P6, R14, R13, R12, R11 ;  /* 0x0000000c0d0e7389 */ /* 0x00006400000c000b */
[----:B01----:R-:W-:Y:S01]  /*17d60*/  ENDCOLLECTIVE ;  /* 0x000000000000791b */ /* 0x003fe20003800000 */
.L_x_824:
        /* <DEDUP_REMOVED lines=13> */
.L_x_825:
[----:B------:R-:W-:Y:S01]  /*17e40*/  IMAD.MOV.U32 R13, RZ, RZ, R4 ;  /* 0x000000ffff0d7224 */ /* 0x000fe200078e0004 */
[----:B------:R-:W-:Y:S01]  /*17e50*/  MOV R12, 0x3 ;  /* 0x00000003000c7802 */ /* 0x000fe20000000f00 */
[----:B------:R-:W-:-:S07]  /*17e60*/  IMAD.MOV.U32 R6, RZ, RZ, R14 ;  /* 0x000000ffff067224 */ /* 0x000fce00078e000e */
[----:B------:R-:W-:Y:S05]  /*17e70*/  WARPSYNC.COLLECTIVE R15, `(.L_x_826) ;  /* 0x000000000f087348 */ /* 0x000fea0003c00000 */
[----:B------:R0:W1:Y:S02]  /*17e80*/  SHFL.IDX P6, R14, R13, R12, R11 ;  /* 0x0000000c0d0e7389 */ /* 0x00006400000c000b */
[----:B01----:R-:W-:Y:S01]  /*17e90*/  ENDCOLLECTIVE ;  /* 0x000000000000791b */ /* 0x003fe20003800000 */
.L_x_826:
        /* <DEDUP_REMOVED lines=12> */
.L_x_827:
[----:B------:R-:W-:Y:S01]  /*17f60*/  IMAD.MOV.U32 R2, RZ, RZ, R14 ;  /* 0x000000ffff027224 */ /* 0x000fe200078e000e */
[----:B------:R-:W-:Y:S06]  /*17f70*/  BRA `(.L_x_828) ;  /* 0xffffffa400c47947 */ /* 0x000fec000383ffff */
.L_x_669:
[----:B-1----:R1:W2:Y:S02]  /*17f80*/  SYNCS.PHASECHK.TRANS64.TRYWAIT P0, [R22+URZ+0x16820], R0 ;  /* 0x01682000160075a7 */ /* 0x0022a4000800017f */
[----:B--2---:R-:W-:Y:S05]  /*17f90*/  @!P0 NANOSLEEP.SYNCS 0x989680 ;  /* 0x009896800000895d */ /* 0x004fea0003900000 */
[----:B------:R-:W2:Y:S02]  /*17fa0*/  @!P0 SYNCS.PHASECHK.TRANS64 P0, [R22+URZ+0x16820], R0 ;  /* 0x01682000160085a7 */ /* 0x000ea4000800007f */
[----:B--2---:R-:W-:Y:S05]  /*17fb0*/  @!P0 BRA `(.L_x_669) ;  /* 0xfffffffc00f08947 */ /* 0x004fea000383ffff */
[----:B------:R-:W-:Y:S05]  /*17fc0*/  BRA `(.L_x_829) ;  /* 0xffffffa800207947 */ /* 0x000fea000383ffff */
.L_x_674:
[----:B0-----:R0:W1:Y:S02]  /*17fd0*/  SYNCS.PHASECHK.TRANS64.TRYWAIT P0, [R5+URZ+0x16840], R2 ;  /* 0x01684002050075a7 */ /* 0x001064000800017f */
[----:B-1----:R-:W-:Y:S05]  /*17fe0*/  @!P0 NANOSLEEP.SYNCS 0x989680 ;  /* 0x009896800000895d */ /* 0x002fea0003900000 */
[----:B------:R-:W1:Y:S02]  /*17ff0*/  @!P0 SYNCS.PHASECHK.TRANS64 P0, [R5+URZ+0x16840], R2 ;  /* 0x01684002050085a7 */ /* 0x000e64000800007f */
[----:B-1----:R-:W-:Y:S05]  /*18000*/  @!P0 BRA `(.L_x_674) ;  /* 0xfffffffc00f08947 */ /* 0x002fea000383ffff */
[----:B------:R-:W-:Y:S05]  /*18010*/  BRA `(.L_x_830) ;  /* 0xffffffac00007947 */ /* 0x000fea000383ffff */
.L_x_675:
        /* <DEDUP_REMOVED lines=8> */
.L_x_832:
[----:B------:R-:W-:Y:S05]  /*180a0*/  BSYNC B1 ;  /* 0x0000000000017941 */ /* 0x000fea0003800000 */
.L_x_831:
[----:B------:R-:W0:Y:S01]  /*180b0*/  S2R R7, SR_TID.X ;  /* 0x0000000000077919 */ /* 0x000e220000002100 */
[----:B------:R-:W-:Y:S01]  /*180c0*/  MOV R13, R9 ;  /* 0x00000009000d7202 */ /* 0x000fe20000000f00 */
[----:B------:R-:W-:Y:S02]  /*180d0*/  IMAD.MOV.U32 R12, RZ, RZ, RZ ;  /* 0x000000ffff0c7224 */ /* 0x000fe400078e00ff */
[----:B------:R-:W-:Y:S02]  /*180e0*/  IMAD.MOV.U32 R11, RZ, RZ, 0x181f ;  /* 0x0000181fff0b7424 */ /* 0x000fe400078e00ff */
[----:B------:R-:W-:Y:S02]  /*180f0*/  IMAD.MOV.U32 R15, RZ, RZ, -0x1 ;  /* 0xffffffffff0f7424 */ /* 0x000fe400078e00ff */
[----:B------:R-:W-:Y:S02]  /*18100*/  IMAD.MOV.U32 R3, RZ, RZ, R14 ;  /* 0x000000ffff037224 */ /* 0x000fe400078e000e */
[----:B------:R-:W-:-:S07]  /*18110*/  IMAD R8, R8, 0x2, R22 ;  /* 0x0000000208087824 */ /* 0x000fce00078e0216 */
[----:B0-----:R-:W-:Y:S05]  /*18120*/  WARPSYNC.COLLECTIVE R15, `(.L_x_833) ;  /* 0x000000000f087348 */ /* 0x001fea0003c00000 */
[----:B------:R1:W2:Y:S02]  /*18130*/  SHFL.IDX P6, R14, R13, R12, R11 ;  /* 0x0000000c0d0e7389 */ /* 0x0002a400000c000b */
[----:B012---:R-:W-:Y:S01]  /*18140*/  ENDCOLLECTIVE ;  /* 0x000000000000791b */ /* 0x007fe20003800000 */
.L_x_833:
[----:B------:R-:W-:Y:S01]  /*18150*/  MOV R13, R10 ;  /* 0x0000000a000d7202 */ /* 0x000fe20000000f00 */
[----:B------:R-:W-:Y:S02]  /*18160*/  IMAD.MOV.U32 R12, RZ, RZ, 0x1 ;  /* 0x00000001ff0c7424 */ /* 0x000fe400078e00ff */
[----:B------:R-:W-:Y:S02]  /*18170*/  IMAD.SHL.U32 R7, R7, 0x8, RZ ;  /* 0x0000000807077824 */ /* 0x000fe400078e00ff */
[----:B------:R-:W-:-:S07]  /*18180*/  IMAD.MOV.U32 R2, RZ, RZ, R14 ;  /* 0x000000ffff027224 */ /* 0x000fce00078e000e */
[----:B------:R-:W-:Y:S05]  /*18190*/  WARPSYNC.COLLECTIVE R15, `(.L_x_834) ;  /* 0x000000000f087348 */ /* 0x000fea0003c00000 */
[----:B------:R0:W1:Y:S02]  /*181a0*/  SHFL.IDX P6, R14, R13, R12, R11 ;  /* 0x0000000c0d0e7389 */ /* 0x00006400000c000b */
[----:B01----:R-:W-:Y:S01]  /*181b0*/  ENDCOLLECTIVE ;  /* 0x000000000000791b */ /* 0x003fe20003800000 */
.L_x_834:
[----:B------:R-:W-:-:S05]  /*181c0*/  LOP3.LUT R7, R7, 0x38, RZ, 0xc0, !PT ;  /* 0x0000003807077812 */ /* 0x000fca00078ec0ff */
[----:B------:R-:W-:-:S05]  /*181d0*/  IMAD.SHL.U32 R7, R7, 0x2, RZ ;  /* 0x0000000207077824 */ /* 0x000fca00078e00ff */
[----:B------:R-:W-:Y:S01]  /*181e0*/  IADD3 R2, P0, R2, R7, RZ ;  /* 0x0000000702027210 */ /* 0x000fe20007f1e0ff */
[----:B------:R-:W-:-:S04]  /*181f0*/  IMAD.MOV.U32 R13, RZ, RZ, R9 ;  /* 0x000000ffff0d7224 */ /* 0x000fc800078e0009 */
[----:B------:R-:W-:-:S05]  /*18200*/  IMAD.X R3, RZ, RZ, R3, P0 ;  /* 0x000000ffff037224 */ /* 0x000fca00000e0603 */
[----:B------:R-:W-:Y:S01]  /*18210*/  @!PT LDS RZ, [RZ] ;  /* 0x00000000fffff984 */ /* 0x000fe20000000800 */
[----:B------:R-:W-:Y:S01]  /*18220*/  @!PT LDS RZ, [RZ] ;  /* 0x00000000fffff984 */ /* 0x000fe20000000800 */
[----:B------:R-:W-:Y:S01]  /*18230*/  @!PT LDS RZ, [RZ] ;  /* 0x00000000fffff984 */ /* 0x000fe20000000800 */
[----:B------:R0:W-:Y:S02]  /*18240*/  LDGSTS.E.BYPASS.LTC128B.128 [R8+0xe400], desc[UR42][R2.64], !P2 ;  /* 0x0e40000002087fae */ /* 0x0001e4000d101d6a */
[----:B0-----:R-:W-:-:S07]  /*18250*/  IMAD.MOV.U32 R3, RZ, RZ, R14 ;  /* 0x000000ffff037224 */ /* 0x001fce00078e000e */
[----:B------:R-:W-:Y:S05]  /*18260*/  WARPSYNC.COLLECTIVE R15, `(.L_x_835) ;  /* 0x000000000f087348 */ /* 0x000fea0003c00000 */
[----:B------:R0:W1:Y:S02]  /*18270*/  SHFL.IDX P6, R14, R13, R12, R11 ;  /* 0x0000000c0d0e7389 */ /* 0x00006400000c000b */
[----:B01----:R-:W-:Y:S01]  /*18280*/  ENDCOLLECTIVE ;  /* 0x000000000000791b */ /* 0x003fe20003800000 */
.L_x_835:
[----:B------:R-:W-:Y:S02]  /*18290*/  IMAD.MOV.U32 R13, RZ, RZ, R10 ;  /* 0x000000ffff0d7224 */ /* 0x000fe400078e000a */
[----:B------:R-:W-:Y:S02]  /*182a0*/  IMAD.MOV.U32 R12, RZ, RZ, 0x2 ;  /* 0x00000002ff0c7424 */ /* 0x000fe400078e00ff */
[----:B------:R-:W-:-:S07]  /*182b0*/  IMAD.MOV.U32 R2, RZ, RZ, R14 ;  /* 0x000000ffff027224 */ /* 0x000fce00078e000e */
[----:B------:R-:W-:Y:S05]  /*182c0*/  WARPSYNC.COLLECTIVE R15, `(.L_x_836) ;  /* 0x000000000f087348 */ /* 0x000fea0003c00000 */
[----:B------:R0:W1:Y:S02]  /*182d0*/  SHFL.IDX P6, R14, R13, R12, R11 ;  /* 0x0000000c0d0e7389 */ /* 0x00006400000c000b */
[----:B01----:R-:W-:Y:S01]  /*182e0*/  ENDCOLLECTIVE ;  /* 0x000000000000791b */ /* 0x003fe20003800000 */
.L_x_836:
        /* <DEDUP_REMOVED lines=11> */
.L_x_837:
[----:B------:R-:W-:Y:S02]  /*183a0*/  IMAD.MOV.U32 R13, RZ, RZ, R10 ;  /* 0x000000ffff0d7224 */ /* 0x000fe400078e000a */
[----:B------:R-:W-:Y:S02]  /*183b0*/  IMAD.MOV.U32 R12, RZ, RZ, 0x3 ;  /* 0x00000003ff0c7424 */ /* 0x000fe400078e00ff */
[----:B------:R-:W-:-:S07]  /*183c0*/  IMAD.MOV.U32 R2, RZ, RZ, R14 ;  /* 0x000000ffff027224 */ /* 0x000fce00078e000e */
[----:B------:R-:W-:Y:S05]  /*183d0*/  WARPSYNC.COLLECTIVE R15, `(.L_x_838) ;  /* 0x000000000f087348 */ /* 0x000fea0003c00000 */
[----:B------:R0:W1:Y:S02]  /*183e0*/  SHFL.IDX P6, R14, R13, R12, R11 ;  /* 0x0000000c0d0e7389 */ /* 0x00006400000c000b */
[----:B01----:R-:W-:Y:S01]  /*183f0*/  ENDCOLLECTIVE ;  /* 0x000000000000791b */ /* 0x003fe20003800000 */
.L_x_838:
        /* <DEDUP_REMOVED lines=11> */
.L_x_839:
[----:B------:R-:W-:Y:S01]  /*184b0*/  MOV R13, R10 ;  /* 0x0000000a000d7202 */ /* 0x000fe20000000f00 */
[----:B------:R-:W-:Y:S02]  /*184c0*/  IMAD.MOV.U32 R12, RZ, RZ, 0x4 ;  /* 0x00000004ff0c7424 */ /* 0x000fe400078e00ff */
[----:B------:R-:W-:-:S07]  /*184d0*/  IMAD.MOV.U32 R2, RZ, RZ, R14 ;  /* 0x000000ffff027224 */ /* 0x000fce00078e000e */
[----:B------:R-:W-:Y:S05]  /*184e0*/  WARPSYNC.COLLECTIVE R15, `(.L_x_840) ;  /* 0x000000000f087348 */ /* 0x000fea0003c00000 */
[----:B------:R0:W1:Y:S02]  /*184f0*/  SHFL.IDX P6, R14, R13, R12, R11 ;  /* 0x0000000c0d0e7389 */ /* 0x00006400000c000b */
[----:B01----:R-:W-:Y:S01]  /*18500*/  ENDCOLLECTIVE ;  /* 0x000000000000791b */ /* 0x003fe20003800000 */
.L_x_840:
        /* <DEDUP_REMOVED lines=11> */
.L_x_841:
[----:B------:R-:W-:Y:S02]  /*185c0*/  IMAD.MOV.U32 R13, RZ, RZ, R10 ;  /* 0x000000ffff0d7224 */ /* 0x000fe400078e000a */
[----:B------:R-:W-:Y:S02]  /*185d0*/  IMAD.MOV.U32 R12, RZ, RZ, 0x5 ;  /* 0x00000005ff0c7424 */ /* 0x000fe400078e00ff */
[----:B------:R-:W-:-:S07]  /*185e0*/  IMAD.MOV.U32 R2, RZ, RZ, R14 ;  /* 0x000000ffff027224 */ /* 0x000fce00078e000e */
[----:B------:R-:W-:Y:S05]  /*185f0*/  WARPSYNC.COLLECTIVE R15, `(.L_x_842) ;  /* 0x000000000f087348 */ /* 0x000fea0003c00000 */
[----:B------:R0:W1:Y:S02]  /*18600*/  SHFL.IDX P6, R14, R13, R12, R11 ;  /* 0x0000000c0d0e7389 */ /* 0x00006400000c000b */
[----:B01----:R-:W-:Y:S01]  /*18610*/  ENDCOLLECTIVE ;  /* 0x000000000000791b */ /* 0x003fe20003800000 */
.L_x_842:
        /* <DEDUP_REMOVED lines=11> */
.L_x_843:
[----:B------:R-:W-:Y:S02]  /*186d0*/  IMAD.MOV.U32 R13, RZ, RZ, R10 ;  /* 0x000000ffff0d7224 */ /* 0x000fe400078e000a */
[----:B------:R-:W-:Y:S02]  /*186e0*/  IMAD.MOV.U32 R12, RZ, RZ, 0x6 ;  /* 0x00000006ff0c7424 */ /* 0x000fe400078e00ff */
[----:B------:R-:W-:-:S07]  /*186f0*/  IMAD.MOV.U32 R2, RZ, RZ, R14 ;  /* 0x000000ffff027224 */ /* 0x000fce00078e000e */
[----:B------:R-:W-:Y:S05]  /*18700*/  WARPSYNC.COLLECTIVE R15, `(.L_x_844) ;  /* 0x000000000f087348 */ /* 0x000fea0003c00000 */
[----:B------:R0:W1:Y:S02]  /*18710*/  SHFL.IDX P6, R14, R13, R12, R11 ;  /* 0x0000000c0d0e7389 */ /* 0x00006400000c000b */
[----:B01----:R-:W-:Y:S01]  /*18720*/  ENDCOLLECTIVE ;  /* 0x000000000000791b */ /* 0x003fe20003800000 */
.L_x_844:
        /* <DEDUP_REMOVED lines=11> */
.L_x_845:
[----:B------:R-:W-:Y:S01]  /*187e0*/  MOV R13, R10 ;  /* 0x0000000a000d7202 */ /* 0x000fe20000000f00 */
[----:B------:R-:W-:Y:S02]  /*187f0*/  IMAD.MOV.U32 R12, RZ, RZ, 0x7 ;  /* 0x00000007ff0c7424 */ /* 0x000fe400078e00ff */
[----:B------:R-:W-:-:S07]  /*18800*/  IMAD.MOV.U32 R2, RZ, RZ, R14 ;  /* 0x000000ffff027224 */ /* 0x000fce00078e000e */
[----:B------:R-:W-:Y:S05]  /*18810*/  WARPSYNC.COLLECTIVE R15, `(.L_x_846) ;  /* 0x000000000f087348 */ /* 0x000fea0003c00000 */
[----:B------:R0:W1:Y:S02]  /*18820*/  SHFL.IDX P6, R14, R13, R12, R11 ;  /* 0x0000000c0d0e7389 */ /* 0x00006400000c000b */
[----:B01----:R-:W-:Y:S01]  /*18830*/  ENDCOLLECTIVE ;  /* 0x000000000000791b */ /* 0x003fe20003800000 */
.L_x_846:
        /* <DEDUP_REMOVED lines=11> */
.L_x_847:
[----:B------:R-:W-:Y:S01]  /*188f0*/  IMAD.MOV.U32 R2, RZ, RZ, R14 ;  /* 0x000000ffff027224 */ /* 0x000fe200078e000e */
[----:B------:R-:W-:Y:S06]  /*18900*/  BRA `(.L_x_848) ;  /* 0xffffffa400f87947 */ /* 0x000fec000383ffff */
.L_x_680:
[----:B-1----:R1:W2:Y:S02]  /*18910*/  SYNCS.PHASECHK.TRANS64.TRYWAIT P0, [R5+URZ+0x16860], R2 ;  /* 0x01686002050075a7 */ /* 0x0022a4000800017f */
[----:B--2---:R-:W-:Y:S05]  /*18920*/  @!P0 NANOSLEEP.SYNCS 0x989680 ;  /* 0x009896800000895d */ /* 0x004fea0003900000 */
[----:B------:R-:W2:Y:S02]  /*18930*/  @!P0 SYNCS.PHASECHK.TRANS64 P0, [R5+URZ+0x16860], R2 ;  /* 0x01686002050085a7 */ /* 0x000ea4000800007f */
[----:B--2---:R-:W-:Y:S05]  /*18940*/  @!P0 BRA `(.L_x_680) ;  /* 0xfffffffc00f08947 */ /* 0x004fea000383ffff */
[----:B------:R-:W-:Y:S05]  /*18950*/  BRA `(.L_x_849) ;  /* 0xffffffa800507947 */ /* 0x000fea000383ffff */
.L_x_681:
        /* <DEDUP_REMOVED lines=8> */
.L_x_851:
[----:B------:R-:W-:Y:S05]  /*189e0*/  BSYNC B1 ;  /* 0x0000000000017941 */ /* 0x000fea0003800000 */
.L_x_850:
[----:B------:R-:W-:Y:S01]  /*189f0*/  IMAD.MOV.U32 R13, RZ, RZ, R23 ;  /* 0x000000ffff0d7224 */ /* 0x000fe200078e0017 */
[----:B------:R-:W-:Y:S01]  /*18a00*/  MOV R3, R14 ;  /* 0x0000000e00037202 */ /* 0x000fe20000000f00 */
[----:B------:R-:W-:Y:S01]  /*18a10*/  IMAD.MOV.U32 R12, RZ, RZ, RZ ;  /* 0x000000ffff0c7224 */ /* 0x000fe200078e00ff */
[----:B------:R-:W-:Y:S01]  /*18a20*/  ISETP.LT.OR P2, PT, R8, 0x1, P1 ;  /* 0x000000010800780c */ /* 0x000fe20000f41670 */
[----:B------:R-:W-:Y:S02]  /*18a30*/  IMAD.MOV.U32 R11, RZ, RZ, 0x181f ;  /* 0x0000181fff0b7424 */ /* 0x000fe400078e00ff */
[----:B------:R-:W-:Y:S02]  /*18a40*/  IMAD.MOV.U32 R15, RZ, RZ, -0x1 ;  /* 0xffffffffff0f7424 */ /* 0x000fe400078e00ff */
[----:B------:R-:W-:-:S08]  /*18a50*/  IMAD R6, R6, 0x2, R22 ;  /* 0x0000000206067824 */ /* 0x000fd000078e0216 */
[----:B------:R-:W-:Y:S05]  /*18a60*/  WARPSYNC.COLLECTIVE R15, `(.L_x_852) ;  /* 0x000000000f087348 */ /* 0x000fea0003c00000 */
[----:B------:R0:W1:Y:S02]  /*18a70*/  SHFL.IDX P6, R14, R13, R12, R11 ;  /* 0x0000000c0d0e7389 */ /* 0x00006400000c000b */
[----:B01----:R-:W-:Y:S01]  /*18a80*/  ENDCOLLECTIVE ;  /* 0x000000000000791b */ /* 0x003fe20003800000 */
.L_x_852:
[----:B------:R-:W-:Y:S01]  /*18a90*/  IMAD.MOV.U32 R13, RZ, RZ, R24 ;  /* 0x000000ffff0d7224 */ /* 0x000fe200078e0018 */
[----:B------:R-:W-:Y:S01]  /*18aa0*/  MOV R12, 0x1 ;  /* 0x00000001000c7802 */ /* 0x000fe20000000f00 */
[----:B------:R-:W-:-:S07]  /*18ab0*/  IMAD.MOV.U32 R2, RZ, RZ, R14 ;  /* 0x000000ffff027224 */ /* 0x000fce00078e000e */
[----:B------:R-:W-:Y:S05]  /*18ac0*/  WARPSYNC.COLLECTIVE R15, `(.L_x_853) ;  /* 0x000000000f087348 */ /* 0x000fea0003c00000 */
[----:B------:R0:W1:Y:S02]  /*18ad0*/  SHFL.IDX P6, R14, R13, R12, R11 ;  /* 0x0000000c0d0e7389 */ /* 0x00006400000c000b */
[----:B01----:R-:W-:Y:S01]  /*18ae0*/  ENDCOLLECTIVE ;  /* 0x000000000000791b */ /* 0x003fe20003800000 */
.L_x_853:
        /* <DEDUP_REMOVED lines=12> */
.L_x_854:
[----:B------:R-:W-:Y:S02]  /*18bb0*/  IMAD.MOV.U32 R13, RZ, RZ, R24 ;  /* 0x000000ffff0d7224 */ /* 0x000fe400078e0018 */
[----:B------:R-:W-:Y:S02]  /*18bc0*/  IMAD.MOV.U32 R12, RZ, RZ, 0x2 ;  /* 0x00000002ff0c7424 */ /* 0x000fe400078e00ff */
[----:B------:R-:W-:-:S07]  /*18bd0*/  IMAD.MOV.U32 R2, RZ, RZ, R14 ;  /* 0x000000ffff027224 */ /* 0x000fce00078e000e */
[----:B------:R-:W-:Y:S05]  /*18be0*/  WARPSYNC.COLLECTIVE R15, `(.L_x_855) ;  /* 0x000000000f087348 */ /* 0x000fea0003c00000 */
[----:B------:R0:W1:Y:S02]  /*18bf0*/  SHFL.IDX P6, R14, R13, R12, R11 ;  /* 0x0000000c0d0e7389 */ /* 0x00006400000c000b */
[----:B01----:R-:W-:Y:S01]  /*18c00*/  ENDCOLLECTIVE ;  /* 0x000000000000791b */ /* 0x003fe20003800000 */
.L_x_855:
        /* <DEDUP_REMOVED lines=12> */
.L_x_856:
[----:B------:R-:W-:Y:S02]  /*18cd0*/  IMAD.MOV.U32 R13, RZ, RZ, R24 ;  /* 0x000000ffff0d7224 */ /* 0x000fe400078e0018 */
[----:B------:R-:W-:Y:S01]  /*18ce0*/  IMAD.MOV.U32 R12, RZ, RZ, 0x3 ;  /* 0x00000003ff0c7424 */ /* 0x000fe200078e00ff */
[----:B------:R-:W-:-:S07]  /*18cf0*/  MOV R2, R14 ;  /* 0x0000000e00027202 */ /* 0x000fce0000000f00 */
[----:B------:R-:W-:Y:S05]  /*18d00*/  WARPSYNC.COLLECTIVE R15, `(.L_x_857) ;  /* 0x000000000f087348 */ /* 0x000fea0003c00000 */
[----:B------:R0:W1:Y:S02]  /*18d10*/  SHFL.IDX P6, R14, R13, R12, R11 ;  /* 0x0000000c0d0e7389 */ /* 0x00006400000c000b */
[----:B01----:R-:W-:Y:S01]  /*18d20*/  ENDCOLLECTIVE ;  /* 0x000000000000791b */ /* 0x003fe20003800000 */
.L_x_857:
        /* <DEDUP_REMOVED lines=12> */
.L_x_858:
[----:B------:R-:W-:Y:S01]  /*18df0*/  IMAD.MOV.U32 R13, RZ, RZ, R24 ;  /* 0x000000ffff0d7224 */ /* 0x000fe200078e0018 */
[----:B------:R-:W-:Y:S01]  /*18e00*/  MOV R12, 0x4 ;  /* 0x00000004000c7802 */ /* 0x000fe20000000f00 */
[----:B------:R-:W-:-:S07]  /*18e10*/  IMAD.MOV.U32 R2, RZ, RZ, R14 ;  /* 0x000000ffff027224 */ /* 0x000fce00078e000e */
[----:B------:R-:W-:Y:S05]  /*18e20*/  WARPSYNC.COLLECTIVE R15, `(.L_x_859) ;  /* 0x000000000f087348 */ /* 0x000fea0003c00000 */
[----:B------:R0:W1:Y:S02]  /*18e30*/  SHFL.IDX P6, R14, R13, R12, R11 ;  /* 0x0000000c0d0e7389 */ /* 0x00006400000c000b */
[----:B01----:R-:W-:Y:S01]  /*18e40*/  ENDCOLLECTIVE ;  /* 0x000000000000791b */ /* 0x003fe20003800000 */
.L_x_859:
        /* <DEDUP_REMOVED lines=12> */
.L_x_860:
[----:B------:R-:W-:Y:S02]  /*18f10*/  IMAD.MOV.U32 R13, RZ, RZ, R24 ;  /* 0x000000ffff0d7224 */ /* 0x000fe400078e0018 */
[----:B------:R-:W-:Y:S02]  /*18f20*/  IMAD.MOV.U32 R12, RZ, RZ, 0x5 ;  /* 0x00000005ff0c7424 */ /* 0x000fe400078e00ff */
[----:B------:R-:W-:-:S07]  /*18f30*/  IMAD.MOV.U32 R2, RZ, RZ, R14 ;  /* 0x000000ffff027224 */ /* 0x000fce00078e000e */
[----:B------:R-:W-:Y:S05]  /*18f40*/  WARPSYNC.COLLECTIVE R15, `(.L_x_861) ;  /* 0x000000000f087348 */ /* 0x000fea0003c00000 */
[----:B------:R0:W1:Y:S02]  /*18f50*/  SHFL.IDX P6, R14, R13, R12, R11 ;  /* 0x0000000c0d0e7389 */ /* 0x00006400000c000b */
[----:B01----:R-:W-:Y:S01]  /*18f60*/  ENDCOLLECTIVE ;  /* 0x000000000000791b */ /* 0x003fe20003800000 */
.L_x_861:
        /* <DEDUP_REMOVED lines=12> */
.L_x_862:
[----:B------:R-:W-:Y:S02]  /*19030*/  IMAD.MOV.U32 R13, RZ, RZ, R24 ;  /* 0x000000ffff0d7224 */ /* 0x000fe400078e0018 */
[----:B------:R-:W-:Y:S01]  /*19040*/  IMAD.MOV.U32 R12, RZ, RZ, 0x6 ;  /* 0x00000006ff0c7424 */ /* 0x000fe200078e00ff */
[----:B------:R-:W-:-:S07]  /*19050*/  MOV R2, R14 ;  /* 0x0000000e00027202 */ /* 0x000fce0000000f00 */
[----:B------:R-:W-:Y:S05]  /*19060*/  WARPSYNC.COLLECTIVE R15, `(.L_x_863) ;  /* 0x000000000f087348 */ /* 0x000fea0003c00000 */
[----:B------:R0:W1:Y:S02]  /*19070*/  SHFL.IDX P6, R14, R13, R12, R11 ;  /* 0x0000000c0d0e7389 */ /* 0x00006400000c000b */
[----:B01----:R-:W-:Y:S01]  /*19080*/  ENDCOLLECTIVE ;  /* 0x000000000000791b */ /* 0x003fe20003800000 */
.L_x_863:
        /* <DEDUP_REMOVED lines=12> */
.L_x_864:
[----:B------:R-:W-:Y:S01]  /*19150*/  IMAD.MOV.U32 R13, RZ, RZ, R24 ;  /* 0x000000ffff0d7224 */ /* 0x000fe200078e0018 */
[----:B------:R-:W-:Y:S01]  /*19160*/  MOV R12, 0x7 ;  /* 0x00000007000c7802 */ /* 0x000fe20000000f00 */
[----:B------:R-:W-:-:S07]  /*19170*/  IMAD.MOV.U32 R2, RZ, RZ, R14 ;  /* 0x000000ffff027224 */ /* 0x000fce00078e000e */
[----:B------:R-:W-:Y:S05]  /*19180*/  WARPSYNC.COLLECTIVE R15, `(.L_x_865) ;  /* 0x000000000f087348 */ /* 0x000fea0003c00000 */
[----:B------:R0:W1:Y:S02]  /*19190*/  SHFL.IDX P6, R14, R13, R12, R11 ;  /* 0x0000000c0d0e7389 */ /* 0x00006400000c000b */
[----:B01----:R-:W-:Y:S01]  /*191a0*/  ENDCOLLECTIVE ;  /* 0x000000000000791b */ /* 0x003fe20003800000 */
.L_x_865:
        /* <DEDUP_REMOVED lines=11> */
.L_x_866:
[----:B------:R-:W-:Y:S01]  /*19260*/  IMAD.MOV.U32 R2, RZ, RZ, R14 ;  /* 0x000000ffff027224 */ /* 0x000fe200078e000e */
[----:B------:R-:W-:Y:S06]  /*19270*/  BRA `(.L_x_867) ;  /* 0xffffffa400007947 */ /* 0x000fec000383ffff */
.L_x_689:
[----:B0-----:R0:W1:Y:S02]  /*19280*/  SYNCS.PHASECHK.TRANS64.TRYWAIT P0, [R0+URZ+0x16860], R3 ;  /* 0x01686003000075a7 */ /* 0x001064000800017f */
[----:B-1----:R-:W-:Y:S05]  /*19290*/  @!P0 NANOSLEEP.SYNCS 0x989680 ;  /* 0x009896800000895d */ /* 0x002fea0003900000 */
[----:B------:R-:W1:Y:S02]  /*192a0*/  @!P0 SYNCS.PHASECHK.TRANS64 P0, [R0+URZ+0x16860], R3 ;  /* 0x01686003000085a7 */ /* 0x000e64000800007f */
[----:B-1----:R-:W-:Y:S05]  /*192b0*/  @!P0 BRA `(.L_x_689) ;  /* 0xfffffffc00f08947 */ /* 0x002fea000383ffff */
[----:B------:R-:W-:Y:S05]  /*192c0*/  BRA `(.L_x_868) ;  /* 0xffffffa800207947 */ /* 0x000fea000383ffff */
.L_x_690:
        /* <DEDUP_REMOVED lines=8> */
.L_x_870:
[----:B------:R-:W-:Y:S05]  /*19350*/  BSYNC B0 ;  /* 0x0000000000007941 */ /* 0x000fea0003800000 */
.L_x_869:
[----:B------:R-:W-:Y:S01]  /*19360*/  MOV R13, R23 ;  /* 0x00000017000d7202 */ /* 0x000fe20000000f00 */
[----:B------:R-:W-:Y:S01]  /*19370*/  IMAD.MOV.U32 R12, RZ, RZ, RZ ;  /* 0x000000ffff0c7224 */ /* 0x000fe200078e00ff */
[----:B------:R-:W-:Y:S01]  /*19380*/  ISETP.LT.OR P2, PT, R6, 0x1, P0 ;  /* 0x000000010600780c */ /* 0x000fe20000741670 */
[----:B------:R-:W-:Y:S02]  /*19390*/  IMAD.MOV.U32 R11, RZ, RZ, 0x181f ;  /* 0x0000181fff0b7424 */ /* 0x000fe400078e00ff */
[----:B------:R-:W-:Y:S02]  /*193a0*/  IMAD.MOV.U32 R15, RZ, RZ, -0x1 ;  /* 0xffffffffff0f7424 */ /* 0x000fe400078e00ff */
[----:B------:R-:W-:Y:S02]  /*193b0*/  IMAD.MOV.U32 R3, RZ, RZ, R14 ;  /* 0x000000ffff037224 */ /* 0x000fe400078e000e */
[----:B------:R-:W-:-:S07]  /*193c0*/  IMAD.SHL.U32 R5, R7, 0x2, RZ ;  /* 0x0000000207057824 */ /* 0x000fce00078e00ff */
[----:B------:R-:W-:Y:S05]  /*193d0*/  WARPSYNC.COLLECTIVE R15, `(.L_x_871) ;  /* 0x000000000f087348 */ /* 0x000fea0003c00000 */
[----:B------:R0:W1:Y:S02]  /*193e0*/  SHFL.IDX P6, R14, R13, R12, R11 ;  /* 0x0000000c0d0e7389 */ /* 0x00006400000c000b */
[----:B01----:R-:W-:Y:S01]  /*193f0*/  ENDCOLLECTIVE ;  /* 0x000000000000791b */ /* 0x003fe20003800000 */
.L_x_871:
[----:B------:R-:W-:Y:S02]  /*19400*/  IMAD R4, R4, 0x2, R22 ;  /* 0x0000000204047824 */ /* 0x000fe400078e0216 */
[----:B------:R-:W-:Y:S02]  /*19410*/  IMAD.MOV.U32 R13, RZ, RZ, R24 ;  /* 0x000000ffff0d7224 */ /* 0x000fe400078e0018 */
[----:B------:R-:W-:Y:S01]  /*19420*/  IMAD.MOV.U32 R12, RZ, RZ, 0x1 ;  /* 0x00000001ff0c7424 */ /* 0x000fe200078e00ff */
[----:B------:R-:W-:-:S13]  /*19430*/  IADD3 R2, P1, R14, R5, RZ ;  /* 0x000000050e027210 */ /* 0x000fda0007f3e0ff */
[----:B------:R-:W-:Y:S05]  /*19440*/  WARPSYNC.COLLECTIVE R15, `(.L_x_872) ;  /* 0x000000000f087348 */ /* 0x000fea0003c00000 */
[----:B------:R0:W1:Y:S02]  /*19450*/  SHFL.IDX P6, R14, R13, R12, R11 ;  /* 0x0000000c0d0e7389 */ /* 0x00006400000c000b */
[----:B01----:R-:W-:Y:S01]  /*19460*/  ENDCOLLECTIVE ;  /* 0x000000000000791b */ /* 0x003fe20003800000 */
.L_x_872:
[----:B------:R-:W-:-:S05]  /*19470*/  IMAD.X R3, RZ, RZ, R3, P1 ;  /* 0x000000ffff037224 */ /* 0x000fca00008e0603 */
[----:B------:R-:W-:Y:S01]  /*19480*/  @!PT LDS RZ, [RZ] ;  /* 0x00000000fffff984 */ /* 0x000fe20000000800 */
[----:B------:R-:W-:Y:S01]  /*19490*/  @!PT LDS RZ, [RZ] ;  /* 0x00000000fffff984 */ /* 0x000fe20000000800 */
[----:B------:R-:W-:Y:S01]  /*194a0*/  @!PT LDS RZ, [RZ] ;  /* 0x00000000fffff984 */ /* 0x000fe20000000800 */
[----:B------:R0:W-:Y:S01]  /*194b0*/  LDGSTS.E.BYPASS.LTC128B.128 [R4+0x400], desc[UR42][R2.64], !P2 ;  /* 0x0040000002047fae */ /* 0x0001e2000d101d6a */
[----:B------:R-:W-:Y:S01]  /*194c0*/  ISETP.LT.OR P2, PT, R6, 0x11, P0 ;  /* 0x000000110600780c */ /* 0x000fe20000741670 */
[----:B------:R-:W-:Y:S01]  /*194d0*/  IMAD.MOV.U32 R13, RZ, RZ, R23 ;  /* 0x000000ffff0d7224 */ /* 0x000fe200078e0017 */
[----:B0-----:R-:W-:-:S11]  /*194e0*/  MOV R3, R14 ;  /* 0x0000000e00037202 */ /* 0x001fd60000000f00 */
[----:B------:R-:W-:Y:S05]  /*194f0*/  WARPSYNC.COLLECTIVE R15, `(.L_x_873) ;  /* 0x000000000f087348 */ /* 0x000fea0003c00000 */
[----:B------:R0:W1:Y:S02]  /*19500*/  SHFL.IDX P6, R14, R13, R12, R11 ;  /* 0x0000000c0d0e7389 */ /* 0x00006400000c000b */
[----:B01----:R-:W-:Y:S01]  /*19510*/  ENDCOLLECTIVE ;  /* 0x000000000000791b */ /* 0x003fe20003800000 */
.L_x_873:
[----:B------:R-:W-:Y:S02]  /*19520*/  IMAD.MOV.U32 R13, RZ, RZ, R24 ;  /* 0x000000ffff0d7224 */ /* 0x000fe400078e0018 */
[----:B------:R-:W-:Y:S01]  /*19530*/  IMAD.MOV.U32 R12, RZ, RZ, 0x2 ;  /* 0x00000002ff0c7424 */ /* 0x000fe200078e00ff */
[----:B------:R-:W-:-:S13]  /*19540*/  IADD3 R2, P1, R14, R5, RZ ;  /* 0x000000050e027210 */ /* 0x000fda0007f3e0ff */
[----:B------:R-:W-:Y:S05]  /*19550*/  WARPSYNC.COLLECTIVE R15, `(.L_x_874) ;  /* 0x000000000f087348 */ /* 0x000fea0003c00000 */
[----:B------:R0:W1:Y:S02]  /*19560*/  SHFL.IDX P6, R14, R13, R12, R11 ;  /* 0x0000000c0d0e7389 */ /* 0x00006400000c000b */
[----:B01----:R-:W-:Y:S01]  /*19570*/  ENDCOLLECTIVE ;  /* 0x000000000000791b */ /* 0x003fe20003800000 */
.L_x_874:
        /* <DEDUP_REMOVED lines=11> */
.L_x_875:
[----:B------:R-:W-:Y:S01]  /*19630*/  IMAD.MOV.U32 R13, RZ, RZ, R24 ;  /* 0x000000ffff0d7224 */ /* 0x000fe200078e0018 */
[----:B------:R-:W-:Y:S02]  /*19640*/  MOV R12, 0x3 ;  /* 0x00000003000c7802 */ /* 0x000fe40000000f00 */
[----:B------:R-:W-:-:S13]  /*19650*/  IADD3 R2, P1, R14, R5, RZ ;  /* 0x000000050e027210 */ /* 0x000fda0007f3e0ff */
[----:B------:R-:W-:Y:S05]  /*19660*/  WARPSYNC.COLLECTIVE R15, `(.L_x_876) ;  /* 0x000000000f087348 */ /* 0x000fea0003c00000 */
[----:B------:R0:W1:Y:S02]  /*19670*/  SHFL.IDX P6, R14, R13, R12, R11 ;  /* 0x0000000c0d0e7389 */ /* 0x00006400000c000b */
[----:B01----:R-:W-:Y:S01]  /*19680*/  ENDCOLLECTIVE ;  /* 0x000000000000791b */ /* 0x003fe20003800000 */
.L_x_876:
        /* <DEDUP_REMOVED lines=11> */
.L_x_877:
[----:B------:R-:W-:Y:S02]  /*19740*/  IMAD.MOV.U32 R13, RZ, RZ, R24 ;  /* 0x000000ffff0d7224 */ /* 0x000fe400078e0018 */
[----:B------:R-:W-:Y:S01]  /*19750*/  IMAD.MOV.U32 R12, RZ, RZ, 0x4 ;  /* 0x00000004ff0c7424 */ /* 0x000fe200078e00ff */
[----:B------:R-:W-:-:S13]  /*19760*/  IADD3 R2, P1, R14, R5, RZ ;  /* 0x000000050e027210 */ /* 0x000fda0007f3e0ff */
[----:B------:R-:W-:Y:S05]  /*19770*/  WARPSYNC.COLLECTIVE R15, `(.L_x_878) ;  /* 0x000000000f087348 */ /* 0x000fea0003c00000 */
[----:B------:R0:W1:Y:S02]  /*19780*/  SHFL.IDX P6, R14, R13, R12, R11 ;  /* 0x0000000c0d0e7389 */ /* 0x00006400000c000b */
[----:B01----:R-:W-:Y:S01]  /*19790*/  ENDCOLLECTIVE ;  /* 0x000000000000791b */ /* 0x003fe20003800000 */
.L_x_878:
        /* <DEDUP_REMOVED lines=11> */
.L_x_879:
[----:B------:R-:W-:Y:S01]  /*19850*/  MOV R13, R24 ;  /* 0x00000018000d7202 */ /* 0x000fe20000000f00 */
[----:B------:R-:W-:Y:S01]  /*19860*/  IMAD.MOV.U32 R12, RZ, RZ, 0x5 ;  /* 0x00000005ff0c7424 */ /* 0x000fe200078e00ff */
[----:B------:R-:W-:-:S13]  /*19870*/  IADD3 R2, P1, R14, R5, RZ ;  /* 0x000000050e027210 */ /* 0x000fda0007f3e0ff */
[----:B------:R-:W-:Y:S05]  /*19880*/  WARPSYNC.COLLECTIVE R15, `(.L_x_880) ;  /* 0x000000000f087348 */ /* 0x000fea0003c00000 */
[----:B------:R0:W1:Y:S02]  /*19890*/  SHFL.IDX P6, R14, R13, R12, R11 ;  /* 0x0000000c0d0e7389 */ /* 0x00006400000c000b */
[----:B01----:R-:W-:Y:S01]  /*198a0*/  ENDCOLLECTIVE ;  /* 0x000000000000791b */ /* 0x003fe20003800000 */
.L_x_880:
        /* <DEDUP_REMOVED lines=11> */
.L_x_881:
[----:B------:R-:W-:Y:S02]  /*19960*/  IMAD.MOV.U32 R13, RZ, RZ, R24 ;  /* 0x000000ffff0d7224 */ /* 0x000fe400078e0018 */
[----:B------:R-:W-:Y:S01]  /*19970*/  IMAD.MOV.U32 R12, RZ, RZ, 0x6 ;  /* 0x00000006ff0c7424 */ /* 0x000fe200078e00ff */
[----:B------:R-:W-:-:S13]  /*19980*/  IADD3 R2, P1, R14, R5, RZ ;  /* 0x000000050e027210 */ /* 0x000fda0007f3e0ff */
[----:B------:R-:W-:Y:S05]  /*19990*/  WARPSYNC.COLLECTIVE R15, `(.L_x_882) ;  /* 0x000000000f087348 */ /* 0x000fea0003c00000 */
[----:B------:R0:W1:Y:S02]  /*199a0*/  SHFL.IDX P6, R14, R13, R12, R11 ;  /* 0x0000000c0d0e7389 */ /* 0x00006400000c000b */
[----:B01----:R-:W-:Y:S01]  /*199b0*/  ENDCOLLECTIVE ;  /* 0x000000000000791b */ /* 0x003fe20003800000 */
.L_x_882:
        /* <DEDUP_REMOVED lines=11> */
.L_x_883:
[----:B------:R-:W-:Y:S02]  /*19a70*/  IMAD.MOV.U32 R13, RZ, RZ, R24 ;  /* 0x000000ffff0d7224 */ /* 0x000fe400078e0018 */
[----:B------:R-:W-:Y:S01]  /*19a80*/  IMAD.MOV.U32 R12, RZ, RZ, 0x7 ;  /* 0x00000007ff0c7424 */ /* 0x000fe200078e00ff */
[----:B------:R-:W-:-:S13]  /*19a90*/  IADD3 R2, P1, R14, R5, RZ ;  /* 0x000000050e027210 */ /* 0x000fda0007f3e0ff */
[----:B------:R-:W-:Y:S05]  /*19aa0*/  WARPSYNC.COLLECTIVE R15, `(.L_x_884) ;  /* 0x000000000f087348 */ /* 0x000fea0003c00000 */
[----:B------:R0:W1:Y:S02]  /*19ab0*/  SHFL.IDX P6, R14, R13, R12, R11 ;  /* 0x0000000c0d0e7389 */ /* 0x00006400000c000b */
[----:B01----:R-:W-:Y:S01]  /*19ac0*/  ENDCOLLECTIVE ;  /* 0x000000000000791b */ /* 0x003fe20003800000 */
.L_x_884:
[----:B------:R-:W-:-:S05]  /*19ad0*/  IADD3.X R3, RZ, R3, RZ, P1, !PT ;  /* 0x00000003ff037210 */ /* 0x000fca0000ffe4ff */
        /* <DEDUP_REMOVED lines=9> */
.L_x_885:
[----:B------:R-:W-:Y:S05]  /*19b70*/  BRA `(.L_x_886) ;  /* 0xffffffa000f07947 */ /* 0x000fea000383ffff */
.L_x_695:
        /* <DEDUP_REMOVED lines=8> */
.L_x_888:
[----:B------:R-:W-:Y:S05]  /*19c00*/  BSYNC B0 ;  /* 0x0000000000007941 */ /* 0x000fea0003800000 */
.L_x_887:
[----:B------:R-:W-:Y:S01]  /*19c10*/  IMAD.MOV.U32 R13, RZ, RZ, R16 ;  /* 0x000000ffff0d7224 */ /* 0x000fe200078e0010 */
[----:B------:R-:W-:Y:S01]  /*19c20*/  MOV R0, R14 ;  /* 0x0000000e00007202 */ /* 0x000fe20000000f00 */
[----:B------:R-:W-:Y:S02]  /*19c30*/  IMAD.MOV.U32 R12, RZ, RZ, 0x1 ;  /* 0x00000001ff0c7424 */ /* 0x000fe400078e00ff */
[----:B------:R-:W-:Y:S02]  /*19c40*/  IMAD.MOV.U32 R11, RZ, RZ, 0x1f ;  /* 0x0000001fff0b7424 */ /* 0x000fe400078e00ff */
[----:B------:R-:W-:Y:S02]  /*19c50*/  IMAD.MOV.U32 R15, RZ, RZ, -0x1 ;  /* 0xffffffffff0f7424 */ /* 0x000fe400078e00ff */
[----:B------:R-:W-:-:S07]  /*19c60*/  IMAD.IADD R5, R19, 0x1, R8 ;  /* 0x0000000113057824 */ /* 0x000fce00078e0208 */
[----:B------:R-:W-:Y:S05]  /*19c70*/  WARPSYNC.COLLECTIVE R15, `(.L_x_889) ;  /* 0x000000000f087348 */ /* 0x000fea0003c00000 */
[----:B------:R0:W1:Y:S02]  /*19c80*/  SHFL.IDX P6, R14, R13, R12, R11 ;  /* 0x0000000c0d0e7389 */ /* 0x00006400000c000b */
[----:B01----:R-:W-:Y:S01]  /*19c90*/  ENDCOLLECTIVE ;  /* 0x000000000000791b */ /* 0x003fe20003800000 */
.L_x_889:
[----:B------:R-:W-:Y:S02]  /*19ca0*/  ULDC UR4, c[0x0][0xc3c] ;  /* 0x00030f0000047ab9 */ /* 0x000fe40000000800 */
[----:B------:R-:W-:-:S13]  /*19cb0*/  ISETP.GE.OR P1, PT, R5, UR4, !P0 ;  /* 0x0000000405007c0c */ /* 0x000fda000c726670 */
[----:B------:R-:W0:Y:S01]  /*19cc0*/  @!P1 LDC.64 R2, c[0x0][0xc80] ;  /* 0x00032000ff029b82 */ /* 0x000e220000000a00 */
[----:B------:R-:W-:Y:S02]  /*19cd0*/  IMAD.MOV.U32 R11, RZ, RZ, RZ ;  /* 0x000000ffff0b7224 */ /* 0x000fe400078e00ff */
[----:B------:R-:W-:Y:S02]  /*19ce0*/  IMAD.MOV.U32 R4, RZ, RZ, R14 ;  /* 0x000000ffff047224 */ /* 0x000fe400078e000e */
[----:B0-----:R-:W-:-:S06]  /*19cf0*/  @!P1 IMAD.WIDE R2, R5, 0x4, R2 ;  /* 0x0000000405029825 */ /* 0x001fcc00078e0202 */
[----:B------:R0:W2:Y:S01]  /*19d00*/  @!P1 LDG.E R3, desc[UR42][R2.64] ;  /* 0x0000002a02039981 */ /* 0x0000a2000c1e1900 */
[C---:B------:R-:W-:Y:S02]  /*19d10*/  ISETP.GE.U32.AND P2, PT, R8.reuse, 0x2, PT ;  /* 0x000000020800780c */ /* 0x040fe40003f46070 */
[C---:B------:R-:W-:Y:S02]  /*19d20*/  ISETP.GE.U32.AND P3, PT, R8.reuse, 0x4, PT ;  /* 0x000000040800780c */ /* 0x040fe40003f66070 */
[C---:B------:R-:W-:Y:S02]  /*19d30*/  ISETP.GE.U32.AND P4, PT, R8.reuse, 0x8, PT ;  /* 0x000000080800780c */ /* 0x040fe40003f86070 */
[C---:B------:R-:W-:Y:S01]  /*19d40*/  ISETP.GE.U32.AND P5, PT, R8.reuse, 0x10, PT ;  /* 0x000000100800780c */ /* 0x040fe20003fa6070 */
[----:B0-----:R-:W-:Y:S01]  /*19d50*/  IMAD.MOV.U32 R2, RZ, RZ, RZ ;  /* 0x000000ffff027224 */ /* 0x001fe200078e00ff */
[----:B--2---:R-:W-:Y:S02]  /*19d60*/  @!P1 MOV R2, R3 ;  /* 0x0000000300029202 */ /* 0x004fe40000000f00 */
[----:B------:R-:W-:-:S03]  /*19d70*/  ISETP.NE.AND P1, PT, R8, RZ, PT ;  /* 0x000000ff0800720c */ /* 0x000fc60003f25270 */
[----:B------:R-:W-:-:S10]  /*19d80*/  IMAD.MOV.U32 R13, RZ, RZ, R2 ;  /* 0x000000ffff0d7224 */ /* 0x000fd400078e0002 */
[----:B------:R-:W-:Y:S05]  /*19d90*/  WARPSYNC.COLLECTIVE R15, `(.L_x_890) ;  /* 0x000000000f087348 */ /* 0x000fea0003c00000 */
[----:B------:R0:W1:Y:S02]  /*19da0*/  SHFL.UP P6, R14, R13, R12, R11 ;  /* 0x0400000c0d0e7389 */ /* 0x00006400000c000b */
[----:B01----:R-:W-:Y:S01]  /*19db0*/  ENDCOLLECTIVE ;  /* 0x000000000000791b */ /* 0x003fe20003800000 */
.L_x_890:
[----:B------:R-:W-:Y:S01]  /*19dc0*/  IMAD.MOV.U32 R12, RZ, RZ, 0x2 ;  /* 0x00000002ff0c7424 */ /* 0x000fe200078e00ff */
[----:B------:R-:W-:-:S05]  /*19dd0*/  SEL R5, R14, RZ, P1 ;  /* 0x000000ff0e057207 */ /* 0x000fca0000800000 */
[----:B------:R-:W-:-:S04]  /*19de0*/  IMAD.IADD R5, R2, 0x1, R5 ;  /* 0x0000000102057824 */ /* 0x000fc800078e0205 */
[----:B------:R-:W-:-:S07]  /*19df0*/  IMAD.MOV.U32 R13, RZ, RZ, R5 ;  /* 0x000000ffff0d7224 */ /* 0x000fce00078e0005 */
[----:B------:R-:W-:Y:S05]  /*19e00*/  WARPSYNC.COLLECTIVE R15, `(.L_x_891) ;  /* 0x000000000f087348 */ /* 0x000fea0003c00000 */
[----:B------:R0:W1:Y:S02]  /*19e10*/  SHFL.UP P6, R14, R13, R12, R11 ;  /* 0x0400000c0d0e7389 */ /* 0x00006400000c000b */
[----:B01----:R-:W-:Y:S01]  /*19e20*/  ENDCOLLECTIVE ;  /* 0x000000000000791b */ /* 0x003fe20003800000 */
.L_x_891:
[----:B------:R-:W-:Y:S02]  /*19e30*/  MOV R12, 0x4 ;  /* 0x00000004000c7802 */ /* 0x000fe40000000f00 */
[----:B------:R-:W-:-:S05]  /*19e40*/  SEL R6, R14, RZ, P2 ;  /* 0x000000ff0e067207 */ /* 0x000fca0001000000 */
[----:B------:R-:W-:-:S04]  /*19e50*/  IMAD.IADD R6, R5, 0x1, R6 ;  /* 0x0000000105067824 */ /* 0x000fc800078e0206 */
[----:B------:R-:W-:-:S07]  /*19e60*/  IMAD.MOV.U32 R13, RZ, RZ, R6 ;  /* 0x000000ffff0d7224 */ /* 0x000fce00078e0006 */
[----:B------:R-:W-:Y:S05]  /*19e70*/  WARPSYNC.COLLECTIVE R15, `(.L_x_892) ;  /* 0x000000000f087348 */ /* 0x000fea0003c00000 */
[----:B------:R0:W1:Y:S02]  /*19e80*/  SHFL.UP P6, R14, R13, R12, R11 ;  /* 0x0400000c0d0e7389 */ /* 0x00006400000c000b */
[----:B01----:R-:W-:Y:S01]  /*19e90*/  ENDCOLLECTIVE ;  /* 0x000000000000791b */ /* 0x003fe20003800000 */
.L_x_892:
[----:B------:R-:W-:Y:S01]  /*19ea0*/  IMAD.MOV.U32 R12, RZ, RZ, 0x8 ;  /* 0x00000008ff0c7424 */ /* 0x000fe200078e00ff */
[----:B------:R-:W-:-:S05]  /*19eb0*/  SEL R7, R14, RZ, P3 ;  /* 0x000000ff0e077207 */ /* 0x000fca0001800000 */
[----:B------:R-:W-:-:S04]  /*19ec0*/  IMAD.IADD R7, R6, 0x1, R7 ;  /* 0x0000000106077824 */ /* 0x000fc800078e0207 */
[----:B------:R-:W-:-:S07]  /*19ed0*/  IMAD.MOV.U32 R13, RZ, RZ, R7 ;  /* 0x000000ffff0d7224 */ /* 0x000fce00078e0007 */
[----:B------:R-:W-:Y:S05]  /*19ee0*/  WARPSYNC.COLLECTIVE R15, `(.L_x_893) ;  /* 0x000000000f087348 */ /* 0x000fea0003c00000 */
[----:B------:R0:W1:Y:S02]  /*19ef0*/  SHFL.UP P6, R14, R13, R12, R11 ;  /* 0x0400000c0d0e7389 */ /* 0x00006400000c000b */
[----:B01----:R-:W-:Y:S01]  /*19f00*/  ENDCOLLECTIVE ;  /* 0x000000000000791b */ /* 0x003fe20003800000 */
.L_x_893:
[----:B------:R-:W-:Y:S01]  /*19f10*/  IMAD.MOV.U32 R12, RZ, RZ, 0x10 ;  /* 0x00000010ff0c7424 */ /* 0x000fe200078e00ff */
[----:B------:R-:W-:-:S05]  /*19f20*/  SEL R14, R14, RZ, P4 ;  /* 0x000000ff0e0e7207 */ /* 0x000fca0002000000 */
[----:B------:R-:W-:-:S04]  /*19f30*/  IMAD.IADD R5, R7, 0x1, R14 ;  /* 0x0000000107057824 */ /* 0x000fc800078e020e */
[----:B------:R-:W-:-:S07]  /*19f40*/  IMAD.MOV.U32 R13, RZ, RZ, R5 ;  /* 0x000000ffff0d7224 */ /* 0x000fce00078e0005 */
[----:B------:R-:W-:Y:S05]  /*19f50*/  WARPSYNC.COLLECTIVE R15, `(.L_x_894) ;  /* 0x000000000f087348 */ /* 0x000fea0003c00000 */
[----:B------:R0:W1:Y:S02]  /*19f60*/  SHFL.UP P6, R14, R13, R12, R11 ;  /* 0x0400000c0d0e7389 */ /* 0x00006400000c000b */
[----:B01----:R-:W-:Y:S01]  /*19f70*/  ENDCOLLECTIVE ;  /* 0x000000000000791b */ /* 0x003fe20003800000 */
.L_x_894:
[----:B------:R-:W-:Y:S02]  /*19f80*/  IMAD.MOV.U32 R12, RZ, RZ, 0x1f ;  /* 0x0000001fff0c7424 */ /* 0x000fe400078e00ff */
[----:B------:R-:W-:Y:S01]  /*19f90*/  IMAD.MOV.U32 R11, RZ, RZ, 0x1f ;  /* 0x0000001fff0b7424 */ /* 0x000fe200078e00ff */
[----:B------:R-:W-:-:S05]  /*19fa0*/  SEL R14, R14, RZ, P5 ;  /* 0x000000ff0e0e7207 */ /* 0x000fca0002800000 */
[----:B------:R-:W-:-:S05]  /*19fb0*/  IMAD.IADD R3, R5, 0x1, R14 ;  /* 0x0000000105037824 */ /* 0x000fca00078e020e */
[----:B------:R-:W-:-:S07]  /*19fc0*/  MOV R13, R3 ;  /* 0x00000003000d7202 */ /* 0x000fce0000000f00 */
[----:B------:R-:W-:Y:S05]  /*19fd0*/  WARPSYNC.COLLECTIVE R15, `(.L_x_895) ;  /* 0x000000000f087348 */ /* 0x000fea0003c00000 */
[----:B------:R0:W1:Y:S02]  /*19fe0*/  SHFL.IDX P6, R14, R13, R12, R11 ;  /* 0x0000000c0d0e7389 */ /* 0x00006400000c000b */
[----:B01----:R-:W-:Y:S01]  /*19ff0*/  ENDCOLLECTIVE ;  /* 0x000000000000791b */ /* 0x003fe20003800000 */
.L_x_895:
[----:B------:R-:W-:Y:S05]  /*1a000*/  BRA `(.L_x_896) ;  /* 0xffffffa000f87947 */ /* 0x000fea000383ffff */
.L_x_700:
[----:B------:R-:W-:Y:S01]  /*1a010*/  BSSY B0, `(.L_x_897) ;  /* 0x0000008000007945 */ /* 0x000fe20003800000 */
[----:B-----5:R-:W-:Y:S02]  /*1a020*/  IMAD.MOV.U32 R13, RZ, RZ, R2 ;  /* 0x000000ffff0d7224 */ /* 0x020fe400078e0002 */
[----:B------:R-:W-:Y:S02]  /*1a030*/  IMAD.MOV.U32 R12, RZ, RZ, 0x1 ;  /* 0x00000001ff0c7424 */ /* 0x000fe400078e00ff */
[----:B------:R-:W-:Y:S02]  /*1a040*/  IMAD.MOV.U32 R11, RZ, RZ, RZ ;  /* 0x000000ffff0b7224 */ /* 0x000fe400078e00ff */
[----:B------:R-:W-:-:S07]  /*1a050*/  IMAD.MOV.U32 R15, RZ, RZ, -0x1 ;  /* 0xffffffffff0f7424 */ /* 0x000fce00078e00ff */
[----:B01----:R-:W-:Y:S05]  /*1a060*/  WARPSYNC.COLLECTIVE R15, `(.L_x_898) ;  /* 0x000000000f087348 */ /* 0x003fea0003c00000 */
[----:B------:R2:W3:Y:S02]  /*1a070*/  SHFL.UP P6, R14, R13, R12, R11 ;  /* 0x0400000c0d0e7389 */ /* 0x0004e400000c000b */
[----:B0123--:R-:W-:Y:S01]  /*1a080*/  ENDCOLLECTIVE ;  /* 0x000000000000791b */ /* 0x00ffe20003800000 */
.L_x_898:
[----:B------:R-:W-:Y:S05]  /*1a090*/  BSYNC B0 ;  /* 0x0000000000007941 */ /* 0x000fea0003800000 */
.L_x_897:
[----:B------:R-:W-:Y:S01]  /*1a0a0*/  SEL R13, R14, RZ, P1 ;  /* 0x000000ff0e0d7207 */ /* 0x000fe20000800000 */
[----:B------:R-:W-:Y:S01]  /*1a0b0*/  IMAD.MOV.U32 R11, RZ, RZ, RZ ;  /* 0x000000ffff0b7224 */ /* 0x000fe200078e00ff */
[----:B------:R-:W-:Y:S01]  /*1a0c0*/  MOV R12, 0x2 ;  /* 0x00000002000c7802 */ /* 0x000fe20000000f00 */
[----:B------:R-:W-:Y:S02]  /*1a0d0*/  IMAD.MOV.U32 R15, RZ, RZ, -0x1 ;  /* 0xffffffffff0f7424 */ /* 0x000fe400078e00ff */
[----:B------:R-:W-:-:S07]  /*1a0e0*/  IMAD.IADD R13, R2, 0x1, R13 ;  /* 0x00000001020d7824 */ /* 0x000fce00078e020d */
[----:B------:R-:W-:Y:S05]  /*1a0f0*/  WARPSYNC.COLLECTIVE R15, `(.L_x_899) ;  /* 0x000000000f087348 */ /* 0x000fea0003c00000 */
[----:B------:R0:W1:Y:S02]  /*1a100*/  SHFL.UP P6, R14, R13, R12, R11 ;  /* 0x0400000c0d0e7389 */ /* 0x00006400000c000b */
[----:B01----:R-:W-:Y:S01]  /*1a110*/  ENDCOLLECTIVE ;  /* 0x000000000000791b */ /* 0x003fe20003800000 */
.L_x_899:
[----:B------:R-:W-:Y:S01]  /*1a120*/  IMAD.MOV.U32 R12, RZ, RZ, 0x4 ;  /* 0x00000004ff0c7424 */ /* 0x000fe200078e00ff */
[----:B------:R-:W-:-:S05]  /*1a130*/  SEL R14, R14, RZ, P2 ;  /* 0x000000ff0e0e7207 */ /* 0x000fca0001000000 */
[----:B------:R-:W-:-:S04]  /*1a140*/  IMAD.IADD R3, R13, 0x1, R14 ;  /* 0x000000010d037824 */ /* 0x000fc800078e020e */
[----:B------:R-:W-:-:S07]  /*1a150*/  IMAD.MOV.U32 R13, RZ, RZ, R3 ;  /* 0x000000ffff0d7224 */ /* 0x000fce00078e0003 */
[----:B------:R-:W-:Y:S05]  /*1a160*/  WARPSYNC.COLLECTIVE R15, `(.L_x_900) ;  /* 0x000000000f087348 */ /* 0x000fea0003c00000 */
[----:B------:R0:W1:Y:S02]  /*1a170*/  SHFL.UP P6, R14, R13, R12, R11 ;  /* 0x0400000c0d0e7389 */ /* 0x00006400000c000b */
[----:B01----:R-:W-:Y:S01]  /*1a180*/  ENDCOLLECTIVE ;  /* 0x000000000000791b */ /* 0x003fe20003800000 */
.L_x_900:
[----:B------:R-:W-:Y:S02]  /*1a190*/  MOV R12, 0x8 ;  /* 0x00000008000c7802 */ /* 0x000fe40000000f00 */
[----:B------:R-:W-:-:S05]  /*1a1a0*/  SEL R14, R14, RZ, P3 ;  /* 0x000000ff0e0e7207 */ /* 0x000fca0001800000 */
[----:B------:R-:W-:-:S04]  /*1a1b0*/  IMAD.IADD R5, R3, 0x1, R14 ;  /* 0x0000000103057824 */ /* 0x000fc800078e020e */
[----:B------:R-:W-:-:S07]  /*1a1c0*/  IMAD.MOV.U32 R13, RZ, RZ, R5 ;  /* 0x000000ffff0d7224 */ /* 0x000fce00078e0005 */
[----:B------:R-:W-:Y:S05]  /*1a1d0*/  WARPSYNC.COLLECTIVE R15, `(.L_x_901) ;  /* 0x000000000f087348 */ /* 0x000fea0003c00000 */
[----:B------:R0:W1:Y:S02]  /*1a1e0*/  SHFL.UP P6, R14, R13, R12, R11 ;  /* 0x0400000c0d0e7389 */ /* 0x00006400000c000b */
[----:B01----:R-:W-:Y:S01]  /*1a1f0*/  ENDCOLLECTIVE ;  /* 0x000000000000791b */ /* 0x003fe20003800000 */
.L_x_901:
[----:B------:R-:W-:Y:S01]  /*1a200*/  IMAD.MOV.U32 R12, RZ, RZ, 0x10 ;  /* 0x00000010ff0c7424 */ /* 0x000fe200078e00ff */
[----:B------:R-:W-:-:S05]  /*1a210*/  SEL R6, R14, RZ, P4 ;  /* 0x000000ff0e067207 */ /* 0x000fca0002000000 */
[----:B------:R-:W-:-:S04]  /*1a220*/  IMAD.IADD R6, R5, 0x1, R6 ;  /* 0x0000000105067824 */ /* 0x000fc800078e0206 */
[----:B------:R-:W-:-:S07]  /*1a230*/  IMAD.MOV.U32 R13, RZ, RZ, R6 ;  /* 0x000000ffff0d7224 */ /* 0x000fce00078e0006 */
[----:B------:R-:W-:Y:S05]  /*1a240*/  WARPSYNC.COLLECTIVE R15, `(.L_x_902) ;  /* 0x000000000f087348 */ /* 0x000fea0003c00000 */
[----:B------:R0:W1:Y:S02]  /*1a250*/  SHFL.UP P6, R14, R13, R12, R11 ;  /* 0x0400000c0d0e7389 */ /* 0x00006400000c000b */
[----:B01----:R-:W-:Y:S01]  /*1a260*/  ENDCOLLECTIVE ;  /* 0x000000000000791b */ /* 0x003fe20003800000 */
.L_x_902:
        /* <DEDUP_REMOVED lines=8> */
.L_x_903:
[----:B------:R-:W-:Y:S05]  /*1a2f0*/  BRA `(.L_x_904) ;  /* 0xffffffa000d87947 */ /* 0x000fea000383ffff */
.L_x_702:
[----:B------:R-:W-:Y:S01]  /*1a300*/  BSSY B0, `(.L_x_905) ;  /* 0x0000006000007945 */ /* 0x000fe20003800000 */
[----:B------:R-:W-:Y:S02]  /*1a310*/  PLOP3.LUT P6, PT, P6, PT, PT, 0x8, 0x0 ;  /* 0x000000000000781c */ /* 0x000fe400037ce170 */
[----:B------:R-:W-:-:S11]  /*1a320*/  MOV R15, 0xffffffff ;  /* 0xffffffff000f7802 */ /* 0x000fd60000000f00 */
[----:B0-----:R-:W-:Y:S05]  /*1a330*/  WARPSYNC.COLLECTIVE R15, `(.L_x_906) ;  /* 0x000000000f087348 */ /* 0x001fea0003c00000 */
[----:B------:R-:W-:Y:S01]  /*1a340*/  VOTE.ANY R14, PT, P6 ;  /* 0x00000000000e7806 */ /* 0x000fe200030e0100 */
[----:B0-----:R-:W-:Y:S06]  /*1a350*/  ENDCOLLECTIVE ;  /* 0x000000000000791b */ /* 0x001fec0003800000 */
.L_x_906:
[----:B------:R-:W-:Y:S05]  /*1a360*/  BSYNC B0 ;  /* 0x0000000000007941 */ /* 0x000fea0003800000 */
.L_x_905:
[----:B------:R-:W-:Y:S02]  /*1a370*/  IMAD.MOV.U32 R6, RZ, RZ, R14 ;  /* 0x000000ffff067224 */ /* 0x000fe400078e000e */
[----:B------:R-:W-:Y:S02]  /*1a380*/  IMAD.MOV.U32 R13, RZ, RZ, R2 ;  /* 0x000000ffff0d7224 */ /* 0x000fe400078e0002 */
[----:B------:R-:W0:Y:S01]  /*1a390*/  POPC R4, R6 ;  /* 0x0000000600047309 */ /* 0x000e220000000000 */
[----:B------:R-:W-:Y:S02]  /*1a3a0*/  IMAD.MOV.U32 R11, RZ, RZ, 0x1f ;  /* 0x0000001fff0b7424 */ /* 0x000fe400078e00ff */
[----:B------:R-:W-:Y:S02]  /*1a3b0*/  IMAD.MOV.U32 R15, RZ, RZ, -0x1 ;  /* 0xffffffffff0f7424 */ /* 0x000fe400078e00ff */
[----:B0-----:R-:W-:-:S07]  /*1a3c0*/  IMAD.MOV.U32 R12, RZ, RZ, R4 ;  /* 0x000000ffff0c7224 */ /* 0x001fce00078e0004 */
[----:B------:R-:W-:Y:S05]  /*1a3d0*/  WARPSYNC.COLLECTIVE R15, `(.L_x_907) ;  /* 0x000000000f087348 */ /* 0x000fea0003c00000 */
[----:B------:R0:W1:Y:S02]  /*1a3e0*/  SHFL.IDX P6, R14, R13, R12, R11 ;  /* 0x0000000c0d0e7389 */ /* 0x00006400000c000b */
[----:B01----:R-:W-:Y:S01]  /*1a3f0*/  ENDCOLLECTIVE ;  /* 0x000000000000791b */ /* 0x003fe20003800000 */
.L_x_907:
[----:B------:R-:W-:Y:S01]  /*1a400*/  IMAD.MOV.U32 R17, RZ, RZ, R14 ;  /* 0x000000ffff117224 */ /* 0x000fe200078e000e */
[----:B------:R-:W-:Y:S06]  /*1a410*/  BRA `(.L_x_908) ;  /* 0xffffffa000c87947 */ /* 0x000fec000383ffff */
.L_x_704:
[----:B------:R-:W-:Y:S01]  /*1a420*/  BSSY B0, `(.L_x_909) ;  /* 0x0000007000007945 */ /* 0x000fe20003800000 */
[----:B------:R-:W-:Y:S01]  /*1a430*/  IMAD.MOV.U32 R13, RZ, RZ, R3 ;  /* 0x000000ffff0d7224 */ /* 0x000fe200078e0003 */
[----:B------:R-:W-:Y:S01]  /*1a440*/  MOV R11, 0x1f ;  /* 0x0000001f000b7802 */ /* 0x000fe20000000f00 */
[----:B------:R-:W-:-:S07]  /*1a450*/  IMAD.MOV.U32 R15, RZ, RZ, -0x1 ;  /* 0xffffffffff0f7424 */ /* 0x000fce00078e00ff */
[----:B012---:R-:W-:Y:S05]  /*1a460*/  WARPSYNC.COLLECTIVE R15, `(.L_x_910) ;  /* 0x000000000f087348 */ /* 0x007fea0003c00000 */
[----:B------:R3:W4:Y:S02]  /*1a470*/  SHFL.IDX P6, R14, R13, R12, R11 ;  /* 0x0000000c0d0e7389 */ /* 0x00072400000c000b */
[----:B01234-:R-:W-:Y:S01]  /*1a480*/  ENDCOLLECTIVE ;  /* 0x000000000000791b */ /* 0x01ffe20003800000 */
.L_x_910:
[----:B------:R-:W-:Y:S05]  /*1a490*/  BSYNC B0 ;  /* 0x0000000000007941 */ /* 0x000fea0003800000 */
.L_x_909:
[----:B------:R-:W-:Y:S05]  /*1a4a0*/  BRA `(.L_x_703) ;  /* 0xffffffa000c07947 */ /* 0x000fea000383ffff */
.L_x_708:
[----:B0-----:R0:W1:Y:S02]  /*1a4b0*/  SYNCS.PHASECHK.TRANS64.TRYWAIT P0, [R4+URZ+0x16820], R0 ;  /* 0x01682000040075a7 */ /* 0x001064000800017f */
[----:B-1----:R-:W-:Y:S05]  /*1a4c0*/  @!P0 NANOSLEEP.SYNCS 0x989680 ;  /* 0x009896800000895d */ /* 0x002fea0003900000 */
[----:B------:R-:W1:Y:S02]  /*1a4d0*/  @!P0 SYNCS.PHASECHK.TRANS64 P0, [R4+URZ+0x16820], R0 ;  /* 0x01682000040085a7 */ /* 0x000e64000800007f */
[----:B-1----:R-:W-:Y:S05]  /*1a4e0*/  @!P0 BRA `(.L_x_708) ;  /* 0xfffffffc00f08947 */ /* 0x002fea000383ffff */
[----:B------:R-:W-:Y:S05]  /*1a4f0*/  BRA `(.L_x_911) ;  /* 0xffffffa400ac7947 */ /* 0x000fea000383ffff */
.L_x_709:
        /* <DEDUP_REMOVED lines=11> */
.L_x_913:
[----:B------:R-:W-:Y:S05]  /*1a5b0*/  BSYNC B0 ;  /* 0x0000000000007941 */ /* 0x000fea0003800000 */
.L_x_912:
[----:B------:R-:W-:Y:S05]  /*1a5c0*/  BRA `(.L_x_914) ;  /* 0xffffffa400947947 */ /* 0x000fea000383ffff */
.L_x_710:
[----:B------:R-:W-:Y:S01]  /*1a5d0*/  BSSY B0, `(.L_x_915) ;  /* 0x0000006000007945 */ /* 0x000fe20003800000 */
[----:B------:R-:W-:-:S07]  /*1a5e0*/  IMAD.MOV.U32 R15, RZ, RZ, -0x1 ;  /* 0xffffffffff0f7424 */ /* 0x000fce00078e00ff */
[----:B0-----:R-:W-:Y:S05]  /*1a5f0*/  WARPSYNC.COLLECTIVE R15, `(.L_x_916) ;  /* 0x000000000f0c7348 */ /* 0x001fea0003c00000 */
[----:B------:R-:W-:Y:S02]  /*1a600*/  ELECT P6, UR62, PT ;  /* 0x00000000003e782f */ /* 0x000fe400038c0000 */
[----:B------:R-:W-:Y:S01]  /*1a610*/  MOV R14, UR62 ;  /* 0x0000003e000e7c02 */ /* 0x000fe20008000f00 */
[----:B0-----:R-:W-:Y:S10]  /*1a620*/  ENDCOLLECTIVE ;  /* 0x000000000000791b */ /* 0x001ff40003800000 */
.L_x_916:
[----:B------:R-:W-:Y:S05]  /*1a630*/  BSYNC B0 ;  /* 0x0000000000007941 */ /* 0x000fea0003800000 */
.L_x_915:
[----:B------:R-:W-:Y:S05]  /*1a640*/  BRA `(.L_x_917) ;  /* 0xffffffa400887947 */ /* 0x000fea000383ffff */
.L_x_712:
[----:B0-----:R0:W1:Y:S02]  /*1a650*/  SYNCS.PHASECHK.TRANS64.TRYWAIT P1, [R5+URZ+0x16840], R0 ;  /* 0x01684000050075a7 */ /* 0x001064000802017f */
[----:B-1----:R-:W-:Y:S05]  /*1a660*/  @!P1 NANOSLEEP.SYNCS 0x989680 ;  /* 0x009896800000995d */ /* 0x002fea0003900000 */
[----:B------:R-:W1:Y:S02]  /*1a670*/  @!P1 SYNCS.PHASECHK.TRANS64 P1, [R5+URZ+0x16840], R0 ;  /* 0x01684000050095a7 */ /* 0x000e64000802007f */
[----:B-1----:R-:W-:Y:S05]  /*1a680*/  @!P1 BRA `(.L_x_712) ;  /* 0xfffffffc00f09947 */ /* 0x002fea000383ffff */
[----:B------:R-:W-:Y:S05]  /*1a690*/  BRA `(.L_x_918) ;  /* 0xffffffa400a87947 */ /* 0x000fea000383ffff */
.L_x_714:
[----:B-1----:R1:W2:Y:S02]  /*1a6a0*/  SYNCS.PHASECHK.TRANS64.TRYWAIT P1, [R25+URZ+0x16840], R2 ;  /* 0x01684002190075a7 */ /* 0x0022a4000802017f */
[----:B--2---:R-:W-:Y:S05]  /*1a6b0*/  @!P1 NANOSLEEP.SYNCS 0x989680 ;  /* 0x009896800000995d */ /* 0x004fea0003900000 */
[----:B------:R-:W2:Y:S02]  /*1a6c0*/  @!P1 SYNCS.PHASECHK.TRANS64 P1, [R25+URZ+0x16840], R2 ;  /* 0x01684002190095a7 */ /* 0x000ea4000802007f */
[----:B--2---:R-:W-:Y:S05]  /*1a6d0*/  @!P1 BRA `(.L_x_714) ;  /* 0xfffffffc00f09947 */ /* 0x004fea000383ffff */
[----:B------:R-:W-:Y:S05]  /*1a6e0*/  BRA `(.L_x_919) ;  /* 0xffffffa400b47947 */ /* 0x000fea000383ffff */
.L_x_716:
[----:B--2---:R2:W3:Y:S02]  /*1a6f0*/  SYNCS.PHASECHK.TRANS64.TRYWAIT P1, [R5+URZ+0x16860], R0 ;  /* 0x01686000050075a7 */ /* 0x0044e4000802017f */
[----:B---3--:R-:W-:Y:S05]  /*1a700*/  @!P1 NANOSLEEP.SYNCS 0x989680 ;  /* 0x009896800000995d */ /* 0x008fea0003900000 */
[----:B------:R-:W3:Y:S02]  /*1a710*/  @!P1 SYNCS.PHASECHK.TRANS64 P1, [R5+URZ+0x16860], R0 ;  /* 0x01686000050095a7 */ /* 0x000ee4000802007f */
[----:B---3--:R-:W-:Y:S05]  /*1a720*/  @!P1 BRA `(.L_x_716) ;  /* 0xfffffffc00f09947 */ /* 0x008fea000383ffff */
[----:B------:R-:W-:Y:S05]  /*1a730*/  BRA `(.L_x_920) ;  /* 0xffffffa400b07947 */ /* 0x000fea000383ffff */
.L_x_921:
        /* <DEDUP_REMOVED lines=12> */
.L_x_3107:


//--------------------- .text._ZN7cutlass13device_kernelIN5flash11enable_sm90INS1_16FlashAttnFwdSm90INS1_25CollectiveMainloopFwdSm90ILi2EN4cute5tupleIJNS5_1CILi1EEES8_S8_EEENS6_IJNS7_ILi192EEENS7_ILi128EEENS7_ILi64EEEEEELi64ENS_10bfloat16_tEfNS_4arch4Sm90ELb0ELb1ELb0ELb0ELb1ELb0ELb0ELb1ELb1ELb1ELb0ELb0EEENS1_21CollectiveEpilogueFwdINS6_IJSA_SC_SB_EEES9_SE_SG_Li384ELb0ELb1ELb0ELb0EEENS1_30DynamicPersistentTileSchedulerILi384ELi128ELb0ELb1ELb1EEEEEEEEEvNT_6ParamsE --------------------------
	.section	.text._ZN7cutlass13device_kernelIN5flash11enable_sm90INS1_16FlashAttnFwdSm90INS1_25CollectiveMainloopFwdSm90ILi2EN4cute5tupleIJNS5_1CILi1EEES8_S8_EEENS6_IJNS7_ILi192EEENS7_ILi128EEENS7_ILi64EEEEEELi64ENS_10bfloat16_tEfNS_4arch4Sm90ELb0ELb1ELb0ELb0ELb1ELb0ELb0ELb1ELb1ELb1ELb0ELb0EEENS1_21CollectiveEpilogueFwdINS6_IJSA_SC_SB_EEES9_SE_SG_Li384ELb0ELb1ELb0ELb0EEENS1_30DynamicPersistentTileSchedulerILi384ELi128ELb0ELb1ELb1EEEEEEEEEvNT_6ParamsE,"ax",@progbits
	.align	128
.text._ZN7cutlass13device_kernelIN5flash11enable_sm90INS1_16FlashAttnFwdSm90INS1_25CollectiveMainloopFwdSm90ILi2EN4cute5tupleIJNS5_1CILi1EEES8_S8_EEENS6_IJNS7_ILi192EEENS7_ILi128EEENS7_ILi64EEEEEELi64ENS_10bfloat16_tEfNS_4arch4Sm90ELb0ELb1ELb0ELb0ELb1ELb0ELb0ELb1ELb1ELb1ELb0ELb0EEENS1_21CollectiveEpilogueFwdINS6_IJSA_SC_SB_EEES9_SE_SG_Li384ELb0ELb1ELb0ELb0EEENS1_30DynamicPersistentTileSchedulerILi384ELi128ELb0ELb1ELb1EEEEEEEEEvNT_6ParamsE:
        .type           _ZN7cutlass13device_kernelIN5flash11enable_sm90INS1_16FlashAttnFwdSm90INS1_25CollectiveMainloopFwdSm90ILi2EN4cute5tupleIJNS5_1CILi1EEES8_S8_EEENS6_IJNS7_ILi192EEENS7_ILi128EEENS7_ILi64EEEEEELi64ENS_10bfloat16_tEfNS_4arch4Sm90ELb0ELb1ELb0ELb0ELb1ELb0ELb0ELb1ELb1ELb1ELb0ELb0EEENS1_21CollectiveEpilogueFwdINS6_IJSA_SC_SB_EEES9_SE_SG_Li384ELb0ELb1ELb0ELb0EEENS1_30DynamicPersistentTileSchedulerILi384ELi128ELb0ELb1ELb1EEEEEEEEEvNT_6ParamsE,@function
        .size           _ZN7cutlass13device_kernelIN5flash11enable_sm90INS1_16FlashAttnFwdSm90INS1_25CollectiveMainloopFwdSm90ILi2EN4cute5tupleIJNS5_1CILi1EEES8_S8_EEENS6_IJNS7_ILi192EEENS7_ILi128EEENS7_ILi64EEEEEELi64ENS_10bfloat16_tEfNS_4arch4Sm90ELb0ELb1ELb0ELb0ELb1ELb0ELb0ELb1ELb1ELb1ELb0ELb0EEENS1_21CollectiveEpilogueFwdINS6_IJSA_SC_SB_EEES9_SE_SG_Li384ELb0ELb1ELb0ELb0EEENS1_30DynamicPersistentTileSchedulerILi384ELi128ELb0ELb1ELb1EEEEEEEEEvNT_6ParamsE,(.L_x_3108 - _ZN7cutlass13device_kernelIN5flash11enable_sm90INS1_16FlashAttnFwdSm90INS1_25CollectiveMainloopFwdSm90ILi2EN4cute5tupleIJNS5_1CILi1EEES8_S8_EEENS6_IJNS7_ILi192EEENS7_ILi128EEENS7_ILi64EEEEEELi64ENS_10bfloat16_tEfNS_4arch4Sm90ELb0ELb1ELb0ELb0ELb1ELb0ELb0ELb1ELb1ELb1ELb0ELb0EEENS1_21CollectiveEpilogueFwdINS6_IJSA_SC_SB_EEES9_SE_SG_Li384ELb0ELb1ELb0ELb0EEENS1_30DynamicPersistentTileSchedulerILi384ELi128ELb0ELb1ELb1EEEEEEEEEvNT_6ParamsE)
        .other          _ZN7cutlass13device_kernelIN5flash11enable_sm90INS1_16FlashAttnFwdSm90INS1_25CollectiveMainloopFwdSm90ILi2EN4cute5tupleIJNS5_1CILi1EEES8_S8_EEENS6_IJNS7_ILi192EEENS7_ILi128EEENS7_ILi64EEEEEELi64ENS_10bfloat16_tEfNS_4arch4Sm90ELb0ELb1ELb0ELb0ELb1ELb0ELb0ELb1ELb1ELb1ELb0ELb0EEENS1_21CollectiveEpilogueFwdINS6_IJSA_SC_SB_EEES9_SE_SG_Li384ELb0ELb1ELb0ELb0EEENS1_30DynamicPersistentTileSchedulerILi384ELi128ELb0ELb1ELb1EEEEEEEEEvNT_6ParamsE,@"STO_CUDA_ENTRY STV_DEFAULT"
_ZN7cutlass13device_kernelIN5flash11enable_sm90INS1_16FlashAttnFwdSm90INS1_25CollectiveMainloopFwdSm90ILi2EN4cute5tupleIJNS5_1CILi1EEES8_S8_EEENS6_IJNS7_ILi192EEENS7_ILi128EEENS7_ILi64EEEEEELi64ENS_10bfloat16_tEfNS_4arch4Sm90ELb0ELb1ELb0ELb0ELb1ELb0ELb0ELb1ELb1ELb1ELb0ELb0EEENS1_21CollectiveEpilogueFwdINS6_IJSA_SC_SB_EEES9_SE_SG_Li384ELb0ELb1ELb0ELb0EEENS1_30DynamicPersistentTileSchedulerILi384ELi128ELb0ELb1ELb1EEEEEEEEEvNT_6ParamsE:
        /* <DEDUP_REMOVED lines=45> */
.L_x_922:
        /* <DEDUP_REMOVED lines=22> */
.L_x_923:
        /* <DEDUP_REMOVED lines=18> */
.L_x_924:
        /* <DEDUP_REMOVED lines=22> */
.L_x_925:
        /* <DEDUP_REMOVED lines=23> */
.L_x_926:
        /* <DEDUP_REMOVED lines=8> */
.L_x_928:
[----:B------:R-:W-:-:S08]  /*08a0*/  NOP ;  /* 0x0000000000007918 */ /* 0x000fd00000000000 */
[----:B------:R-:W0:Y:S02]  /*08b0*/  USETMAXREG.TRY_ALLOC.CTAPOOL UP0, 0xa0 ;  /* 0x000000a0000079c8 */ /* 0x000e240008000600 */
[----:B0-----:R-:W-:-:S13]  /*08c0*/  PLOP3.LUT P0, PT, PT, PT, UP0, 0x80, 0x0 ;  /* 0x000000000000781c */ /* 0x001fda0003f0f008 */
[----:B------:R-:W-:Y:S05]  /*08d0*/  @!P0 BRA `(.L_x_928) ;  /* 0xfffffffc00f08947 */ /* 0x000fea000383ffff */
[----:B------:R-:W0:Y:S01]  /*08e0*/  S2R R2, SR_TID.X ;  /* 0x0000000000027919 */ /* 0x000e220000002100 */
[----:B-1----:R-:W1:Y:S08]  /*08f0*/  S2UR UR4, SR_CTAID.X ;  /* 0x00000000000479c3 */ /* 0x002e700000002500 */
[----:B------:R-:W-:Y:S08]  /*0900*/  BAR.ARV 0x4, 0x200 ;  /* 0x0108000000007b1d */ /* 0x000ff00000002000 */
[----:B------:R-:W-:Y:S06]  /*0910*/  BAR.ARV 0x8, 0x200 ;  /* 0x0208000000007b1d */ /* 0x000fec0000002000 */
[----:B0-----:R-:W-:-:S04]  /*0920*/  LOP3.LUT R0, R2, 0xffffff80, RZ, 0xc0, !PT ;  /* 0xffffff8002007812 */ /* 0x001fc800078ec0ff */
[----:B------:R-:W-:Y:S02]  /*0930*/  ISETP.NE.AND P0, PT, R0, 0x80, PT ;  /* 0x000000800000780c */ /* 0x000fe40003f05270 */
[----:B------:R-:W1:Y:S11]  /*0940*/  LDC R0, c[0x0][0xc38] ;  /* 0x00030e00ff007b82 */ /* 0x000e760000000800 */
[----:B------:R-:W-:Y:S06]  /*0950*/  @!P0 BAR.ARV 0x9, 0x100 ;  /* 0x0244000000008b1d */ /* 0x000fec0000002000 */
[----:B-1----:R-:W-:-:S13]  /*0960*/  ISETP.LE.AND P0, PT, R0, UR4, PT ;  /* 0x0000000400007c0c */ /* 0x002fda000bf03270 */
[----:B------:R-:W-:Y:S05]  /*0970*/  @P0 EXIT ;  /* 0x000000000000094d */ /* 0x000fea0003800000 */
[----:B------:R-:W-:Y:S01]  /*0980*/  VIADD R10, R2, 0xffffff80 ;  /* 0xffffff80020a7836 */ /* 0x000fe20000000000 */
[----:B------:R-:W-:Y:S01]  /*0990*/  ULOP3.LUT UR48, UR37, 0x1, URZ, 0xfc, !UPT ;  /* 0x0000000125307892 */ /* 0x000fe2000f8efc3f */
[----:B------:R-:W-:Y:S01]  /*09a0*/  UMOV UR47, URZ ;  /* 0x0000003f002f7c82 */ /* 0x000fe20008000000 */
[----:B------:R-:W-:Y:S02]  /*09b0*/  UMOV UR46, URZ ;  /* 0x0000003f002e7c82 */ /* 0x000fe40008000000 */
[----:B------:R-:W-:Y:S01]  /*09c0*/  SHF.R.S32.HI R0, RZ, 0x1f, R10 ;  /* 0x0000001fff007819 */ /* 0x000fe2000001140a */
[----:B------:R-:W-:-:S03]  /*09d0*/  UMOV UR36, URZ ;  /* 0x0000003f00247c82 */ /* 0x000fc60008000000 */
[CC--:B------:R-:W-:Y:S02]  /*09e0*/  LEA.HI R154, R0.reuse, R10.reuse, RZ, 0x7 ;  /* 0x0000000a009a7211 */ /* 0x0c0fe400078f38ff */
[CC--:B------:R-:W-:Y:S02]  /*09f0*/  LEA.HI R3, R0.reuse, R10.reuse, RZ, 0x5 ;  /* 0x0000000a00037211 */ /* 0x0c0fe400078f28ff */
[----:B------:R-:W-:Y:S02]  /*0a00*/  LEA.HI R2, R0, R10, RZ, 0x4 ;  /* 0x0000000a00027211 */ /* 0x000fe400078f20ff */
[----:B------:R-:W-:Y:S01]  /*0a10*/  LOP3.LUT R153, R154, 0xffffff80, RZ, 0xc0, !PT ;  /* 0xffffff809a997812 */ /* 0x000fe200078ec0ff */
[----:B------:R-:W-:Y:S01]  /*0a20*/  IMAD.SHL.U32 R4, R3, 0x20, RZ ;  /* 0x0000002003047824 */ /* 0x000fe200078e00ff */
[----:B------:R-:W-:Y:S02]  /*0a30*/  SHF.R.S32.HI R5, RZ, 0x4, R2 ;  /* 0x00000004ff057819 */ /* 0x000fe40000011402 */
[----:B------:R-:W-:Y:S01]  /*0a40*/  LOP3.LUT R3, R2, 0x3fffff0, RZ, 0xc0, !PT ;  /* 0x03fffff002037812 */ /* 0x000fe200078ec0ff */
[----:B------:R-:W-:Y:S01]  /*0a50*/  IMAD.IADD R153, R10, 0x1, -R153 ;  /* 0x000000010a997824 */ /* 0x000fe200078e0a99 */
[----:B------:R-:W-:-:S02]  /*0a60*/  LEA.HI R2, R2, R5, RZ, 0x1 ;  /* 0x0000000502027211 */ /* 0x000fc400078f08ff */
[----:B------:R-:W-:Y:S01]  /*0a70*/  LOP3.LUT R4, R4, 0xfffffc00, RZ, 0xc0, !PT ;  /* 0xfffffc0004047812 */ /* 0x000fe200078ec0ff */
[----:B------:R-:W-:Y:S01]  /*0a80*/  IMAD.IADD R3, R10, 0x1, -R3 ;  /* 0x000000010a037824 */ /* 0x000fe200078e0a03 */
[----:B------:R-:W-:Y:S02]  /*0a90*/  SHF.R.S32.HI R6, RZ, 0x1f, R153 ;  /* 0x0000001fff067819 */ /* 0x000fe40000011499 */
[----:B------:R-:W-:Y:S01]  /*0aa0*/  LOP3.LUT R2, R2, 0x1ffffffe, RZ, 0xc0, !PT ;  /* 0x1ffffffe02027812 */ /* 0x000fe200078ec0ff */
[----:B------:R-:W-:Y:S01]  /*0ab0*/  IMAD R3, R3, 0x40, R4 ;  /* 0x0000004003037824 */ /* 0x000fe200078e0204 */
[----:B------:R-:W-:Y:S02]  /*0ac0*/  LEA.HI R4, R6, R153, RZ, 0x2 ;  /* 0x0000009906047211 */ /* 0x000fe400078f10ff */
[----:B------:R-:W-:Y:S01]  /*0ad0*/  LEA.HI R7, R0, R10, RZ, 0x2 ;  /* 0x0000000a00077211 */ /* 0x000fe200078f10ff */
[----:B------:R-:W-:Y:S01]  /*0ae0*/  IMAD.IADD R2, R5, 0x1, -R2 ;  /* 0x0000000105027824 */ /* 0x000fe200078e0a02 */
[----:B------:R-:W-:-:S02]  /*0af0*/  SHF.R.S32.HI R5, RZ, 0x2, R4 ;  /* 0x00000002ff057819 */ /* 0x000fc40000011404 */
[----:B------:R-:W-:Y:S01]  /*0b00*/  SHF.R.S32.HI R8, RZ, 0x1f, R4 ;  /* 0x0000001fff087819 */ /* 0x000fe20000011404 */
[----:B------:R-:W-:Y:S01]  /*0b10*/  IMAD R156, R2, 0x8, R3 ;  /* 0x00000008029c7824 */ /* 0x000fe200078e0203 */
[----:B------:R-:W-:Y:S02]  /*0b20*/  SHF.R.S32.HI R154, RZ, 0x7, R154 ;  /* 0x00000007ff9a7819 */ /* 0x000fe4000001149a */
[----:B------:R-:W-:Y:S02]  /*0b30*/  LOP3.LUT R7, R7, 0xfffffffc, RZ, 0xc0, !PT ;  /* 0xfffffffc07077812 */ /* 0x000fe400078ec0ff */
[----:B------:R-:W-:Y:S01]  /*0b40*/  LEA.HI R8, R8, R5, RZ, 0x3 ;  /* 0x0000000508087211 */ /* 0x000fe200078f18ff */
[----:B------:R-:W-:Y:S01]  /*0b50*/  IMAD.HI R2, R154, 0x55555556, RZ ;  /* 0x555555569a027827 */ /* 0x000fe200078e02ff */
[----:B------:R-:W-:Y:S02]  /*0b60*/  LEA.HI R0, R0, R10, RZ, 0x3 ;  /* 0x0000000a00007211 */ /* 0x000fe400078f18ff */
[----:B------:R-:W-:Y:S01]  /*0b70*/  LOP3.LUT R8, R8, 0xfffffff8, RZ, 0xc0, !PT ;  /* 0xfffffff808087812 */ /* 0x000fe200078ec0ff */
[----:B------:R-:W-:Y:S01]  /*0b80*/  IMAD.IADD R7, R10, 0x1, -R7 ;  /* 0x000000010a077824 */ /* 0x000fe200078e0a07 */
[----:B------:R-:W-:-:S02]  /*0b90*/  LEA.HI R6, R6, R153, RZ, 0x5 ;  /* 0x0000009906067211 */ /* 0x000fc400078f28ff */
[----:B------:R-:W-:Y:S01]  /*0ba0*/  LOP3.LUT R18, R0, 0xfffffff8, RZ, 0xc0, !PT ;  /* 0xfffffff800127812 */ /* 0x000fe200078ec0ff */
[----:B------:R-:W-:Y:S01]  /*0bb0*/  IMAD.IADD R5, R5, 0x1, -R8 ;  /* 0x0000000105057824 */ /* 0x000fe200078e0a08 */
[----:B------:R-:W-:Y:S02]  /*0bc0*/  LEA.HI R9, R7, R7, RZ, 0x1 ;  /* 0x0000000707097211 */ /* 0x000fe400078f08ff */
[----:B------:R-:W-:Y:S01]  /*0bd0*/  LEA.HI R3, R2, R2, RZ, 0x1 ;  /* 0x0000000202037211 */ /* 0x000fe200078f08ff */
[----:B------:R-:W-:Y:S01]  /*0be0*/  IMAD.IADD R18, R10, 0x1, -R18 ;  /* 0x000000010a127824 */ /* 0x000fe200078e0a12 */
[----:B------:R-:W-:Y:S02]  /*0bf0*/  SHF.R.S32.HI R6, RZ, 0x5, R6 ;  /* 0x00000005ff067819 */ /* 0x000fe40000011406 */
[----:B------:R-:W-:Y:S01]  /*0c00*/  LOP3.LUT R2, R9, 0x1ffffffe, RZ, 0xc0, !PT ;  /* 0x1ffffffe09027812 */ /* 0x000fe200078ec0ff */
[----:B------:R-:W-:Y:S01]  /*0c10*/  IMAD R3, R3, -0x3, R154 ;  /* 0xfffffffd03037824 */ /* 0x000fe200078e029a */
[----:B------:R-:W-:Y:S01]  /*0c20*/  LOP3.LUT R16, R4, 0x7ffffffc, RZ, 0xc0, !PT ;  /* 0x7ffffffc04107812 */ /* 0x000fe200078ec0ff */
[----:B------:R-:W-:Y:S01]  /*0c30*/  IMAD R6, R6, 0x10, R5 ;  /* 0x0000001006067824 */ /* 0x000fe200078e0205 */
[----:B------:R-:W-:Y:S01]  /*0c40*/  SHF.R.S32.HI R152, RZ, 0x3, R0 ;  /* 0x00000003ff987819 */ /* 0x000fe20000011400 */
[----:B------:R-:W-:-:S02]  /*0c50*/  IMAD.SHL.U32 R22, R18, 0x8, RZ ;  /* 0x0000000812167824 */ /* 0x000fc400078e00ff */
[----:B------:R-:W-:Y:S02]  /*0c60*/  IMAD.IADD R2, R7, 0x1, -R2 ;  /* 0x0000000107027824 */ /* 0x000fe400078e0a02 */
[----:B------:R-:W-:Y:S01]  /*0c70*/  IMAD R155, R3, 0x40, R6 ;  /* 0x00000040039b7824 */ /* 0x000fe200078e0206 */
[----:B------:R-:W-:Y:S01]  /*0c80*/  SHF.R.S32.HI R157, RZ, 0x1f, R22 ;  /* 0x0000001fff9d7819 */ /* 0x000fe20000011416 */
[----:B------:R-:W-:Y:S02]  /*0c90*/  IMAD.IADD R16, R153, 0x1, -R16 ;  /* 0x0000000199107824 */ /* 0x000fe400078e0a10 */
[----:B------:R-:W-:-:S07]  /*0ca0*/  IMAD R17, R2, 0x8, R155 ;  /* 0x0000000802117824 */ /* 0x000fce00078e029b */
.L_x_1021:
[----:B------:R-:W-:Y:S01]  /*0cb0*/  ULDC UR5, c[0x0][0xc60] ;  /* 0x0003180000057ab9 */ /* 0x000fe20000000800 */
[----:B------:R-:W-:Y:S01]  /*0cc0*/  UMOV UR8, UR4 ;  /* 0x0000000400087c82 */ /* 0x000fe20008000000 */
[----:B------:R-:W-:-:S11]  /*0cd0*/  UISETP.NE.AND UP0, UPT, UR5, 0x1, UPT ;  /* 0x000000010500788c */ /* 0x000fd6000bf05270 */
[----:B------:R-:W-:Y:S01]  /*0ce0*/  @UP0 ULDC UR6, c[0x0][0xc64] ;  /* 0x0003190000060ab9 */ /* 0x000fe20000000800 */
[----:B------:R-:W-:Y:S01]  /*0cf0*/  @UP0 ULDC UR9, c[0x0][0xc68] ;  /* 0x00031a0000090ab9 */ /* 0x000fe20000000800 */
[----:B------:R-:W-:-:S04]  /*0d00*/  UIMAD.WIDE.U32 UR6, UR4, UR6, URZ ;  /* 0x00000006040672a5 */ /* 0x000fc8000f8e003f */
[----:B------:R-:W-:-:S03]  /*0d10*/  @UP0 USHF.R.U32.HI UR8, URZ, UR9, UR7 ;  /* 0x000000093f080299 */ /* 0x000fc60008011607 */
[----:B------:R-:W-:Y:S02]  /*0d20*/  ULDC UR6, c[0x0][0xc78] ;  /* 0x00031e0000067ab9 */ /* 0x000fe40000000800 */
[----:B------:R-:W-:Y:S02]  /*0d30*/  UISETP.GE.AND UP0, UPT, UR8, UR6, UPT ;  /* 0x000000060800728c */ /* 0x000fe4000bf06270 */
[----:B------:R-:W-:-:S04]  /*0d40*/  UIADD3 UR6, -UR8, URZ, URZ ;  /* 0x0000003f08067290 */ /* 0x000fc8000fffe13f */
[----:B------:R-:W-:Y:S01]  /*0d50*/  PLOP3.LUT P0, PT, PT, PT, UP0, 0x80, 0x0 ;  /* 0x000000000000781c */ /* 0x000fe20003f0f008 */
[----:B------:R-:W-:-:S12]  /*0d60*/  UIMAD UR9, UR5, UR6, UR4 ;  /* 0x00000006050972a4 */ /* 0x000fd8000f8e0204 */
[----:B01---5:R-:W-:Y:S05]  /*0d70*/  @!P0 BRA `(.L_x_929) ;  /* 0x0000000000208947 */ /* 0x023fea0003800000 */
[----:B------:R-:W-:Y:S01]  /*0d80*/  ULDC UR7, c[0x0][0xc6c] ;  /* 0x00031b0000077ab9 */ /* 0x000fe20000000800 */
[----:B------:R-:W-:Y:S01]  /*0d90*/  UMOV UR6, UR9 ;  /* 0x0000000900067c82 */ /* 0x000fe20008000000 */
[----:B------:R-:W-:-:S11]  /*0da0*/  UISETP.NE.AND UP0, UPT, UR7, 0x1, UPT ;  /* 0x000000010700788c */ /* 0x000fd6000bf05270 */
[----:B------:R-:W-:Y:S02]  /*0db0*/  @UP0 ULDC.64 UR10, c[0x0][0xc70] ;  /* 0x00031c00000a0ab9 */ /* 0x000fe40000000a00 */
[----:B------:R-:W-:-:S04]  /*0dc0*/  UIMAD.WIDE.U32 UR4, UR9, UR10, URZ ;  /* 0x0000000a090472a5 */ /* 0x000fc8000f8e003f */
[----:B------:R-:W-:-:S04]  /*0dd0*/  @UP0 USHF.R.U32.HI UR6, URZ, UR11, UR5 ;  /* 0x0000000b3f060299 */ /* 0x000fc80008011605 */
[----:B------:R-:W-:Y:S01]  /*0de0*/  UIMAD UR4, UR6, UR7, URZ ;  /* 0x00000007060472a4 */ /* 0x000fe2000f8e023f */
[----:B------:R-:W-:Y:S11]  /*0df0*/  BRA `(.L_x_930) ;  /* 0x00000000001c7947 */ /* 0x000ff60003800000 */
.L_x_929:
[----:B------:R-:W-:Y:S01]  /*0e00*/  ULDC UR7, c[0x0][0xc54] ;  /* 0x0003150000077ab9 */ /* 0x000fe20000000800 */
[----:B------:R-:W-:Y:S01]  /*0e10*/  UMOV UR6, UR9 ;  /* 0x0000000900067c82 */ /* 0x000fe20008000000 */
[----:B------:R-:W-:-:S11]  /*0e20*/  UISETP.NE.AND UP0, UPT, UR7, 0x1, UPT ;  /* 0x000000010700788c */ /* 0x000fd6000bf05270 */
[----:B------:R-:W-:Y:S02]  /*0e30*/  @UP0 ULDC.64 UR10, c[0x0][0xc58] ;  /* 0x00031600000a0ab9 */ /* 0x000fe40000000a00 */
[----:B------:R-:W-:-:S04]  /*0e40*/  UIMAD.WIDE.U32 UR4, UR9, UR10, URZ ;  /* 0x0000000a090472a5 */ /* 0x000fc8000f8e003f */
[----:B------:R-:W-:-:S04]  /*0e50*/  @UP0 USHF.R.U32.HI UR6, URZ, UR11, UR5 ;  /* 0x0000000b3f060299 */ /* 0x000fc80008011605 */
[----:B------:R-:W-:-:S12]  /*0e60*/  UIMAD UR4, UR6, UR7, URZ ;  /* 0x00000007060472a4 */ /* 0x000fd8000f8e023f */
.L_x_930:
[----:B------:R-:W-:Y:S01]  /*0e70*/  ULOP3.LUT UR6, URZ, UR6, URZ, 0x33, !UPT ;  /* 0x000000063f067292 */ /* 0x000fe2000f8e333f */
[----:B------:R-:W-:Y:S01]  /*0e80*/  ULDC UR7, c[0x0][0x448] ;  /* 0x0001120000077ab9 */ /* 0x000fe20000000800 */
[----:B------:R-:W-:Y:S01]  /*0e90*/  ULDC UR5, c[0x0][0xc3c] ;  /* 0x00030f0000057ab9 */ /* 0x000fe20000000800 */
[----:B------:R-:W-:Y:S02]  /*0ea0*/  UISETP.NE.AND UP3, UPT, UR7, 0x1, UPT ;  /* 0x000000010700788c */ /* 0x000fe4000bf65270 */
[----:B------:R-:W-:Y:S01]  /*0eb0*/  UIADD3 UR6, UR6, UR5, URZ ;  /* 0x0000000506067290 */ /* 0x000fe2000fffe03f */
[----:B------:R-:W-:Y:S01]  /*0ec0*/  ULDC.64 UR10, c[0x0][0x418] ;  /* 0x00010600000a7ab9 */ /* 0x000fe20000000a00 */
[----:B------:R-:W-:Y:S01]  /*0ed0*/  UIADD3 UR4, UR9, -UR4, URZ ;  /* 0x8000000409047290 */ /* 0x000fe2000fffe03f */
[----:B------:R-:W-:Y:S01]  /*0ee0*/  ULDC UR41, c[0x0][0xc48] ;  /* 0x0003120000297ab9 */ /* 0x000fe20000000800 */
[----:B------:R-:W-:Y:S02]  /*0ef0*/  UISETP.NE.U32.AND UP0, UPT, UR10, URZ, UPT ;  /* 0x0000003f0a00728c */ /* 0x000fe4000bf05070 */
[----:B------:R-:W-:-:S02]  /*0f00*/  UIMAD UR38, UR6, 0xc0, URZ ;  /* 0x000000c0062678a4 */ /* 0x000fc4000f8e023f */
[----:B------:R-:W-:Y:S01]  /*0f10*/  UISETP.NE.AND UP1, UPT, UR41, 0x1, UPT ;  /* 0x000000012900788c */ /* 0x000fe2000bf25270 */
[----:B------:R-:W-:Y:S01]  /*0f20*/  ULDC UR13, c[0x0][0xc54] ;  /* 0x00031500000d7ab9 */ /* 0x000fe20000000800 */
[----:B------:R-:W-:Y:S02]  /*0f30*/  UISETP.NE.AND.EX UP0, UPT, UR11, URZ, UPT, UP0 ;  /* 0x0000003f0b00728c */ /* 0x000fe4000bf05300 */
[----:B------:R-:W-:Y:S02]  /*0f40*/  UIADD3 UR10, UR38, 0xbf, URZ ;  /* 0x000000bf260a7890 */ /* 0x000fe4000fffe03f */
[----:B------:R-:W-:Y:S01]  /*0f50*/  UIMAD UR13, UR8, UR13, UR4 ;  /* 0x0000000d080d72a4 */ /* 0x000fe2000f8e0204 */
[----:B------:R-:W-:Y:S01]  /*0f60*/  ULDC UR40, c[0x0][0x424] ;  /* 0x0001090000287ab9 */ /* 0x000fe20000000800 */
[----:B------:R-:W-:Y:S01]  /*0f70*/  ULDC UR51, c[0x0][0x288] ;  /* 0x0000a20000337ab9 */ /* 0x000fe20000000800 */
[----:B------:R-:W-:Y:S01]  /*0f80*/  ULDC.64 UR4, c[0x0][0x9e0] ;  /* 0x0002780000047ab9 */ /* 0x000fe20000000a00 */
[----:B------:R-:W-:Y:S01]  /*0f90*/  @UP3 ULDC UR8, c[0x0][0x44c] ;  /* 0x0001130000083ab9 */ /* 0x000fe20000000800 */
[----:B------:R-:W-:-:S02]  /*0fa0*/  UIADD3 UR11, -UR51, 0x1, URZ ;  /* 0x00000001330b7890 */ /* 0x000fc4000fffe13f */
[----:B------:R-:W-:Y:S02]  /*0fb0*/  UISETP.GE.AND UP2, UPT, UR5, 0x1, UPT ;  /* 0x000000010500788c */ /* 0x000fe4000bf46270 */
[----:B------:R-:W-:Y:S02]  /*0fc0*/  USEL UR40, UR40, 0x1, UP0 ;  /* 0x0000000128287887 */ /* 0x000fe40008000000 */
[----:B------:R-:W-:Y:S01]  /*0fd0*/  UIMAD.WIDE.U32 UR8, UR10, UR8, URZ ;  /* 0x000000080a0872a5 */ /* 0x000fe2000f8e003f */
[----:B------:R-:W-:Y:S01]  /*0fe0*/  ULDC UR12, c[0x0][0x2f0] ;  /* 0x0000bc00000c7ab9 */ /* 0x000fe20000000800 */
[----:B------:R-:W-:Y:S01]  /*0ff0*/  @UP3 ULDC UR15, c[0x0][0x450] ;  /* 0x00011400000f3ab9 */ /* 0x000fe20000000800 */
[----:B------:R-:W-:Y:S01]  /*1000*/  @UP1 ULDC UR6, c[0x0][0xc4c] ;  /* 0x0003130000061ab9 */ /* 0x000fe20000000800 */
[----:B------:R-:W-:Y:S01]  /*1010*/  UIMAD UR11, UR40, UR12, UR11 ;  /* 0x0000000c280b72a4 */ /* 0x000fe2000f8e020b */
[----:B------:R-:W-:Y:S01]  /*1020*/  PLOP3.LUT P0, PT, PT, PT, UP2, 0x40, 0x0 ;  /* 0x000000000000781c */ /* 0x000fe20003f0e828 */
[----:B------:R-:W-:-:S02]  /*1030*/  @UP3 USHF.R.U32.HI UR10, URZ, UR15, UR9 ;  /* 0x0000000f3f0a3299 */ /* 0x000fc40008011609 */
[----:B------:R-:W-:Y:S01]  /*1040*/  UIMAD.WIDE.U32 UR6, UR13, UR6, URZ ;  /* 0x000000060d0672a5 */ /* 0x000fe2000f8e003f */
[----:B------:R-:W-:Y:S01]  /*1050*/  @UP1 ULDC UR14, c[0x0][0xc50] ;  /* 0x00031400000e1ab9 */ /* 0x000fe20000000800 */
[----:B------:R-:W-:Y:S01]  /*1060*/  UIADD3 UR10, UR11, UR10, URZ ;  /* 0x0000000a0b0a7290 */ /* 0x000fe2000fffe03f */
[----:B------:R-:W-:Y:S01]  /*1070*/  UMOV UR39, UR13 ;  /* 0x0000000d00277c82 */ /* 0x000fe20008000000 */
[----:B------:R-:W-:Y:S02]  /*1080*/  @UP1 USHF.R.U32.HI UR39, URZ, UR14, UR7 ;  /* 0x0000000e3f271299 */ /* 0x000fe40008011607 */
[----:B------:R-:W-:Y:S02]  /*1090*/  UIADD3 UR4, UR10, UR4, URZ ;  /* 0x000000040a047290 */ /* 0x000fe4000fffe03f */
[----:B------:R-:W-:Y:S02]  /*10a0*/  UIADD3 UR6, -UR39, URZ, URZ ;  /* 0x0000003f27067290 */ /* 0x000fe4000fffe13f */
[----:B------:R-:W-:-:S02]  /*10b0*/  UP2UR UR50, UPR, URZ, 0x8 ;  /* 0x000000083f327883 */ /* 0x000fc40008000000 */
[----:B------:R-:W-:Y:S01]  /*10c0*/  UP2UR UR49, UPR, URZ, 0x4 ;  /* 0x000000043f317883 */ /* 0x000fe20008000000 */
[----:B------:R-:W-:Y:S01]  /*10d0*/  IMAD.U32 R0, RZ, RZ, UR4 ;  /* 0x00000004ff007e24 */ /* 0x000fe2000f8e00ff */
[----:B------:R-:W-:Y:S01]  /*10e0*/  UIMAD UR41, UR41, UR6, UR13 ;  /* 0x00000006292972a4 */ /* 0x000fe2000f8e020d */
[----:B------:R-:W-:Y:S11]  /*10f0*/  @P0 BRA `(.L_x_931) ;  /* 0x0000000000400947 */ /* 0x000ff60003800000 */
[----:B------:R-:W-:Y:S01]  /*1100*/  ISETP.LT.AND P0, PT, RZ, UR10, PT ;  /* 0x0000000aff007c0c */ /* 0x000fe2000bf01270 */
[----:B------:R-:W-:-:S12]  /*1110*/  UIADD3 UR4, UR10, -0x1, URZ ;  /* 0xffffffff0a047890 */ /* 0x000fd8000fffe03f */
[----:B------:R-:W-:Y:S05]  /*1120*/  @P0 BRA `(.L_x_932) ;  /* 0x00000000001c0947 */ /* 0x000fea0003800000 */
[----:B------:R-:W-:Y:S02]  /*1130*/  UISETP.NE.AND UP0, UPT, UR5, 0x1, UPT ;  /* 0x000000010500788c */ /* 0x000fe4000bf05270 */
[----:B------:R-:W-:-:S09]  /*1140*/  UIADD3 UR4, -UR10, URZ, URZ ;  /* 0x0000003f0a047290 */ /* 0x000fd2000fffe13f */
[----:B------:R-:W-:Y:S02]  /*1150*/  @UP0 ULDC.64 UR8, c[0x0][0x9e8] ;  /* 0x00027a0000080ab9 */ /* 0x000fe40000000a00 */
[----:B------:R-:W-:-:S04]  /*1160*/  UIMAD.WIDE.U32 UR6, UR4, UR8, URZ ;  /* 0x00000008040672a5 */ /* 0x000fc8000f8e003f */
[----:B------:R-:W-:-:S04]  /*1170*/  @UP0 USHF.R.U32.HI UR4, URZ, UR9, UR7 ;  /* 0x000000093f040299 */ /* 0x000fc80008011607 */
[----:B------:R-:W-:Y:S01]  /*1180*/  ULOP3.LUT UR4, URZ, UR4, URZ, 0x33, !UPT ;  /* 0x000000043f047292 */ /* 0x000fe2000f8e333f */
[----:B------:R-:W-:Y:S11]  /*1190*/  BRA `(.L_x_933) ;  /* 0x0000000000107947 */ /* 0x000ff60003800000 */
.L_x_932:
[----:B------:R-:W-:-:S11]  /*11a0*/  UISETP.NE.AND UP0, UPT, UR5, 0x1, UPT ;  /* 0x000000010500788c */ /* 0x000fd6000bf05270 */
[----:B------:R-:W-:Y:S02]  /*11b0*/  @UP0 ULDC.64 UR8, c[0x0][0x9e8] ;  /* 0x00027a0000080ab9 */ /* 0x000fe40000000a00 */
[----:B------:R-:W-:-:S04]  /*11c0*/  UIMAD.WIDE.U32 UR6, UR4, UR8, URZ ;  /* 0x00000008040672a5 */ /* 0x000fc8000f8e003f */
[----:B------:R-:W-:-:S12]  /*11d0*/  @UP0 USHF.R.U32.HI UR4, URZ, UR9, UR7 ;  /* 0x000000093f040299 */ /* 0x000fd80008011607 */
.L_x_933:
[----:B------:R-:W-:-:S06]  /*11e0*/  UIMAD UR4, UR4, UR5, UR5 ;  /* 0x00000005040472a4 */ /* 0x000fcc000f8e0205 */
[----:B------:R-:W-:-:S07]  /*11f0*/  VIMNMX R0, R0, UR4, PT ;  /* 0x0000000400007c48 */ /* 0x000fce000bfe0100 */
.L_x_931:
[----:B------:R-:W-:Y:S01]  /*1200*/  UISETP.NE.AND UP0, UPT, UR50, URZ, UPT ;  /* 0x0000003f3200728c */ /* 0x000fe2000bf05270 */
[----:B------:R-:W-:Y:S01]  /*1210*/  VIADD R0, R0, 0x7f ;  /* 0x0000007f00007836 */ /* 0x000fe20000000000 */
[----:B------:R-:W-:Y:S01]  /*1220*/  UMOV UR9, UR38 ;  /* 0x0000002600097c82 */ /* 0x000fe20008000000 */
[----:B------:R-:W-:Y:S02]  /*1230*/  UIMAD UR4, UR40, UR12, 0x7f ;  /* 0x0000007f280474a4 */ /* 0x000fe4000f8e020c */
[----:B------:R-:W-:Y:S01]  /*1240*/  UIMAD UR51, UR40, UR12, -UR51 ;  /* 0x0000000c283372a4 */ /* 0x000fe2000f8e0a33 */
[----:B------:R-:W-:Y:S01]  /*1250*/  SHF.R.S32.HI R3, RZ, 0x1f, R0 ;  /* 0x0000001fff037819 */ /* 0x000fe20000011400 */
[----:B------:R-:W-:Y:S01]  /*1260*/  USHF.R.S32.HI UR8, URZ, 0x1f, UR4 ;  /* 0x0000001f3f087899 */ /* 0x000fe20008011404 */
[----:B------:R-:W-:Y:S02]  /*1270*/  ULDC UR10, c[0x0][0x9dc] ;  /* 0x00027700000a7ab9 */ /* 0x000fe40000000800 */
[----:B------:R-:W-:Y:S01]  /*1280*/  LEA.HI R3, R3, R0, RZ, 0x7 ;  /* 0x0000000003037211 */ /* 0x000fe200078f38ff */
[----:B------:R-:W-:Y:S01]  /*1290*/  @UP0 ULDC UR6, c[0x0][0x44c] ;  /* 0x0001130000060ab9 */ /* 0x000fe20000000800 */
[----:B------:R-:W-:Y:S01]  /*12a0*/  @UP0 ULDC UR11, c[0x0][0x450] ;  /* 0x00011400000b0ab9 */ /* 0x000fe20000000800 */
[----:B------:R-:W-:Y:S01]  /*12b0*/  UIMAD.WIDE.U32 UR6, UR38, UR6, URZ ;  /* 0x00000006260672a5 */ /* 0x000fe2000f8e003f */
[----:B------:R-:W-:Y:S01]  /*12c0*/  SHF.R.S32.HI R3, RZ, 0x7, R3 ;  /* 0x00000007ff037819 */ /* 0x000fe20000011403 */
[----:B------:R-:W-:-:S02]  /*12d0*/  ULEA.HI UR8, UR8, UR4, URZ, 0x7 ;  /* 0x0000000408087291 */ /* 0x000fc4000f8f383f */
[----:B------:R-:W-:Y:S02]  /*12e0*/  @UP0 USHF.R.U32.HI UR9, URZ, UR11, UR7 ;  /* 0x0000000b3f090299 */ /* 0x000fe40008011607 */
[----:B------:R-:W-:Y:S02]  /*12f0*/  UISETP.GE.AND UP0, UPT, UR5, 0x1, UPT ;  /* 0x000000010500788c */ /* 0x000fe4000bf06270 */
[----:B------:R-:W-:Y:S02]  /*1300*/  USHF.R.S32.HI UR8, URZ, 0x7, UR8 ;  /* 0x000000073f087899 */ /* 0x000fe40008011408 */
[----:B------:R-:W-:Y:S02]  /*1310*/  UIADD3 UR4, UR51, UR9, URZ ;  /* 0x0000000933047290 */ /* 0x000fe4000fffe03f */
[----:B------:R-:W-:Y:S02]  /*1320*/  PLOP3.LUT P0, PT, PT, PT, UP0, 0x40, 0x0 ;  /* 0x000000000000781c */ /* 0x000fe40003f0e808 */
[----:B------:R-:W-:Y:S01]  /*1330*/  UIADD3 UR9, UR4, -UR10, URZ ;  /* 0x8000000a04097290 */ /* 0x000fe2000fffe03f */
[----:B------:R-:W-:-:S10]  /*1340*/  VIMNMX R88, R3, UR8, PT ;  /* 0x0000000803587c48 */ /* 0x000fd4000bfe0100 */
[----:B------:R-:W-:Y:S05]  /*1350*/  @P0 BRA `(.L_x_934) ;  /* 0x0000000000440947 */ /* 0x000fea0003800000 */
[----:B------:R-:W-:-:S06]  /*1360*/  UISETP.GT.AND UP0, UPT, UR4, -0x1, UPT ;  /* 0xffffffff0400788c */ /* 0x000fcc000bf04270 */
[----:B------:R-:W-:-:S13]  /*1370*/  PLOP3.LUT P0, PT, PT, PT, UP0, 0x80, 0x0 ;  /* 0x000000000000781c */ /* 0x000fda0003f0f008 */
[----:B------:R-:W-:Y:S05]  /*1380*/  @P0 BRA `(.L_x_935) ;  /* 0x00000000001c0947 */ /* 0x000fea0003800000 */
[----:B------:R-:W-:Y:S02]  /*1390*/  UISETP.NE.AND UP0, UPT, UR5, 0x1, UPT ;  /* 0x000000010500788c */ /* 0x000fe4000bf05270 */
[----:B------:R-:W-:-:S09]  /*13a0*/  ULOP3.LUT UR4, URZ, UR4, URZ, 0x33, !UPT ;  /* 0x000000043f047292 */ /* 0x000fd2000f8e333f */
[----:B------:R-:W-:Y:S02]  /*13b0*/  @UP0 ULDC.64 UR10, c[0x0][0x9e8] ;  /* 0x00027a00000a0ab9 */ /* 0x000fe40000000a00 */
[----:B------:R-:W-:-:S04]  /*13c0*/  UIMAD.WIDE.U32 UR6, UR4, UR10, URZ ;  /* 0x0000000a040672a5 */ /* 0x000fc8000f8e003f */
[----:B------:R-:W-:-:S04]  /*13d0*/  @UP0 USHF.R.U32.HI UR4, URZ, UR11, UR7 ;  /* 0x0000000b3f040299 */ /* 0x000fc80008011607 */
[----:B------:R-:W-:Y:S01]  /*13e0*/  ULOP3.LUT UR4, URZ, UR4, URZ, 0x33, !UPT ;  /* 0x000000043f047292 */ /* 0x000fe2000f8e333f */
[----:B------:R-:W-:Y:S11]  /*13f0*/  BRA `(.L_x_936) ;  /* 0x0000000000107947 */ /* 0x000ff60003800000 */
.L_x_935:
[----:B------:R-:W-:-:S11]  /*1400*/  UISETP.NE.AND UP0, UPT, UR5, 0x1, UPT ;  /* 0x000000010500788c */ /* 0x000fd6000bf05270 */
[----:B------:R-:W-:Y:S02]  /*1410*/  @UP0 ULDC.64 UR10, c[0x0][0x9e8] ;  /* 0x00027a00000a0ab9 */ /* 0x000fe40000000a00 */
[----:B------:R-:W-:-:S04]  /*1420*/  UIMAD.WIDE.U32 UR6, UR4, UR10, URZ ;  /* 0x0000000a040672a5 */ /* 0x000fc8000f8e003f */
[----:B------:R-:W-:-:S12]  /*1430*/  @UP0 USHF.R.U32.HI UR4, URZ, UR11, UR7 ;  /* 0x0000000b3f040299 */ /* 0x000fd80008011607 */
.L_x_936:
[----:B------:R-:W-:-:S04]  /*1440*/  UIMAD UR4, UR4, UR5, URZ ;  /* 0x00000005040472a4 */ /* 0x000fc8000f8e023f */
[----:B------:R-:W-:-:S04]  /*1450*/  UISETP.LT.AND UP0, UPT, UR9, UR4, UPT ;  /* 0x000000040900728c */ /* 0x000fc8000bf01270 */
[----:B------:R-:W-:-:S12]  /*1460*/  USEL UR9, UR9, UR4, !UP0 ;  /* 0x0000000409097287 */ /* 0x000fd8000c000000 */
.L_x_934:
[----:B------:R-:W-:Y:S01]  /*1470*/  USHF.R.S32.HI UR4, URZ, 0x1f, UR9 ;  /* 0x0000001f3f047899 */ /* 0x000fe20008011409 */
[----:B------:R-:W-:Y:S02]  /*1480*/  PLOP3.LUT P0, PT, PT, PT, PT, 0x80, 0x0 ;  /* 0x000000000000781c */ /* 0x000fe40003f0f070 */
[----:B------:R-:W-:Y:S02]  /*1490*/  CS2R R24, SRZ ;  /* 0x0000000000187805 */ /* 0x000fe4000001ff00 */
[----:B------:R-:W-:Y:S01]  /*14a0*/  CS2R R34, SRZ ;  /* 0x0000000000227805 */ /* 0x000fe2000001ff00 */
[----:B------:R-:W-:Y:S01]  /*14b0*/  ULEA.HI UR4, UR4, UR9, URZ, 0x7 ;  /* 0x0000000904047291 */ /* 0x000fe2000f8f383f */
[----:B------:R-:W-:Y:S01]  /*14c0*/  IMAD.MOV.U32 R118, RZ, RZ, RZ ;  /* 0x000000ffff767224 */ /* 0x000fe200078e00ff */
[----:B------:R-:W-:Y:S01]  /*14d0*/  CS2R R32, SRZ ;  /* 0x0000000000207805 */ /* 0x000fe2000001ff00 */
[----:B------:R-:W-:Y:S01]  /*14e0*/  IMAD.MOV.U32 R21, RZ, RZ, RZ ;  /* 0x000000ffff157224 */ /* 0x000fe200078e00ff */
[----:B------:R-:W-:Y:S01]  /*14f0*/  USHF.R.S32.HI UR4, URZ, 0x7, UR4 ;  /* 0x000000073f047899 */ /* 0x000fe20008011404 */
[----:B------:R-:W-:Y:S01]  /*1500*/  IMAD.MOV.U32 R114, RZ, RZ, RZ ;  /* 0x000000ffff727224 */ /* 0x000fe200078e00ff */
[----:B------:R-:W-:Y:S01]  /*1510*/  CS2R R14, SRZ ;  /* 0x00000000000e7805 */ /* 0x000fe2000001ff00 */
[----:B------:R-:W-:Y:S01]  /*1520*/  IMAD.MOV.U32 R29, RZ, RZ, RZ ;  /* 0x000000ffff1d7224 */ /* 0x000fe200078e00ff */
[----:B------:R-:W-:Y:S01]  /*1530*/  UISETP.LT.AND UP0, UPT, URZ, UR4, UPT ;  /* 0x000000043f00728c */ /* 0x000fe2000bf01270 */
[----:B------:R-:W-:Y:S01]  /*1540*/  IMAD.MOV.U32 R110, RZ, RZ, RZ ;  /* 0x000000ffff6e7224 */ /* 0x000fe200078e00ff */
[----:B------:R-:W-:Y:S01]  /*1550*/  CS2R R12, SRZ ;  /* 0x00000000000c7805 */ /* 0x000fe2000001ff00 */
[----:B------:R-:W-:Y:S01]  /*1560*/  IMAD.MOV.U32 R37, RZ, RZ, RZ ;  /* 0x000000ffff257224 */ /* 0x000fe200078e00ff */
[----:B------:R-:W-:Y:S01]  /*1570*/  USEL UR42, URZ, UR4, !UP0 ;  /* 0x000000043f2a7287 */ /* 0x000fe2000c000000 */
[----:B------:R-:W-:Y:S01]  /*1580*/  IMAD.MOV.U32 R106, RZ, RZ, RZ ;  /* 0x000000ffff6a7224 */ /* 0x000fe200078e00ff */
[----:B------:R-:W-:Y:S01]  /*1590*/  CS2R R102, SRZ ;  /* 0x0000000000667805 */ /* 0x000fe2000001ff00 */
[----:B------:R-:W-:Y:S01]  /*15a0*/  IMAD.MOV.U32 R41, RZ, RZ, RZ ;  /* 0x000000ffff297224 */ /* 0x000fe200078e00ff */
[----:B------:R-:W-:-:S02]  /*15b0*/  CS2R R100, SRZ ;  /* 0x0000000000647805 */ /* 0x000fc4000001ff00 */
[----:B------:R-:W-:Y:S02]  /*15c0*/  CS2R R98, SRZ ;  /* 0x0000000000627805 */ /* 0x000fe4000001ff00 */
[----:B------:R-:W-:Y:S02]  /*15d0*/  ISETP.GT.AND P1, PT, R88, UR42, PT ;  /* 0x0000002a58007c0c */ /* 0x000fe4000bf24270 */
[----:B------:R-:W-:Y:S02]  /*15e0*/  CS2R R96, SRZ ;  /* 0x0000000000607805 */ /* 0x000fe4000001ff00 */
[----:B------:R-:W-:Y:S02]  /*15f0*/  CS2R R94, SRZ ;  /* 0x00000000005e7805 */ /* 0x000fe4000001ff00 */
[----:B------:R-:W-:Y:S02]  /*1600*/  CS2R R92, SRZ ;  /* 0x00000000005c7805 */ /* 0x000fe4000001ff00 */
[----:B------:R-:W-:Y:S01]  /*1610*/  CS2R R90, SRZ ;  /* 0x00000000005a7805 */ /* 0x000fe2000001ff00 */
[----:B------:R-:W-:-:S02]  /*1620*/  IMAD.MOV.U32 R89, RZ, RZ, RZ ;  /* 0x000000ffff597224 */ /* 0x000fc400078e00ff */
[----:B------:R-:W-:Y:S02]  /*1630*/  IMAD.MOV.U32 R26, RZ, RZ, RZ ;  /* 0x000000ffff1a7224 */ /* 0x000fe400078e00ff */
[----:B------:R-:W-:Y:S05]  /*1640*/  @!P1 BRA `(.L_x_937) ;  /* 0x000000b8000c9947 */ /* 0x000fea0003800000 */
[----:B------:R-:W0:Y:S01]  /*1650*/  SHFL.IDX PT, R0, R154, RZ, 0x1f ;  /* 0x00001fff9a007589 */ /* 0x000e2200000e0000 */
[----:B------:R-:W1:Y:S01]  /*1660*/  S2UR UR43, SR_CgaCtaId ;  /* 0x00000000002b79c3 */ /* 0x000e620000008800 */
[----:B------:R-:W-:Y:S01]  /*1670*/  UMOV UR45, 0x400 ;  /* 0x00000400002d7882 */ /* 0x000fe20000000000 */
        /* <DEDUP_REMOVED lines=17> */
[----:B------:R-:W-:Y:S01]  /*1790*/  IMAD.U32 R5, RZ, RZ, UR5 ;  /* 0x00000005ff057e24 */ /* 0x000fe2000f8e00ff */
        /* <DEDUP_REMOVED lines=10> */
.L_x_938:
[----:B------:R-:W-:Y:S01]  /*1840*/  ULEA.HI UR4, UR47, UR47, URZ, 0x1 ;  /* 0x0000002f2f047291 */ /* 0x000fe2000f8f083f */
[----:B------:R-:W-:-:S03]  /*1850*/  IMAD.U32 R2, RZ, RZ, UR48 ;  /* 0x00000030ff027e24 */ /* 0x000fc6000f8e00ff */
[----:B------:R-:W-:Y:S02]  /*1860*/  ULOP3.LUT UR4, UR4, 0xfffffffe, URZ, 0xc0, !UPT ;  /* 0xfffffffe04047892 */ /* 0x000fe4000f8ec03f */
[----:B------:R-:W-:Y:S02]  /*1870*/  ISETP.NE.AND P0, PT, R2, 0x3, PT ;  /* 0x000000030200780c */ /* 0x000fe40003f05270 */
[----:B------:R-:W-:-:S06]  /*1880*/  UIADD3 UR4, UR47, -UR4, URZ ;  /* 0x800000042f047290 */ /* 0x000fcc000fffe03f */
[----:B------:R-:W-:-:S05]  /*1890*/  IMAD.U32 R0, RZ, RZ, UR4 ;  /* 0x00000004ff007e24 */ /* 0x000fca000f8e00ff */
[----:B------:R-:W-:-:S04]  /*18a0*/  SHF.L.U32 R0, R0, 0x1f, RZ ;  /* 0x0000001f00007819 */ /* 0x000fc800000006ff */
[----:B------:R-:W0:Y:S02]  /*18b0*/  SYNCS.PHASECHK.TRANS64.TRYWAIT P1, [UR45+0x16800], R0 ;  /* 0x01680000ff0075a7 */ /* 0x000e24000802016d */
[----:B0-----:R-:W-:Y:S05]  /*18c0*/  @!P1 BRA `(.L_x_939) ;  /* 0x00000114001c9947 */ /* 0x001fea0003800000 */
.L_x_1091:
[----:B------:R-:W-:Y:S05]  /*18d0*/  @!P0 BRA `(.L_x_940) ;  /* 0x0000000000048947 */ /* 0x000fea0003800000 */
[----:B------:R-:W-:Y:S01]  /*18e0*/  BPT.TRAP 0x1 ;  /* 0x000000040000795c */ /* 0x000fe20000300000 */
.L_x_940:
[----:B0-----:R-:W-:Y:S02]  /*18f0*/  IMAD.U32 R3, RZ, RZ, UR36 ;  /* 0x00000024ff037e24 */ /* 0x001fe4000f8e00ff */
[----:B------:R-:W-:-:S03]  /*1900*/  IMAD.U32 R0, RZ, RZ, UR46 ;  /* 0x0000002eff007e24 */ /* 0x000fc6000f8e00ff */
[----:B------:R-:W-:Y:S02]  /*1910*/  LEA R3, R3, UR45, 0x3 ;  /* 0x0000002d03037c11 */ /* 0x000fe4000f8e18ff */
[----:B------:R-:W-:-:S04]  /*1920*/  SHF.L.U32 R0, R0, 0x1f, RZ ;  /* 0x0000001f00007819 */ /* 0x000fc800000006ff */
[----:B------:R0:W1:Y:S01]  /*1930*/  SYNCS.PHASECHK.TRANS64.TRYWAIT P1, [R3+URZ+0x16830], R0 ;  /* 0x01683000030075a7 */ /* 0x000062000802017f */
[----:B------:R-:W-:Y:S05]  /*1940*/  @!P0 BRA `(.L_x_941) ;  /* 0x0000000000048947 */ /* 0x000fea0003800000 */
[----:B------:R-:W-:Y:S01]  /*1950*/  BPT.TRAP 0x1 ;  /* 0x000000040000795c */ /* 0x000fe20000300000 */
.L_x_941:
[----:B-1----:R-:W-:Y:S05]  /*1960*/  @P1 BRA `(.L_x_942) ;  /* 0x0000000000081947 */ /* 0x002fea0003800000 */
[----:B------:R-:W1:Y:S02]  /*1970*/  SYNCS.PHASECHK.TRANS64.TRYWAIT P1, [R3+URZ+0x16830], R0 ;  /* 0x01683000030075a7 */ /* 0x000e64000802017f */
[----:B-1----:R-:W-:Y:S05]  /*1980*/  @!P1 BRA `(.L_x_943) ;  /* 0x0000011400049947 */ /* 0x002fea0003800000 */
.L_x_942:
        /* <DEDUP_REMOVED lines=35> */
.L_x_944:
[----:B------:R-:W-:Y:S01]  /*1bc0*/  UISETP.NE.AND UP1, UPT, UR50, URZ, UPT ;  /* 0x0000003f3200728c */ /* 0x000fe2000bf25270 */
[----:B01----:R-:W-:Y:S01]  /*1bd0*/  VIADD R0, R17, UR38 ;  /* 0x0000002611007c36 */ /* 0x003fe20008000000 */
[----:B------:R-:W-:Y:S01]  /*1be0*/  R2UR UR6, R3 ;  /* 0x00000000030672ca */ /* 0x000fe200000e0000 */
[----:B------:R-:W0:Y:S01]  /*1bf0*/  LDC R5, c[0x0][0x2f0] ;  /* 0x0000bc00ff057b82 */ /* 0x000e220000000800 */
[----:B------:R-:W-:Y:S01]  /*1c00*/  IMAD.MOV.U32 R3, RZ, RZ, -0x80 ;  /* 0xffffff80ff037424 */ /* 0x000fe200078e00ff */
[----:B------:R-:W-:Y:S01]  /*1c10*/  UISETP.NE.AND UP0, UPT, UR49, URZ, UPT ;  /* 0x0000003f3100728c */ /* 0x000fe2000bf05270 */
[----:B------:R-:W-:Y:S01]  /*1c20*/  PLOP3.LUT P1, PT, PT, PT, UP1, 0x80, 0x0 ;  /* 0x000000000000781c */ /* 0x000fe20003f2f018 */
[----:B------:R-:W-:Y:S01]  /*1c30*/  ULDC UR22, c[0x0][0x9dc] ;  /* 0x0002770000167ab9 */ /* 0x000fe20000000800 */
[----:B------:R-:W-:Y:S01]  /*1c40*/  PLOP3.LUT P2, PT, PT, PT, UP1, 0x80, 0x0 ;  /* 0x000000000000781c */ /* 0x000fe20003f4f018 */
[----:B------:R-:W-:Y:S01]  /*1c50*/  IMAD R12, R88, R3, 0x80 ;  /* 0x00000080580c7424 */ /* 0x000fe200078e0203 */
[----:B------:R-:W-:Y:S01]  /*1c60*/  ULDC UR11, c[0x0][0x9e0] ;  /* 0x00027800000b7ab9 */ /* 0x000fe20000000800 */
[----:B------:R-:W-:Y:S01]  /*1c70*/  @UP1 ULDC UR7, c[0x0][0x44c] ;  /* 0x0001130000071ab9 */ /* 0x000fe20000000800 */
[----:B------:R-:W1:Y:S01]  /*1c80*/  LDC R6, c[0x0][0x288] ;  /* 0x0000a200ff067b82 */ /* 0x000e620000000800 */
[----:B------:R-:W-:Y:S01]  /*1c90*/  VIADD R3, R12, 0x1 ;  /* 0x000000010c037836 */ /* 0x000fe20000000000 */
[----:B------:R-:W-:Y:S01]  /*1ca0*/  LEA R10, R88, 0xffffff80, 0x7 ;  /* 0xffffff80580a7811 */ /* 0x000fe200078e38ff */
[----:B------:R-:W-:-:S04]  /*1cb0*/  UIADD3 UR6, UR6, 0x16840, URZ ;  /* 0x0001684006067890 */ /* 0x000fc8000fffe03f */
[----:B------:R-:W-:Y:S01]  /*1cc0*/  @P1 IMAD.HI.U32 R2, R0, UR7, RZ ;  /* 0x0000000700021c27 */ /* 0x000fe2000f8e00ff */
[----:B------:R-:W-:Y:S01]  /*1cd0*/  @UP1 ULDC UR7, c[0x0][0x450] ;  /* 0x0001140000071ab9 */ /* 0x000fe20000000800 */
[----:B------:R-:W-:Y:S01]  /*1ce0*/  UPRMT UR6, UR43, 0x654, UR6 ;  /* 0x000006542b067896 */ /* 0x000fe20008000006 */
[----:B------:R-:W-:Y:S02]  /*1cf0*/  PLOP3.LUT P1, PT, PT, PT, UP0, 0x40, 0x0 ;  /* 0x000000000000781c */ /* 0x000fe40003f2e808 */
[----:B------:R-:W-:Y:S01]  /*1d00*/  @P2 SHF.R.U32.HI R0, RZ, UR7, R2 ;  /* 0x00000007ff002c19 */ /* 0x000fe20008011602 */
[C---:B------:R-:W-:Y:S02]  /*1d10*/  IMAD R2, R16.reuse, -0x2, R3 ;  /* 0xfffffffe10027824 */ /* 0x040fe400078e0203 */
[C---:B0-----:R-:W-:Y:S02]  /*1d20*/  IMAD R3, R5.reuse, UR40, R12 ;  /* 0x0000002805037c24 */ /* 0x041fe4000f8e020c */
[----:B------:R-:W0:Y:S01]  /*1d30*/  SHFL.IDX PT, R8, R0, RZ, 0x1c1f ;  /* 0x001c1fff00087589 */ /* 0x000e2200000e0000 */
[----:B------:R-:W-:Y:S01]  /*1d40*/  IMAD R7, R5, UR40, R2 ;  /* 0x0000002805077c24 */ /* 0x000fe2000f8e0202 */
[----:B------:R-:W-:Y:S01]  /*1d50*/  SYNCS.ARRIVE.TRANS64.RED.A1T0 RZ, [UR6], RZ ;  /* 0x000000ffffff79a7 */ /* 0x000fe20008100406 */
[----:B------:R-:W-:Y:S01]  /*1d60*/  ULOP3.LUT UR6, URZ, UR22, URZ, 0x33, !UPT ;  /* 0x000000163f067292 */ /* 0x000fe2000f8e333f */
[----:B------:R-:W-:-:S02]  /*1d70*/  IMAD R14, R16, -0x2, R3 ;  /* 0xfffffffe100e7824 */ /* 0x000fc400078e0203 */
[----:B-1----:R-:W-:-:S04]  /*1d80*/  IMAD.IADD R7, R7, 0x1, -R6 ;  /* 0x0000000107077824 */ /* 0x002fc800078e0a06 */
[C---:B------:R-:W-:Y:S02]  /*1d90*/  VIADD R99, R7.reuse, UR11 ;  /* 0x0000000b07637c36 */ /* 0x040fe40008000000 */
[----:B------:R-:W-:-:S03]  /*1da0*/  VIADD R20, R7, UR6 ;  /* 0x0000000607147c36 */ /* 0x000fc60008000000 */
[----:B0-----:R-:W-:Y:S01]  /*1db0*/  VIADDMNMX R2, R8, R99, R14, PT ;  /* 0x0000006308027246 */ /* 0x001fe2000380010e */
[----:B------:R-:W-:Y:S01]  /*1dc0*/  IMAD.IADD R4, R20, 0x1, R8 ;  /* 0x0000000114047824 */ /* 0x000fe200078e0208 */
[----:B------:R-:W-:Y:S06]  /*1dd0*/  @P1 BRA `(.L_x_945) ;  /* 0x0000000000641947 */ /* 0x000fec0003800000 */
[----:B------:R-:W-:Y:S01]  /*1de0*/  IMAD R3, R5, UR40, R8 ;  /* 0x0000002805037c24 */ /* 0x000fe2000f8e0208 */
[----:B------:R-:W-:Y:S03]  /*1df0*/  BSSY B0, `(.L_x_946) ;  /* 0x0000013000007945 */ /* 0x000fe60003800000 */
[----:B------:R-:W-:-:S05]  /*1e00*/  IMAD.IADD R3, R3, 0x1, -R6 ;  /* 0x0000000103037824 */ /* 0x000fca00078e0a06 */
[----:B------:R-:W-:-:S13]  /*1e10*/  ISETP.GT.AND P1, PT, R3, -0x1, PT ;  /* 0xffffffff0300780c */ /* 0x000fda0003f24270 */
[----:B------:R-:W-:Y:S05]  /*1e20*/  @P1 BRA `(.L_x_947) ;  /* 0x0000000000241947 */ /* 0x000fea0003800000 */
[----:B------:R-:W-:Y:S01]  /*1e30*/  ULDC UR6, c[0x0][0x9e4] ;  /* 0x0002790000067ab9 */ /* 0x000fe20000000800 */
[----:B------:R-:W-:Y:S01]  /*1e40*/  LOP3.LUT R3, RZ, R3, RZ, 0x33, !PT ;  /* 0x00000003ff037212 */ /* 0x000fe200078e33ff */
[----:B------:R-:W-:-:S05]  /*1e50*/  IMAD.U32 R7, RZ, RZ, UR6 ;  /* 0x00000006ff077e24 */ /* 0x000fca000f8e00ff */
[----:B------:R-:W-:-:S13]  /*1e60*/  ISETP.NE.AND P1, PT, R7, 0x1, PT ;  /* 0x000000010700780c */ /* 0x000fda0003f25270 */
[----:B------:R-:W0:Y:S02]  /*1e70*/  @P1 LDC.64 R8, c[0x0][0x9e8] ;  /* 0x00027a00ff081b82 */ /* 0x000e240000000a00 */
[----:B0-----:R-:W-:-:S05]  /*1e80*/  @P1 IMAD.HI.U32 R8, R3, R8, RZ ;  /* 0x0000000803081227 */ /* 0x001fca00078e00ff */
[----:B------:R-:W-:-:S04]  /*1e90*/  @P1 SHF.R.U32.HI R3, RZ, R9, R8 ;  /* 0x00000009ff031219 */ /* 0x000fc80000011608 */
[----:B------:R-:W-:Y:S01]  /*1ea0*/  LOP3.LUT R3, RZ, R3, RZ, 0x33, !PT ;  /* 0x00000003ff037212 */ /* 0x000fe200078e33ff */
[----:B------:R-:W-:Y:S06]  /*1eb0*/  BRA `(.L_x_948) ;  /* 0x0000000000187947 */ /* 0x000fec0003800000 */
.L_x_947:
[----:B------:R-:W-:Y:S02]  /*1ec0*/  ULDC UR6, c[0x0][0x9e4] ;  /* 0x0002790000067ab9 */ /* 0x000fe40000000800 */
[----:B------:R-:W-:-:S05]  /*1ed0*/  IMAD.U32 R7, RZ, RZ, UR6 ;  /* 0x00000006ff077e24 */ /* 0x000fca000f8e00ff */
[----:B------:R-:W-:-:S13]  /*1ee0*/  ISETP.NE.AND P1, PT, R7, 0x1, PT ;  /* 0x000000010700780c */ /* 0x000fda0003f25270 */
[----:B------:R-:W0:Y:S02]  /*1ef0*/  @P1 LDC.64 R8, c[0x0][0x9e8] ;  /* 0x00027a00ff081b82 */ /* 0x000e240000000a00 */
[----:B0-----:R-:W-:-:S05]  /*1f00*/  @P1 IMAD.HI.U32 R8, R3, R8, RZ ;  /* 0x0000000803081227 */ /* 0x001fca00078e00ff */
[----:B------:R-:W-:-:S07]  /*1f10*/  @P1 SHF.R.U32.HI R3, RZ, R9, R8 ;  /* 0x00000009ff031219 */ /* 0x000fce0000011608 */
.L_x_948:
[----:B------:R-:W-:Y:S05]  /*1f20*/  BSYNC B0 ;  /* 0x0000000000007941 */ /* 0x000fea0003800000 */
.L_x_946:
[----:B------:R-:W-:-:S04]  /*1f30*/  IMAD R3, R3, R7, -R10 ;  /* 0x0000000703037224 */ /* 0x000fc800078e0a0a */
[----:B------:R-:W-:-:S05]  /*1f40*/  IMAD R3, R16, -0x2, R3 ;  /* 0xfffffffe10037824 */ /* 0x000fca00078e0203 */
[----:B------:R-:W-:Y:S02]  /*1f50*/  VIADDMNMX R2, R3, R7, R2, PT ;  /* 0x0000000703027246 */ /* 0x000fe40003800102 */
[----:B------:R-:W-:-:S07]  /*1f60*/  VIMNMX R4, R4, R3, !PT ;  /* 0x0000000304047248 */ /* 0x000fce0007fe0100 */
.L_x_945:
[C---:B------:R-:W-:Y:S01]  /*1f70*/  ISETP.GE.AND P6, PT, R12.reuse, 0xa, PT ;  /* 0x0000000a0c00780c */ /* 0x040fe20003fc6270 */
[----:B------:R-:W0:Y:S01]  /*1f80*/  SHFL.IDX PT, R0, R0, 0x1, 0x1c1f ;  /* 0x003c1f0000007f89 */ /* 0x000e2200000e0000 */
[C---:B------:R-:W-:Y:S01]  /*1f90*/  ISETP.GE.AND P1, PT, R12.reuse, 0x2, PT ;  /* 0x000000020c00780c */ /* 0x040fe20003f26270 */
[----:B------:R-:W-:Y:S01]  /*1fa0*/  UISETP.NE.AND UP0, UPT, UR49, URZ, UPT ;  /* 0x0000003f3100728c */ /* 0x000fe2000bf05270 */
[C---:B------:R-:W-:Y:S02]  /*1fb0*/  ISETP.GE.AND P2, PT, R12.reuse, 0x9, PT ;  /* 0x000000090c00780c */ /* 0x040fe40003f46270 */
[----:B------:R-:W-:Y:S02]  /*1fc0*/  ISETP.GE.AND P5, PT, R12, 0x11, PT ;  /* 0x000000110c00780c */ /* 0x000fe40003fa6270 */
[----:B------:R-:W-:Y:S02]  /*1fd0*/  LOP3.LUT R19, R19, 0xfffffffb, RZ, 0xc0, !PT ;  /* 0xfffffffb13137812 */ /* 0x000fe400078ec0ff */
[----:B------:R-:W-:-:S02]  /*1fe0*/  ISETP.GT.AND P4, PT, R4, 0x1, !P1 ;  /* 0x000000010400780c */ /* 0x000fc40004f84270 */
[----:B------:R-:W-:Y:S02]  /*1ff0*/  ISETP.GT.AND P3, PT, R4, 0x8, !P2 ;  /* 0x000000080400780c */ /* 0x000fe40005764270 */
[----:B------:R-:W-:Y:S02]  /*2000*/  @P6 LOP3.LUT R19, R19, 0x4, RZ, 0xfc, !PT ;  /* 0x0000000413136812 */ /* 0x000fe400078efcff */
[C---:B------:R-:W-:Y:S02]  /*2010*/  ISETP.LT.OR P4, PT, R2.reuse, 0x2, P4 ;  /* 0x000000020200780c */ /* 0x040fe40002781670 */
[----:B------:R-:W-:Y:S02]  /*2020*/  ISETP.LT.OR P3, PT, R2, 0x9, P3 ;  /* 0x000000090200780c */ /* 0x000fe40001f61670 */
[----:B------:R-:W-:Y:S02]  /*2030*/  LOP3.LUT R19, R19, 0xfffffff7, RZ, 0xc0, !PT ;  /* 0xfffffff713137812 */ /* 0x000fe400078ec0ff */
[----:B------:R-:W-:-:S02]  /*2040*/  FSEL R123, R25, -INF , !P4 ;  /* 0xff800000197b7808 */ /* 0x000fc40006000000 */
[----:B------:R-:W-:Y:S01]  /*2050*/  FSEL R121, R28, -INF , !P3 ;  /* 0xff8000001c797808 */ /* 0x000fe20005800000 */
[----:B0-----:R-:W-:Y:S01]  /*2060*/  IMAD.IADD R8, R20, 0x1, R0 ;  /* 0x0000000114087824 */ /* 0x001fe200078e0200 */
[C---:B------:R-:W-:Y:S02]  /*2070*/  ISETP.GT.AND P4, PT, R4.reuse, 0x9, !P6 ;  /* 0x000000090400780c */ /* 0x040fe40007784270 */
[----:B------:R-:W-:Y:S02]  /*2080*/  @P5 LOP3.LUT R19, R19, 0x8, RZ, 0xfc, !PT ;  /* 0x0000000813135812 */ /* 0x000fe400078efcff */
[----:B------:R-:W-:Y:S02]  /*2090*/  ISETP.GT.AND P3, PT, R4, 0x10, !P5 ;  /* 0x000000100400780c */ /* 0x000fe40006f64270 */
[----:B------:R-:W-:Y:S02]  /*20a0*/  ISETP.GE.AND P5, PT, R12, 0x12, PT ;  /* 0x000000120c00780c */ /* 0x000fe40003fa6270 */
[----:B------:R-:W-:-:S02]  /*20b0*/  ISETP.LT.OR P4, PT, R2, 0xa, P4 ;  /* 0x0000000a0200780c */ /* 0x000fc40002781670 */
[----:B------:R-:W-:Y:S02]  /*20c0*/  ISETP.LT.OR P3, PT, R2, 0x11, P3 ;  /* 0x000000110200780c */ /* 0x000fe40001f61670 */
[----:B------:R-:W-:Y:S02]  /*20d0*/  FSEL R119, R29, -INF , !P4 ;  /* 0xff8000001d777808 */ /* 0x000fe40006000000 */
[----:B------:R-:W-:Y:S02]  /*20e0*/  ISETP.GE.AND P4, PT, R12, 0x19, PT ;  /* 0x000000190c00780c */ /* 0x000fe40003f86270 */
[----:B------:R-:W-:Y:S02]  /*20f0*/  LOP3.LUT R19, R19, 0xffffffef, RZ, 0xc0, !PT ;  /* 0xffffffef13137812 */ /* 0x000fe400078ec0ff */
[----:B------:R-:W-:Y:S02]  /*2100*/  FSEL R97, R32, -INF , !P3 ;  /* 0xff80000020617808 */ /* 0x000fe40005800000 */
[----:B------:R-:W-:-:S02]  /*2110*/  ISETP.GT.AND P3, PT, R4, 0x11, !P5 ;  /* 0x000000110400780c */ /* 0x000fc40006f64270 */
[----:B------:R-:W-:Y:S02]  /*2120*/  @P5 LOP3.LUT R19, R19, 0x10, RZ, 0xfc, !PT ;  /* 0x0000001013135812 */ /* 0x000fe400078efcff */
[----:B------:R-:W-:Y:S02]  /*2130*/  ISETP.LT.OR P3, PT, R2, 0x12, P3 ;  /* 0x000000120200780c */ /* 0x000fe40001f61670 */
[----:B------:R-:W-:Y:S02]  /*2140*/  LOP3.LUT R19, R19, 0xfdffffff, RZ, 0xc0, !PT ;  /* 0xfdffffff13137812 */ /* 0x000fe400078ec0ff */
[----:B------:R-:W-:Y:S02]  /*2150*/  FSEL R33, R33, -INF , !P3 ;  /* 0xff80000021217808 */ /* 0x000fe40005800000 */
[----:B------:R-:W-:Y:S02]  /*2160*/  @P4 LOP3.LUT R19, R19, 0x2000000, RZ, 0xfc, !PT ;  /* 0x0200000013134812 */ /* 0x000fe400078efcff */
[----:B------:R-:W-:-:S02]  /*2170*/  ISETP.GT.AND P3, PT, R4, 0x18, !P4 ;  /* 0x000000180400780c */ /* 0x000fc40006764270 */
[----:B------:R-:W-:Y:S02]  /*2180*/  ISETP.GE.AND P4, PT, R12, 0x1a, PT ;  /* 0x0000001a0c00780c */ /* 0x000fe40003f86270 */
[----:B------:R-:W-:Y:S02]  /*2190*/  ISETP.LT.OR P3, PT, R2, 0x19, P3 ;  /* 0x000000190200780c */ /* 0x000fe40001f61670 */
[----:B------:R-:W-:Y:S02]  /*21a0*/  LOP3.LUT R19, R19, 0xfeffffff, RZ, 0xc0, !PT ;  /* 0xfeffffff13137812 */ /* 0x000fe400078ec0ff */
[----:B------:R-:W-:Y:S02]  /*21b0*/  FSEL R95, R36, -INF , !P3 ;  /* 0xff800000245f7808 */ /* 0x000fe40005800000 */
[----:B------:R-:W-:-:S04]  /*21c0*/  ISETP.GT.AND P3, PT, R4, 0x19, !P4 ;  /* 0x000000190400780c */ /* 0x000fc80006764270 */
[----:B------:R-:W-:Y:S02]  /*21d0*/  ISETP.LT.OR P3, PT, R2, 0x1a, P3 ;  /* 0x0000001a0200780c */ /* 0x000fe40001f61670 */
[----:B------:R-:W-:Y:S02]  /*21e0*/  @P4 LOP3.LUT R19, R19, 0x1000000, RZ, 0xfc, !PT ;  /* 0x0100000013134812 */ /* 0x000fe400078efcff */
[----:B------:R-:W-:Y:S02]  /*21f0*/  ISETP.GE.AND P4, PT, R12, 0x21, PT ;  /* 0x000000210c00780c */ /* 0x000fe40003f86270 */
[----:B------:R-:W-:Y:S02]  /*2200*/  LOP3.LUT R19, R19, 0xff7fffff, RZ, 0xc0, !PT ;  /* 0xff7fffff13137812 */ /* 0x000fe400078ec0ff */
[----:B------:R-:W-:Y:S02]  /*2210*/  FSEL R37, R37, -INF , !P3 ;  /* 0xff80000025257808 */ /* 0x000fe40005800000 */
[----:B------:R-:W-:-:S04]  /*2220*/  ISETP.GT.AND P3, PT, R4, 0x20, !P4 ;  /* 0x000000200400780c */ /* 0x000fc80006764270 */
[----:B------:R-:W-:-:S03]  /*2230*/  ISETP.LT.OR P3, PT, R2, 0x21, P3 ;  /* 0x000000210200780c */ /* 0x000fc60001f61670 */
        /* <DEDUP_REMOVED lines=104> */
[----:B------:R-:W-:Y:S02]  /*28c0*/  FSEL R73, R73, -INF , !P3 ;  /* 0xff80000049497808 */ /* 0x000fe40005800000 */
[----:B------:R-:W-:Y:S02]  /*28d0*/  LOP3.LUT R19, R19, 0xfbffffff, RZ, 0xc0, !PT ;  /* 0xfbffffff13137812 */ /* 0x000fe400078ec0ff */
[----:B------:R-:W-:-:S04]  /*28e0*/  ISETP.GT.AND P3, PT, R4, 0x68, !P4 ;  /* 0x000000680400780c */ /* 0x000fc80006764270 */
[----:B------:R-:W-:-:S03]  /*28f0*/  ISETP.LT.OR P3, PT, R2, 0x69, P3 ;  /* 0x000000690200780c */ /* 0x000fc60001f61670 */
[----:B------:R-:W-:Y:S02]  /*2900*/  @P4 LOP3.LUT R19, R19, 0x4000000, RZ, 0xfc, !PT ;  /* 0x0400000013134812 */ /* 0x000fe400078efcff */
[----:B------:R-:W-:Y:S02]  /*2910*/  ISETP.GE.AND P4, PT, R12, 0x6a, PT ;  /* 0x0000006a0c00780c */ /* 0x000fe40003f86270 */
[----:B------:R-:W-:Y:S02]  /*2920*/  FSEL R15, R76, -INF , !P3 ;  /* 0xff8000004c0f7808 */ /* 0x000fe40005800000 */
[----:B------:R-:W-:Y:S02]  /*2930*/  ISETP.GT.AND P3, PT, R4, 0x69, !P4 ;  /* 0x000000690400780c */ /* 0x000fe40006764270 */
[----:B------:R-:W-:Y:S02]  /*2940*/  LOP3.LUT R19, R19, 0xffffffdf, RZ, 0xc0, !PT ;  /* 0xffffffdf13137812 */ /* 0x000fe400078ec0ff */
[----:B------:R-:W-:-:S04]  /*2950*/  ISETP.LT.OR P3, PT, R2, 0x6a, P3 ;  /* 0x0000006a0200780c */ /* 0x000fc80001f61670 */
[----:B------:R-:W-:Y:S02]  /*2960*/  FSEL R77, R77, -INF , !P3 ;  /* 0xff8000004d4d7808 */ /* 0x000fe40005800000 */
[----:B------:R-:W-:Y:S02]  /*2970*/  ISETP.GE.AND P3, PT, R12, 0x71, PT ;  /* 0x000000710c00780c */ /* 0x000fe40003f66270 */
[----:B------:R-:W-:Y:S02]  /*2980*/  @P4 LOP3.LUT R19, R19, 0x20, RZ, 0xfc, !PT ;  /* 0x0000002013134812 */ /* 0x000fe400078efcff */
[----:B------:R-:W-:Y:S02]  /*2990*/  ISETP.GT.AND P4, PT, R4, 0x70, !P3 ;  /* 0x000000700400780c */ /* 0x000fe40005f84270 */
[----:B------:R-:W-:Y:S02]  /*29a0*/  LOP3.LUT R19, R19, 0xfffffffd, RZ, 0xc0, !PT ;  /* 0xfffffffd13137812 */ /* 0x000fe400078ec0ff */
[----:B------:R-:W-:-:S04]  /*29b0*/  ISETP.LT.OR P4, PT, R2, 0x71, P4 ;  /* 0x000000710200780c */ /* 0x000fc80002781670 */
[----:B------:R-:W-:Y:S02]  /*29c0*/  FSEL R21, R80, -INF , !P4 ;  /* 0xff80000050157808 */ /* 0x000fe40006000000 */
[----:B------:R-:W-:-:S04]  /*29d0*/  ISETP.GE.AND P4, PT, R12, 0x72, PT ;  /* 0x000000720c00780c */ /* 0x000fc80003f86270 */
[----:B------:R-:W-:-:S04]  /*29e0*/  ISETP.GT.AND P5, PT, R4, 0x71, !P4 ;  /* 0x000000710400780c */ /* 0x000fc800067a4270 */
[----:B------:R-:W-:-:S04]  /*29f0*/  ISETP.LT.OR P5, PT, R2, 0x72, P5 ;  /* 0x000000720200780c */ /* 0x000fc80002fa1670 */
[----:B------:R-:W-:Y:S02]  /*2a00*/  FSEL R81, R81, -INF , !P5 ;  /* 0xff80000051517808 */ /* 0x000fe40006800000 */
[----:B------:R-:W-:-:S04]  /*2a10*/  ISETP.GE.AND P5, PT, R12, 0x79, PT ;  /* 0x000000790c00780c */ /* 0x000fc80003fa6270 */
[----:B------:R-:W-:-:S04]  /*2a20*/  ISETP.GT.AND P6, PT, R4, 0x78, !P5 ;  /* 0x000000780400780c */ /* 0x000fc80006fc4270 */
[----:B------:R-:W-:-:S04]  /*2a30*/  ISETP.LT.OR P6, PT, R2, 0x79, P6 ;  /* 0x000000790200780c */ /* 0x000fc800037c1670 */
[----:B------:R-:W-:Y:S02]  /*2a40*/  FSEL R3, R84, -INF , !P6 ;  /* 0xff80000054037808 */ /* 0x000fe40007000000 */
[----:B------:R-:W-:-:S13]  /*2a50*/  ISETP.GE.AND P6, PT, R12, 0x1, PT ;  /* 0x000000010c00780c */ /* 0x000fda0003fc6270 */
[----:B------:R-:W-:Y:S02]  /*2a60*/  @P6 LOP3.LUT R19, R19, 0x2, RZ, 0xfc, !PT ;  /* 0x0000000213136812 */ /* 0x000fe400078efcff */
[----:B------:R-:W-:Y:S02]  /*2a70*/  ISETP.GT.AND P6, PT, R4, RZ, !P6 ;  /* 0x000000ff0400720c */ /* 0x000fe400077c4270 */
[----:B------:R-:W-:Y:S02]  /*2a80*/  LOP3.LUT R19, R19, 0xfffffffe, RZ, 0xc0, !PT ;  /* 0xfffffffe13137812 */ /* 0x000fe400078ec0ff */
[----:B------:R-:W-:-:S04]  /*2a90*/  ISETP.LT.OR P6, PT, R2, 0x1, P6 ;  /* 0x000000010200780c */ /* 0x000fc800037c1670 */
[----:B------:R-:W-:Y:S02]  /*2aa0*/  FSEL R129, R24, -INF , !P6 ;  /* 0xff80000018817808 */ /* 0x000fe40007000000 */
[----:B------:R-:W-:-:S13]  /*2ab0*/  ISETP.GE.AND P6, PT, R12, 0x7a, PT ;  /* 0x0000007a0c00780c */ /* 0x000fda0003fc6270 */
[----:B------:R-:W-:Y:S02]  /*2ac0*/  @P6 LOP3.LUT R19, R19, 0x1, RZ, 0xfc, !PT ;  /* 0x0000000113136812 */ /* 0x000fe400078efcff */
[----:B------:R-:W-:Y:S02]  /*2ad0*/  ISETP.GT.AND P6, PT, R4, 0x79, !P6 ;  /* 0x000000790400780c */ /* 0x000fe400077c4270 */
[----:B------:R-:W-:Y:S02]  /*2ae0*/  VIADDMNMX R4, R0, R99, R14, PT ;  /* 0x0000006300047246 */ /* 0x000fe4000380010e */
[----:B------:R-:W-:-:S04]  /*2af0*/  ISETP.LT.OR P6, PT, R2, 0x7a, P6 ;  /* 0x0000007a0200780c */ /* 0x000fc800037c1670 */
[----:B------:R-:W-:Y:S02]  /*2b00*/  FSEL R85, R85, -INF , !P6 ;  /* 0xff80000055557808 */ /* 0x000fe40007000000 */
[----:B------:R-:W-:-:S13]  /*2b10*/  PLOP3.LUT P6, PT, PT, PT, UP0, 0x40, 0x0 ;  /* 0x000000000000781c */ /* 0x000fda0003fce808 */
[----:B------:R-:W-:Y:S05]  /*2b20*/  @P6 BRA `(.L_x_949) ;  /* 0x0000000000646947 */ /* 0x000fea0003800000 */
        /* <DEDUP_REMOVED lines=14> */
.L_x_951:
[----:B------:R-:W-:Y:S02]  /*2c10*/  ULDC UR6, c[0x0][0x9e4] ;  /* 0x0002790000067ab9 */ /* 0x000fe40000000800 */
[----:B------:R-:W-:-:S05]  /*2c20*/  IMAD.U32 R2, RZ, RZ, UR6 ;  /* 0x00000006ff027e24 */ /* 0x000fca000f8e00ff */
[----:B------:R-:W-:-:S13]  /*2c30*/  ISETP.NE.AND P6, PT, R2, 0x1, PT ;  /* 0x000000010200780c */ /* 0x000fda0003fc5270 */
[----:B------:R-:W0:Y:S02]  /*2c40*/  @P6 LDC.64 R100, c[0x0][0x9e8] ;  /* 0x00027a00ff646b82 */ /* 0x000e240000000a00 */
[----:B0-----:R-:W-:-:S05]  /*2c50*/  @P6 IMAD.HI.U32 R0, R99, R100, RZ ;  /* 0x0000006463006227 */ /* 0x001fca00078e00ff */
[----:B------:R-:W-:-:S07]  /*2c60*/  @P6 SHF.R.U32.HI R99, RZ, R101, R0 ;  /* 0x00000065ff636219 */ /* 0x000fce0000011600 */
.L_x_952:
[----:B------:R-:W-:Y:S05]  /*2c70*/  BSYNC B0 ;  /* 0x0000000000007941 */ /* 0x000fea0003800000 */
.L_x_950:
[----:B------:R-:W-:-:S04]  /*2c80*/  IMAD R99, R99, R2, -R10 ;  /* 0x0000000263637224 */ /* 0x000fc800078e0a0a */
[----:B------:R-:W-:-:S05]  /*2c90*/  IMAD R99, R16, -0x2, R99 ;  /* 0xfffffffe10637824 */ /* 0x000fca00078e0263 */
[----:B------:R-:W-:Y:S02]  /*2ca0*/  VIADDMNMX R4, R99, R2, R4, PT ;  /* 0x0000000263047246 */ /* 0x000fe40003800104 */
[----:B------:R-:W-:-:S07]  /*2cb0*/  VIMNMX R8, R8, R99, !PT ;  /* 0x0000006308087248 */ /* 0x000fce0007fe0100 */
.L_x_949:
[----:B------:R-:W-:Y:S01]  /*2cc0*/  ISETP.GT.AND P1, PT, R8, 0x1, !P1 ;  /* 0x000000010800780c */ /* 0x000fe20004f24270 */
[----:B------:R-:W-:Y:S01]  /*2cd0*/  ULDC UR6, c[0x0][0x988] ;  /* 0x0002620000067ab9 */ /* 0x000fe20000000800 */
[----:B------:R-:W-:Y:S01]  /*2ce0*/  LOP3.LUT P6, RZ, R19, 0x4, RZ, 0xc0, !PT ;  /* 0x0000000413ff7812 */ /* 0x000fe200078cc0ff */
[----:B------:R-:W-:Y:S01]  /*2cf0*/  UISETP.NE.AND UP1, UPT, UR50, URZ, UPT ;  /* 0x0000003f3200728c */ /* 0x000fe2000bf25270 */
[----:B------:R-:W-:Y:S01]  /*2d00*/  ISETP.LT.OR P1, PT, R4, 0x2, P1 ;  /* 0x000000020400780c */ /* 0x000fe20000f21670 */
[----:B------:R-:W-:Y:S01]  /*2d10*/  UISETP.NE.AND UP0, UPT, UR49, URZ, UPT ;  /* 0x0000003f3100728c */ /* 0x000fe2000bf05270 */
[----:B------:R-:W-:Y:S01]  /*2d20*/  FMNMX.FTZ R0, R129, R123, !PT ;  /* 0x0000007b81007209 */ /* 0x000fe20007810000 */
[----:B------:R-:W-:Y:S01]  /*2d30*/  UMOV UR10, UR38 ;  /* 0x00000026000a7c82 */ /* 0x000fe20008000000 */
[----:B------:R-:W-:Y:S02]  /*2d40*/  FSEL R117, R27, -INF , !P1 ;  /* 0xff8000001b757808 */ /* 0x000fe40004800000 */
[----:B------:R-:W-:-:S02]  /*2d50*/  ISETP.GT.AND P1, PT, R8, 0x9, !P6 ;  /* 0x000000090800780c */ /* 0x000fc40007724270 */
[----:B------:R-:W-:Y:S02]  /*2d60*/  FMNMX.FTZ R0, R121, R0, !PT ;  /* 0x0000000079007209 */ /* 0x000fe40007810000 */
[----:B------:R-:W-:Y:S01]  /*2d70*/  ISETP.LT.OR P1, PT, R4, 0xa, P1 ;  /* 0x0000000a0400780c */ /* 0x000fe20000f21670 */
[----:B------:R-:W-:Y:S01]  /*2d80*/  @UP1 ULDC UR14, c[0x0][0x450] ;  /* 0x00011400000e1ab9 */ /* 0x000fe20000000800 */
[----:B------:R-:W-:Y:S02]  /*2d90*/  FMNMX.FTZ R0, R119, R0, !PT ;  /* 0x0000000077007209 */ /* 0x000fe40007810000 */
[----:B------:R-:W-:Y:S02]  /*2da0*/  FSEL R115, R31, -INF , !P1 ;  /* 0xff8000001f737808 */ /* 0x000fe40004800000 */
[----:B------:R-:W-:Y:S02]  /*2db0*/  LOP3.LUT P1, RZ, R19, 0x8, RZ, 0xc0, !PT ;  /* 0x0000000813ff7812 */ /* 0x000fe4000782c0ff */
[----:B------:R-:W-:-:S02]  /*2dc0*/  FMNMX.FTZ R0, R97, R0, !PT ;  /* 0x0000000061007209 */ /* 0x000fc40007810000 */
[----:B------:R-:W-:Y:S02]  /*2dd0*/  ISETP.GT.AND P1, PT, R8, 0x10, !P1 ;  /* 0x000000100800780c */ /* 0x000fe40004f24270 */
[----:B------:R-:W-:Y:S02]  /*2de0*/  FMNMX.FTZ R0, R33, R0, !PT ;  /* 0x0000000021007209 */ /* 0x000fe40007810000 */
[----:B------:R-:W-:Y:S02]  /*2df0*/  ISETP.LT.OR P1, PT, R4, 0x11, P1 ;  /* 0x000000110400780c */ /* 0x000fe40000f21670 */
[----:B------:R-:W-:Y:S02]  /*2e00*/  ISETP.GT.AND P2, PT, R8, 0x8, !P2 ;  /* 0x000000080800780c */ /* 0x000fe40005744270 */
[----:B------:R-:W-:Y:S02]  /*2e10*/  FSEL R99, R34, -INF , !P1 ;  /* 0xff80000022637808 */ /* 0x000fe40004800000 */
[----:B------:R-:W-:-:S02]  /*2e20*/  LOP3.LUT P1, RZ, R19, 0x10, RZ, 0xc0, !PT ;  /* 0x0000001013ff7812 */ /* 0x000fc4000782c0ff */
[----:B------:R-:W-:Y:S02]  /*2e30*/  FMNMX.FTZ R0, R95, R0, !PT ;  /* 0x000000005f007209 */ /* 0x000fe40007810000 */
[----:B------:R-:W-:Y:S02]  /*2e40*/  ISETP.GT.AND P1, PT, R8, 0x11, !P1 ;  /* 0x000000110800780c */ /* 0x000fe40004f24270 */
[C---:B------:R-:W-:Y:S02]  /*2e50*/  ISETP.LT.OR P2, PT, R4.reuse, 0x9, P2 ;  /* 0x000000090400780c */ /* 0x040fe40001741670 */
[----:B------:R-:W-:Y:S02]  /*2e60*/  ISETP.LT.OR P1, PT, R4, 0x12, P1 ;  /* 0x000000120400780c */ /* 0x000fe40000f21670 */
[----:B------:R-:W-:Y:S02]  /*2e70*/  FMNMX.FTZ R0, R37, R0, !PT ;  /* 0x0000000025007209 */ /* 0x000fe40007810000 */
[----:B------:R-:W-:-:S02]  /*2e80*/  FSEL R113, R35, -INF , !P1 ;  /* 0xff80000023717808 */ /* 0x000fc40004800000 */
[C---:B------:R-:W-:Y:S02]  /*2e90*/  LOP3.LUT P1, RZ, R19.reuse, 0x2000000, RZ, 0xc0, !PT ;  /* 0x0200000013ff7812 */ /* 0x040fe4000782c0ff */
[----:B------:R-:W-:Y:S02]  /*2ea0*/  FSEL R103, R30, -INF , !P2 ;  /* 0xff8000001e677808 */ /* 0x000fe40005000000 */
[----:B------:R-:W-:Y:S02]  /*2eb0*/  ISETP.GT.AND P1, PT, R8, 0x18, !P1 ;  /* 0x000000180800780c */ /* 0x000fe40004f24270 */
[----:B------:R-:W-:Y:S02]  /*2ec0*/  LOP3.LUT P2, RZ, R19, 0x40000, RZ, 0xc0, !PT ;  /* 0x0004000013ff7812 */ /* 0x000fe4000784c0ff */
[----:B------:R-:W-:Y:S02]  /*2ed0*/  ISETP.LT.OR P1, PT, R4, 0x19, P1 ;  /* 0x000000190400780c */ /* 0x000fe40000f21670 */
[----:B------:R-:W-:-:S02]  /*2ee0*/  FMNMX.FTZ R0, R93, R0, !PT ;  /* 0x000000005d007209 */ /* 0x000fc40007810000 */
[----:B------:R-:W-:Y:S02]  /*2ef0*/  FSEL R101, R38, -INF , !P1 ;  /* 0xff80000026657808 */ /* 0x000fe40004800000 */
[----:B------:R-:W-:Y:S02]  /*2f00*/  LOP3.LUT P1, RZ, R19, 0x1000000, RZ, 0xc0, !PT ;  /* 0x0100000013ff7812 */ /* 0x000fe4000782c0ff */
[----:B------:R-:W-:Y:S02]  /*2f10*/  FMNMX.FTZ R0, R41, R0, !PT ;  /* 0x0000000029007209 */ /* 0x000fe40007810000 */
[----:B------:R-:W-:Y:S02]  /*2f20*/  ISETP.GT.AND P1, PT, R8, 0x19, !P1 ;  /* 0x000000190800780c */ /* 0x000fe40004f24270 */
[----:B------:R-:W-:Y:S02]  /*2f30*/  LOP3.LUT P6, RZ, R19, 0x20000, RZ, 0xc0, !PT ;  /* 0x0002000013ff7812 */ /* 0x000fe400078cc0ff */
[----:B------:R-:W-:-:S02]  /*2f40*/  ISETP.LT.OR P1, PT, R4, 0x1a, P1 ;  /* 0x0000001a0400780c */ /* 0x000fc40000f21670 */
[----:B------:R-:W-:Y:S02]  /*2f50*/  FMNMX.FTZ R0, R91, R0, !PT ;  /* 0x000000005b007209 */ /* 0x000fe40007810000 */
[----:B------:R-:W-:Y:S02]  /*2f60*/  FSEL R111, R39, -INF , !P1 ;  /* 0xff800000276f7808 */ /* 0x000fe40004800000 */
[----:B------:R-:W-:Y:S02]  /*2f70*/  LOP3.LUT P1, RZ, R19, 0x800000, RZ, 0xc0, !PT ;  /* 0x0080000013ff7812 */ /* 0x000fe4000782c0ff */
[----:B------:R-:W-:Y:S02]  /*2f80*/  FMNMX.FTZ R0, R45, R0, !PT ;  /* 0x000000002d007209 */ /* 0x000fe40007810000 */
[----:B------:R-:W-:Y:S02]  /*2f90*/  ISETP.GT.AND P1, PT, R8, 0x20, !P1 ;  /* 0x000000200800780c */ /* 0x000fe40004f24270 */
[----:B------:R-:W-:-:S02]  /*2fa0*/  FMNMX.FTZ R0, R89, R0, !PT ;  /* 0x0000000059007209 */ /* 0x000fc40007810000 */
[----:B------:R-:W-:Y:S02]  /*2fb0*/  ISETP.LT.OR P1, PT, R4, 0x21, P1 ;  /* 0x000000210400780c */ /* 0x000fe40000f21670 */
[----:B------:R-:W-:Y:S02]  /*2fc0*/  FMNMX.FTZ R0, R49, R0, !PT ;  /* 0x0000000031007209 */ /* 0x000fe40007810000 */
[----:B------:R-:W-:Y:S02]  /*2fd0*/  FSEL R35, R42, -INF , !P1 ;  /* 0xff8000002a237808 */ /* 0x000fe40004800000 */
[----:B------:R-:W-:Y:S02]  /*2fe0*/  LOP3.LUT P1, RZ, R19, 0x400000, RZ, 0xc0, !PT ;  /* 0x0040000013ff7812 */ /* 0x000fe4000782c0ff */
[----:B------:R-:W-:Y:S02]  /*2ff0*/  FMNMX.FTZ R0, R29, R0, !PT ;  /* 0x000000001d007209 */ /* 0x000fe40007810000 */
[----:B------:R-:W-:-:S02]  /*3000*/  ISETP.GT.AND P1, PT, R8, 0x21, !P1 ;  /* 0x000000210800780c */ /* 0x000fc40004f24270 */
[----:B------:R-:W-:Y:S02]  /*3010*/  FMNMX.FTZ R0, R53, R0, !PT ;  /* 0x0000000035007209 */ /* 0x000fe40007810000 */
[----:B------:R-:W-:Y:S02]  /*3020*/  ISETP.LT.OR P1, PT, R4, 0x22, P1 ;  /* 0x000000220400780c */ /* 0x000fe40000f21670 */
[----:B------:R-:W-:Y:S02]  /*3030*/  FMNMX.FTZ R0, R25, R0, !PT ;  /* 0x0000000019007209 */ /* 0x000fe40007810000 */
[----:B------:R-:W-:Y:S02]  /*3040*/  FSEL R109, R43, -INF , !P1 ;  /* 0xff8000002b6d7808 */ /* 0x000fe40004800000 */
[----:B------:R-:W-:Y:S02]  /*3050*/  LOP3.LUT P1, RZ, R19, 0x200000, RZ, 0xc0, !PT ;  /* 0x0020000013ff7812 */ /* 0x000fe4000782c0ff */
[----:B------:R-:W-:-:S02]  /*3060*/  FMNMX.FTZ R0, R57, R0, !PT ;  /* 0x0000000039007209 */ /* 0x000fc40007810000 */
[----:B------:R-:W-:Y:S02]  /*3070*/  ISETP.GT.AND P1, PT, R8, 0x28, !P1 ;  /* 0x000000280800780c */ /* 0x000fe40004f24270 */
[----:B------:R-:W-:Y:S02]  /*3080*/  FMNMX.FTZ R0, R7, R0, !PT ;  /* 0x0000000007007209 */ /* 0x000fe40007810000 */
[----:B------:R-:W-:Y:S02]  /*3090*/  ISETP.LT.OR P1, PT, R4, 0x29, P1 ;  /* 0x000000290400780c */ /* 0x000fe40000f21670 */
[----:B------:R-:W-:Y:S02]  /*30a0*/  FMNMX.FTZ R0, R61, R0, !PT ;  /* 0x000000003d007209 */ /* 0x000fe40007810000 */
[----:B------:R-:W-:Y:S02]  /*30b0*/  FSEL R39, R46, -INF , !P1 ;  /* 0xff8000002e277808 */ /* 0x000fe40004800000 */
[----:B------:R-:W-:-:S02]  /*30c0*/  LOP3.LUT P1, RZ, R19, 0x100000, RZ, 0xc0, !PT ;  /* 0x0010000013ff7812 */ /* 0x000fc4000782c0ff */
[----:B------:R-:W-:Y:S02]  /*30d0*/  FMNMX.FTZ R0, R9, R0, !PT ;  /* 0x0000000009007209 */ /* 0x000fe40007810000 */
[----:B------:R-:W-:Y:S02]  /*30e0*/  ISETP.GT.AND P1, PT, R8, 0x29, !P1 ;  /* 0x000000290800780c */ /* 0x000fe40004f24270 */
[----:B------:R-:W-:Y:S02]  /*30f0*/  FMNMX.FTZ R0, R65, R0, !PT ;  /* 0x0000000041007209 */ /* 0x000fe40007810000 */
[----:B------:R-:W-:Y:S02]  /*3100*/  ISETP.LT.OR P1, PT, R4, 0x2a, P1 ;  /* 0x0000002a0400780c */ /* 0x000fe40000f21670 */
[----:B------:R-:W-:Y:S02]  /*3110*/  FMNMX.FTZ R0, R11, R0, !PT ;  /* 0x000000000b007209 */ /* 0x000fe40007810000 */
[----:B------:R-:W-:-:S02]  /*3120*/  FSEL R107, R47, -INF , !P1 ;  /* 0xff8000002f6b7808 */ /* 0x000fc40004800000 */
[----:B------:R-:W-:Y:S02]  /*3130*/  LOP3.LUT P1, RZ, R19, 0x80000, RZ, 0xc0, !PT ;  /* 0x0008000013ff7812 */ /* 0x000fe4000782c0ff */
[----:B------:R-:W-:Y:S02]  /*3140*/  FMNMX.FTZ R0, R69, R0, !PT ;  /* 0x0000000045007209 */ /* 0x000fe40007810000 */
[----:B------:R-:W-:Y:S02]  /*3150*/  ISETP.GT.AND P1, PT, R8, 0x30, !P1 ;  /* 0x000000300800780c */ /* 0x000fe40004f24270 */
[----:B------:R-:W-:Y:S02]  /*3160*/  FMNMX.FTZ R0, R13, R0, !PT ;  /* 0x000000000d007209 */ /* 0x000fe40007810000 */
[----:B------:R-:W-:Y:S02]  /*3170*/  ISETP.LT.OR P1, PT, R4, 0x31, P1 ;  /* 0x000000310400780c */ /* 0x000fe40000f21670 */
[----:B------:R-:W-:-:S02]  /*3180*/  FMNMX.FTZ R0, R73, R0, !PT ;  /* 0x0000000049007209 */ /* 0x000fc40007810000 */
[----:B------:R-:W-:Y:S02]  /*3190*/  FSEL R43, R50, -INF , !P1 ;  /* 0xff800000322b7808 */ /* 0x000fe40004800000 */
[----:B------:R-:W-:Y:S02]  /*31a0*/  ISETP.GT.AND P1, PT, R8, 0x31, !P2 ;  /* 0x000000310800780c */ /* 0x000fe40005724270 */
[----:B------:R-:W-:Y:S02]  /*31b0*/  FMNMX.FTZ R0, R15, R0, !PT ;  /* 0x000000000f007209 */ /* 0x000fe40007810000 */
[----:B------:R-:W-:Y:S02]  /*31c0*/  ISETP.LT.OR P1, PT, R4, 0x32, P1 ;  /* 0x000000320400780c */ /* 0x000fe40000f21670 */
[----:B------:R-:W-:Y:S02]  /*31d0*/  FMNMX.FTZ R0, R77, R0, !PT ;  /* 0x000000004d007209 */ /* 0x000fe40007810000 */
[----:B------:R-:W-:-:S02]  /*31e0*/  FSEL R105, R51, -INF , !P1 ;  /* 0xff80000033697808 */ /* 0x000fc40004800000 */
        /* <DEDUP_REMOVED lines=8> */
[----:B------:R-:W-:Y:S01]  /*3270*/  FMNMX.FTZ R12, R85, R0, !PT ;  /* 0x00000000550c7209 */ /* 0x000fe20007810000 */
[----:B------:R-:W-:Y:S01]  /*3280*/  IMAD.U32 R0, RZ, RZ, UR6 ;  /* 0x00000006ff007e24 */ /* 0x000fe2000f8e00ff */
[----:B------:R-:W-:Y:S01]  /*3290*/  ISETP.LT.OR P1, PT, R4, 0x3a, P1 ;  /* 0x0000003a0400780c */ /* 0x000fe20000f21670 */
[----:B------:R-:W-:Y:S01]  /*32a0*/  @UP1 ULDC UR6, c[0x0][0x44c] ;  /* 0x0001130000061ab9 */ /* 0x000fe20000000800 */
[----:B------:R-:W-:Y:S01]  /*32b0*/  LOP3.LUT P2, RZ, R19, 0x80, RZ, 0xc0, !PT ;  /* 0x0000008013ff7812 */ /* 0x000fe2000784c0ff */
[----:B------:R-:W0:Y:S01]  /*32c0*/  SHFL.BFLY PT, R131, R12, 0x2, 0x1f ;  /* 0x0c401f000c837f89 */ /* 0x000e2200000e0000 */
[----:B------:R-:W-:Y:S01]  /*32d0*/  FSEL R55, R55, -INF , !P1 ;  /* 0xff80000037377808 */ /* 0x000fe20004800000 */
[----:B------:R-:W-:Y:S01]  /*32e0*/  UIMAD.WIDE.U32 UR6, UR38, UR6, URZ ;  /* 0x00000006260672a5 */ /* 0x000fe2000f8e003f */
[----:B------:R-:W-:-:S02]  /*32f0*/  LOP3.LUT P1, RZ, R19, 0x8000, RZ, 0xc0, !PT ;  /* 0x0000800013ff7812 */ /* 0x000fc4000782c0ff */
[----:B------:R-:W-:Y:S01]  /*3300*/  LOP3.LUT P6, RZ, R19, 0x40, RZ, 0xc0, !PT ;  /* 0x0000004013ff7812 */ /* 0x000fe200078cc0ff */
[----:B------:R-:W-:Y:S01]  /*3310*/  @UP1 USHF.R.U32.HI UR10, URZ, UR14, UR7 ;  /* 0x0000000e3f0a1299 */ /* 0x000fe20008011607 */
[C---:B------:R-:W-:Y:S02]  /*3320*/  ISETP.GT.AND P1, PT, R8.reuse, 0x40, !P1 ;  /* 0x000000400800780c */ /* 0x040fe40004f24270 */
[----:B------:R-:W-:Y:S01]  /*3330*/  ISETP.GT.AND P3, PT, R8, 0x70, !P3 ;  /* 0x000000700800780c */ /* 0x000fe20005f64270 */
[----:B------:R-:W-:Y:S01]  /*3340*/  UIADD3 UR51, UR51, UR10, URZ ;  /* 0x0000000a33337290 */ /* 0x000fe2000fffe03f */
[----:B------:R-:W-:Y:S02]  /*3350*/  ISETP.LT.OR P1, PT, R4, 0x41, P1 ;  /* 0x000000410400780c */ /* 0x000fe40000f21670 */
[----:B------:R-:W-:Y:S01]  /*3360*/  ISETP.GT.AND P4, PT, R8, 0x71, !P4 ;  /* 0x000000710800780c */ /* 0x000fe20006784270 */
[----:B------:R-:W-:Y:S01]  /*3370*/  UIADD3 UR10, UR51, UR11, URZ ;  /* 0x0000000b330a7290 */ /* 0x000fe2000fffe03f */
[----:B------:R-:W-:-:S02]  /*3380*/  FSEL R47, R58, -INF , !P1 ;  /* 0xff8000003a2f7808 */ /* 0x000fc40004800000 */
[----:B------:R-:W-:Y:S02]  /*3390*/  LOP3.LUT P1, RZ, R19, 0x4000, RZ, 0xc0, !PT ;  /* 0x0000400013ff7812 */ /* 0x000fe4000782c0ff */
[----:B------:R-:W-:Y:S02]  /*33a0*/  ISETP.LT.OR P3, PT, R4, 0x71, P3 ;  /* 0x000000710400780c */ /* 0x000fe40001f61670 */
[C---:B------:R-:W-:Y:S02]  /*33b0*/  ISETP.GT.AND P1, PT, R8.reuse, 0x41, !P1 ;  /* 0x000000410800780c */ /* 0x040fe40004f24270 */
[----:B------:R-:W-:Y:S02]  /*33c0*/  ISETP.GT.AND P5, PT, R8, 0x78, !P5 ;  /* 0x000000780800780c */ /* 0x000fe40006fa4270 */
[----:B------:R-:W-:Y:S02]  /*33d0*/  ISETP.LT.OR P1, PT, R4, 0x42, P1 ;  /* 0x000000420400780c */ /* 0x000fe40000f21670 */
[----:B0-----:R-:W-:-:S02]  /*33e0*/  FMNMX.FTZ R131, R12, R131, !PT ;  /* 0x000000830c837209 */ /* 0x001fc40007810000 */
[----:B------:R-:W-:Y:S02]  /*33f0*/  FSEL R59, R59, -INF , !P1 ;  /* 0xff8000003b3b7808 */ /* 0x000fe40004800000 */
[----:B------:R-:W-:Y:S01]  /*3400*/  LOP3.LUT P1, RZ, R19, 0x2000, RZ, 0xc0, !PT ;  /* 0x0000200013ff7812 */ /* 0x000fe2000782c0ff */
[----:B------:R-:W0:Y:S01]  /*3410*/  SHFL.BFLY PT, R2, R131, 0x1, 0x1f ;  /* 0x0c201f0083027f89 */ /* 0x000e2200000e0000 */
[----:B------:R-:W-:Y:S02]  /*3420*/  ISETP.LT.OR P4, PT, R4, 0x72, P4 ;  /* 0x000000720400780c */ /* 0x000fe40002781670 */
[----:B------:R-:W-:Y:S02]  /*3430*/  ISETP.GT.AND P1, PT, R8, 0x48, !P1 ;  /* 0x000000480800780c */ /* 0x000fe40004f24270 */
[C---:B------:R-:W-:Y:S02]  /*3440*/  ISETP.LT.OR P5, PT, R4.reuse, 0x79, P5 ;  /* 0x000000790400780c */ /* 0x040fe40002fa1670 */
[----:B------:R-:W-:-:S02]  /*3450*/  ISETP.LT.OR P1, PT, R4, 0x49, P1 ;  /* 0x000000490400780c */ /* 0x000fc40000f21670 */
[----:B------:R-:W-:Y:S02]  /*3460*/  FSEL R83, R83, -INF , !P4 ;  /* 0xff80000053537808 */ /* 0x000fe40006000000 */
[----:B------:R-:W-:Y:S02]  /*3470*/  FSEL R31, R62, -INF , !P1 ;  /* 0xff8000003e1f7808 */ /* 0x000fe40004800000 */
[----:B------:R-:W-:-:S04]  /*3480*/  LOP3.LUT P1, RZ, R19, 0x1000, RZ, 0xc0, !PT ;  /* 0x0000100013ff7812 */ /* 0x000fc8000782c0ff */
[----:B------:R-:W-:-:S04]  /*3490*/  ISETP.GT.AND P1, PT, R8, 0x49, !P1 ;  /* 0x000000490800780c */ /* 0x000fc80004f24270 */
[----:B------:R-:W-:Y:S02]  /*34a0*/  ISETP.LT.OR P1, PT, R4, 0x4a, P1 ;  /* 0x0000004a0400780c */ /* 0x000fe40000f21670 */
[----:B0-----:R-:W-:Y:S02]  /*34b0*/  FMNMX.FTZ R2, R131, R2, !PT ;  /* 0x0000000283027209 */ /* 0x001fe40007810000 */
[----:B------:R-:W-:Y:S02]  /*34c0*/  FSEL R63, R63, -INF , !P1 ;  /* 0xff8000003f3f7808 */ /* 0x000fe40004800000 */
[----:B------:R-:W-:Y:S01]  /*34d0*/  LOP3.LUT P1, RZ, R19, 0x800, RZ, 0xc0, !PT ;  /* 0x0000080013ff7812 */ /* 0x000fe2000782c0ff */
[----:B------:R-:W-:-:S03]  /*34e0*/  FMUL.FTZ R10, R2, R0 ;  /* 0x00000000020a7220 */ /* 0x000fc60000410000 */
[----:B------:R-:W-:-:S04]  /*34f0*/  ISETP.GT.AND P1, PT, R8, 0x50, !P1 ;  /* 0x000000500800780c */ /* 0x000fc80004f24270 */
[----:B------:R-:W-:-:S04]  /*3500*/  ISETP.LT.OR P1, PT, R4, 0x51, P1 ;  /* 0x000000510400780c */ /* 0x000fc80000f21670 */
[----:B------:R-:W-:Y:S02]  /*3510*/  FSEL R27, R66, -INF , !P1 ;  /* 0xff800000421b7808 */ /* 0x000fe40004800000 */
[----:B------:R-:W-:-:S04]  /*3520*/  LOP3.LUT P1, RZ, R19, 0x400, RZ, 0xc0, !PT ;  /* 0x0000040013ff7812 */ /* 0x000fc8000782c0ff */
        /* <DEDUP_REMOVED lines=11> */
[----:B------:R-:W-:Y:S02]  /*35e0*/  ISETP.GT.AND P1, PT, R8, 0x60, !P2 ;  /* 0x000000600800780c */ /* 0x000fe40005724270 */
[----:B------:R-:W-:Y:S02]  /*35f0*/  LOP3.LUT P2, RZ, R19, 0x20, RZ, 0xc0, !PT ;  /* 0x0000002013ff7812 */ /* 0x000fe4000784c0ff */
[----:B------:R-:W-:Y:S02]  /*3600*/  ISETP.LT.OR P1, PT, R4, 0x61, P1 ;  /* 0x000000610400780c */ /* 0x000fe40000f21670 */
[----:B------:R-:W-:Y:S02]  /*3610*/  ISETP.GT.AND P2, PT, R8, 0x69, !P2 ;  /* 0x000000690800780c */ /* 0x000fe40005744270 */
[----:B------:R-:W-:-:S02]  /*3620*/  FSEL R127, R74, -INF , !P1 ;  /* 0xff8000004a7f7808 */ /* 0x000fc40004800000 */
[----:B------:R-:W-:Y:S02]  /*3630*/  ISETP.GT.AND P1, PT, R8, 0x61, !P6 ;  /* 0x000000610800780c */ /* 0x000fe40007724270 */
[----:B------:R-:W-:Y:S02]  /*3640*/  LOP3.LUT P6, RZ, R19, 0x2, RZ, 0xc0, !PT ;  /* 0x0000000213ff7812 */ /* 0x000fe400078cc0ff */
[C---:B------:R-:W-:Y:S02]  /*3650*/  ISETP.LT.OR P1, PT, R4.reuse, 0x62, P1 ;  /* 0x000000620400780c */ /* 0x040fe40000f21670 */
[----:B------:R-:W-:Y:S02]  /*3660*/  ISETP.LT.OR P2, PT, R4, 0x6a, P2 ;  /* 0x0000006a0400780c */ /* 0x000fe40001741670 */
[----:B------:R-:W-:Y:S02]  /*3670*/  FSEL R75, R75, -INF , !P1 ;  /* 0xff8000004b4b7808 */ /* 0x000fe40004800000 */
[----:B------:R-:W-:-:S02]  /*3680*/  FSETP.NEU.FTZ.AND P1, PT, R2, -INF , PT ;  /* 0xff8000000200780b */ /* 0x000fc40003f3d000 */
[----:B------:R-:W-:Y:S02]  /*3690*/  FSEL R79, R79, -INF , !P2 ;  /* 0xff8000004f4f7808 */ /* 0x000fe40005000000 */
[----:B------:R-:W-:Y:S02]  /*36a0*/  FSEL R10, R10, RZ, P1 ;  /* 0x000000ff0a0a7208 */ /* 0x000fe40000800000 */
[----:B------:R-:W-:Y:S02]  /*36b0*/  ISETP.GT.AND P1, PT, R8, RZ, !P6 ;  /* 0x000000ff0800720c */ /* 0x000fe40007724270 */
[----:B------:R-:W-:Y:S01]  /*36c0*/  LOP3.LUT P6, RZ, R19, 0x1, RZ, 0xc0, !PT ;  /* 0x0000000113ff7812 */ /* 0x000fe200078cc0ff */
[-CC-:B------:R-:W-:Y:S01]  /*36d0*/  FFMA.FTZ R138, R29, R0.reuse, -R10.reuse ;  /* 0x000000001d8a7223 */ /* 0x180fe2000001080a */
[----:B------:R-:W-:Y:S01]  /*36e0*/  ISETP.LT.OR P1, PT, R4, 0x1, P1 ;  /* 0x000000010400780c */ /* 0x000fe20000f21670 */
[-CC-:B------:R-:W-:Y:S01]  /*36f0*/  FFMA.FTZ R29, R53, R0.reuse, -R10.reuse ;  /* 0x00000000351d7223 */ /* 0x180fe2000001080a */
[-CC-:B------:R-:W-:Y:S01]  /*3700*/  FFMA.FTZ R136, R89, R0.reuse, -R10.reuse ;  /* 0x0000000059887223 */ /* 0x180fe2000001080a */
[----:B------:R-:W-:Y:S01]  /*3710*/  FSEL R89, R82, -INF , !P3 ;  /* 0xff80000052597808 */ /* 0x000fe20005800000 */
[-CC-:B------:R-:W-:Y:S01]  /*3720*/  FFMA.FTZ R132, R25, R0.reuse, -R10.reuse ;  /* 0x0000000019847223 */ /* 0x180fe2000001080a */
[----:B------:R-:W-:Y:S01]  /*3730*/  FSEL R26, R26, -INF , !P1 ;  /* 0xff8000001a1a7808 */ /* 0x000fe20004800000 */
[-CC-:B------:R-:W-:Y:S01]  /*3740*/  FFMA.FTZ R25, R57, R0.reuse, -R10.reuse ;  /* 0x0000000039197223 */ /* 0x180fe2000001080a */
[----:B------:R-:W-:Y:S01]  /*3750*/  LOP3.LUT P1, RZ, R19, 0x4000000, RZ, 0xc0, !PT ;  /* 0x0400000013ff7812 */ /* 0x000fe2000782c0ff */
[-CC-:B------:R-:W-:Y:S01]  /*3760*/  FFMA.FTZ R142, R91, R0.reuse, -R10.reuse ;  /* 0x000000005b8e7223 */ /* 0x180fe2000001080a */
[----:B------:R-:W-:Y:S01]  /*3770*/  FMNMX.FTZ R12, R26, R117, !PT ;  /* 0x000000751a0c7209 */ /* 0x000fe20007810000 */
[-CC-:B------:R-:W-:Y:S01]  /*3780*/  FFMA.FTZ R148, R129, R0.reuse, -R10.reuse ;  /* 0x0000000081947223 */ /* 0x180fe2000001080a */
[----:B------:R-:W-:Y:S01]  /*3790*/  ISETP.GT.AND P1, PT, R8, 0x68, !P1 ;  /* 0x000000680800780c */ /* 0x000fe20004f24270 */
[--C-:B------:R-:W-:Y:S01]  /*37a0*/  FFMA.FTZ R123, R123, R0, -R10.reuse ;  /* 0x000000007b7b7223 */ /* 0x100fe2000001080a */
[----:B------:R-:W-:Y:S01]  /*37b0*/  FMNMX.FTZ R12, R103, R12, !PT ;  /* 0x0000000c670c7209 */ /* 0x000fe20007810000 */
[--C-:B------:R-:W-:Y:S01]  /*37c0*/  FFMA.FTZ R150, R121, R0, -R10.reuse ;  /* 0x0000000079967223 */ /* 0x100fe2000001080a */
[----:B------:R-:W-:Y:S01]  /*37d0*/  ISETP.LT.OR P1, PT, R4, 0x69, P1 ;  /* 0x000000690400780c */ /* 0x000fe20000f21670 */
[----:B------:R-:W-:Y:S01]  /*37e0*/  MUFU.EX2 R148, R148 ;  /* 0x0000009400947308 */ /* 0x000fe20000000800 */
[----:B------:R-:W-:Y:S01]  /*37f0*/  FMNMX.FTZ R12, R115, R12, !PT ;  /* 0x0000000c730c7209 */ /* 0x000fe20007810000 */
[-CC-:B------:R-:W-:Y:S01]  /*3800*/  FFMA.FTZ R130, R11, R0.reuse, -R10.reuse ;  /* 0x000000000b827223 */ /* 0x180fe2000001080a */
[----:B------:R-:W-:Y:S01]  /*3810*/  FSEL R53, R78, -INF , !P1 ;  /* 0xff8000004e357808 */ /* 0x000fe20004800000 */
[--C-:B------:R-:W-:Y:S01]  /*3820*/  FFMA.FTZ R119, R119, R0, -R10.reuse ;  /* 0x0000000077777223 */ /* 0x100fe2000001080a */
[----:B------:R-:W-:Y:S01]  /*3830*/  FMNMX.FTZ R12, R99, R12, !PT ;  /* 0x0000000c630c7209 */ /* 0x000fe20007810000 */
[--C-:B------:R-:W-:Y:S01]  /*3840*/  FFMA.FTZ R144, R97, R0, -R10.reuse ;  /* 0x0000000061907223 */ /* 0x100fe2000001080a */
[----:B------:R-:W-:Y:S01]  /*3850*/  ISETP.GT.AND P6, PT, R8, 0x79, !P6 ;  /* 0x000000790800780c */ /* 0x000fe200077c4270 */
[----:B------:R-:W0:Y:S01]  /*3860*/  MUFU.EX2 R123, R123 ;  /* 0x0000007b007b7308 */ /* 0x000e220000000800 */
[----:B------:R-:W-:Y:S01]  /*3870*/  FMNMX.FTZ R12, R113, R12, !PT ;  /* 0x0000000c710c7209 */ /* 0x000fe20007810000 */
[-CC-:B------:R-:W-:Y:S01]  /*3880*/  FFMA.FTZ R33, R33, R0.reuse, -R10.reuse ;  /* 0x0000000021217223 */ /* 0x180fe2000001080a */
[----:B------:R-:W-:Y:S01]  /*3890*/  ISETP.LT.OR P6, PT, R4, 0x7a, P6 ;  /* 0x0000007a0400780c */ /* 0x000fe200037c1670 */
[--C-:B------:R-:W-:Y:S01]  /*38a0*/  FFMA.FTZ R146, R95, R0, -R10.reuse ;  /* 0x000000005f927223 */ /* 0x100fe2000001080a */
[----:B------:R-:W-:Y:S01]  /*38b0*/  FMNMX.FTZ R12, R101, R12, !PT ;  /* 0x0000000c650c7209 */ /* 0x000fe20007810000 */
[--C-:B------:R-:W-:Y:S01]  /*38c0*/  FFMA.FTZ R37, R37, R0, -R10.reuse ;  /* 0x0000000025257223 */ /* 0x100fe2000001080a */
[----:B------:R-:W-:Y:S01]  /*38d0*/  FSEL R57, R86, -INF , !P5 ;  /* 0xff80000056397808 */ /* 0x000fe20006800000 */
[----:B------:R-:W1:Y:S01]  /*38e0*/  MUFU.EX2 R150, R150 ;  /* 0x0000009600967308 */ /* 0x000e620000000800 */
[----:B------:R-:W-:Y:S01]  /*38f0*/  FMNMX.FTZ R12, R111, R12, !PT ;  /* 0x0000000c6f0c7209 */ /* 0x000fe20007810000 */
[-CC-:B------:R-:W-:Y:S01]  /*3900*/  FFMA.FTZ R140, R93, R0.reuse, -R10.reuse ;  /* 0x000000005d8c7223 */ /* 0x180fe2000001080a */
[----:B------:R-:W-:Y:S01]  /*3910*/  FSEL R87, R87, -INF , !P6 ;  /* 0xff80000057577808 */ /* 0x000fe20007000000 */
        /* <DEDUP_REMOVED lines=12> */
[----:B------:R-:W3:Y:S01]  /*39e0*/  MUFU.EX2 R144, R144 ;  /* 0x0000009000907308 */ /* 0x000ee20000000800 */
[----:B------:R-:W-:Y:S01]  /*39f0*/  FMNMX.FTZ R12, R107, R12, !PT ;  /* 0x0000000c6b0c7209 */ /* 0x000fe20007810000 */
[-CC-:B------:R-:W-:Y:S01]  /*3a00*/  FFMA.FTZ R122, R3, R0.reuse, -R10.reuse ;  /* 0x00000000037a7223 */ /* 0x180fe2000001080a */
[-CC-:B------:R-:W-:Y:S01]  /*3a10*/  FFMA.FTZ R49, R49, R0.reuse, -R10.reuse ;  /* 0x0000000031317223 */ /* 0x180fe2000001080a */
[--C-:B------:R-:W-:Y:S01]  /*3a20*/  FFMA.FTZ R9, R65, R0, -R10.reuse ;  /* 0x0000000041097223 */ /* 0x100fe2000001080a */
[----:B------:R-:W-:Y:S01]  /*3a30*/  FMNMX.FTZ R12, R43, R12, !PT ;  /* 0x0000000c2b0c7209 */ /* 0x000fe20007810000 */
[-CC-:B------:R-:W-:Y:S01]  /*3a40*/  FFMA.FTZ R61, R69, R0.reuse, -R10.reuse ;  /* 0x00000000453d7223 */ /* 0x180fe2000001080a */
[--C-:B------:R-:W-:Y:S01]  /*3a50*/  FFMA.FTZ R13, R73, R0, -R10.reuse ;  /* 0x00000000490d7223 */ /* 0x100fe2000001080a */
[----:B------:R-:W4:Y:S01]  /*3a60*/  MUFU.EX2 R33, R33 ;  /* 0x0000002100217308 */ /* 0x000f220000000800 */
[----:B------:R-:W-:Y:S01]  /*3a70*/  FMNMX.FTZ R12, R105, R12, !PT ;  /* 0x0000000c690c7209 */ /* 0x000fe20007810000 */
[-CC-:B------:R-:W-:Y:S01]  /*3a80*/  FFMA.FTZ R15, R77, R0.reuse, -R10.reuse ;  /* 0x000000004d0f7223 */ /* 0x180fe2000001080a */
[-CC-:B------:R-:W-:Y:S01]  /*3a90*/  FFMA.FTZ R21, R81, R0.reuse, -R10.reuse ;  /* 0x0000000051157223 */ /* 0x180fe2000001080a */
[----:B------:R-:W-:Y:S01]  /*3aa0*/  FFMA.FTZ R3, R85, R0, -R10 ;  /* 0x0000000055037223 */ /* 0x000fe2000001080a */
        /* <DEDUP_REMOVED lines=26> */
[----:B------:R-:W-:-:S05]  /*3c50*/  FMNMX.FTZ R12, R87, R12, !PT ;  /* 0x0000000c570c7209 */ /* 0x000fca0007810000 */
[----:B------:R-:W0:Y:S02]  /*3c60*/  SHFL.BFLY PT, R91, R12, 0x2, 0x1f ;  /* 0x0c401f000c5b7f89 */ /* 0x000e2400000e0000 */
        /* <DEDUP_REMOVED lines=9> */
[----:B0-----:R-:W-:-:S04]  /*3d00*/  FMNMX.FTZ R11, R91, R4, !PT ;  /* 0x000000045b0b7209 */ /* 0x001fc80007810000 */
[C---:B------:R-:W-:Y:S01]  /*3d10*/  FSETP.NEU.FTZ.AND P1, PT, R11.reuse, -INF , PT ;  /* 0xff8000000b00780b */ /* 0x040fe20003f3d000 */
[----:B------:R-:W-:Y:S02]  /*3d20*/  FMUL.FTZ R4, R11, R0 ;  /* 0x000000000b047220 */ /* 0x000fe40000410000 */
[----:B------:R-:W-:Y:S03]  /*3d30*/  MUFU.EX2 R130, R130 ;  /* 0x0000008200827308 */ /* 0x000fe60000000800 */
[----:B------:R-:W-:Y:S02]  /*3d40*/  FSEL R4, R4, RZ, P1 ;  /* 0x000000ff04047208 */ /* 0x000fe40000800000 */
[----:B------:R-:W-:-:S03]  /*3d50*/  PLOP3.LUT P1, PT, PT, PT, UP0, 0x40, 0x0 ;  /* 0x000000000000781c */ /* 0x000fc60003f2e808 */
[----:B------:R-:W-:Y:S01]  /*3d60*/  MUFU.EX2 R61, R61 ;  /* 0x0000003d003d7308 */ /* 0x000fe20000000800 */
[-CC-:B------:R-:W-:Y:S01]  /*3d70*/  FFMA.FTZ R141, R35, R0.reuse, -R4.reuse ;  /* 0x00000000238d7223 */ /* 0x180fe20000010804 */
[----:B------:R-:W-:Y:S01]  /*3d80*/  FADD.FTZ R35, R148, R123 ;  /* 0x0000007b94237221 */ /* 0x000fe20000010000 */
[-CC-:B------:R-:W-:Y:S01]  /*3d90*/  FFMA.FTZ R149, R26, R0.reuse, -R4.reuse ;  /* 0x000000001a957223 */ /* 0x180fe20000010804 */
[-CC-:B------:R-:W-:Y:S01]  /*3da0*/  FFMA.FTZ R8, R117, R0.reuse, -R4.reuse ;  /* 0x0000000075087223 */ /* 0x180fe20000010804 */
[-CC-:B------:R-:W-:Y:S01]  /*3db0*/  FFMA.FTZ R151, R103, R0.reuse, -R4.reuse ;  /* 0x0000000067977223 */ /* 0x180fe20000010804 */
[----:B-1----:R-:W-:Y:S01]  /*3dc0*/  FADD.FTZ R28, R150, R35 ;  /* 0x00000023961c7221 */ /* 0x002fe20000010000 */
[-CC-:B------:R-:W-:Y:S01]  /*3dd0*/  FFMA.FTZ R10, R115, R0.reuse, -R4.reuse ;  /* 0x00000000730a7223 */ /* 0x180fe20000010804 */
[-C--:B------:R-:W-:Y:S01]  /*3de0*/  FFMA.FTZ R145, R99, R0.reuse, -R4 ;  /* 0x0000000063917223 */ /* 0x080fe20000010804 */
[----:B------:R-:W-:Y:S01]  /*3df0*/  MUFU.EX2 R149, R149 ;  /* 0x0000009500957308 */ /* 0x000fe20000000800 */
[----:B--2---:R-:W-:Y:S01]  /*3e00*/  FADD.FTZ R35, R119, R28 ;  /* 0x0000001c77237221 */ /* 0x004fe20000010000 */
[-CC-:B------:R-:W-:Y:S01]  /*3e10*/  FFMA.FTZ R12, R113, R0.reuse, -R4.reuse ;  /* 0x00000000710c7223 */ /* 0x180fe20000010804 */
[-CC-:B------:R-:W-:Y:S01]  /*3e20*/  FFMA.FTZ R147, R101, R0.reuse, -R4.reuse ;  /* 0x0000000065937223 */ /* 0x180fe20000010804 */
[-CC-:B------:R-:W-:Y:S01]  /*3e30*/  FFMA.FTZ R14, R111, R0.reuse, -R4.reuse ;  /* 0x000000006f0e7223 */ /* 0x180fe20000010804 */
[----:B---3--:R-:W-:Y:S01]  /*3e40*/  FADD.FTZ R30, R144, R35 ;  /* 0x00000023901e7221 */ /* 0x008fe20000010000 */
[-CC-:B------:R-:W-:Y:S01]  /*3e50*/  FFMA.FTZ R135, R31, R0.reuse, -R4.reuse ;  /* 0x000000001f877223 */ /* 0x180fe20000010804 */
[-C--:B------:R-:W-:Y:S01]  /*3e60*/  FFMA.FTZ R20, R109, R0.reuse, -R4 ;  /* 0x000000006d147223 */ /* 0x080fe20000010804 */
[----:B------:R-:W0:Y:S01]  /*3e70*/  MUFU.EX2 R8, R8 ;  /* 0x0000000800087308 */ /* 0x000e220000000800 */
[----:B----4-:R-:W-:Y:S01]  /*3e80*/  FADD.FTZ R35, R33, R30 ;  /* 0x0000001e21237221 */ /* 0x010fe20000010000 */
[-CC-:B------:R-:W-:Y:S01]  /*3e90*/  FFMA.FTZ R129, R27, R0.reuse, -R4.reuse ;  /* 0x000000001b817223 */ /* 0x180fe20000010804 */
[-CC-:B------:R-:W-:Y:S01]  /*3ea0*/  FFMA.FTZ R143, R39, R0.reuse, -R4.reuse ;  /* 0x00000000278f7223 */ /* 0x180fe20000010804 */
[-CC-:B------:R-:W-:Y:S01]  /*3eb0*/  FFMA.FTZ R24, R107, R0.reuse, -R4.reuse ;  /* 0x000000006b187223 */ /* 0x180fe20000010804 */
[----:B-----5:R-:W-:Y:S01]  /*3ec0*/  FADD.FTZ R30, R146, R35 ;  /* 0x00000023921e7221 */ /* 0x020fe20000010000 */
[-CC-:B------:R-:W-:Y:S01]  /*3ed0*/  FFMA.FTZ R137, R43, R0.reuse, -R4.reuse ;  /* 0x000000002b897223 */ /* 0x180fe20000010804 */
[-C--:B------:R-:W-:Y:S01]  /*3ee0*/  FFMA.FTZ R26, R105, R0.reuse, -R4 ;  /* 0x00000000691a7223 */ /* 0x080fe20000010804 */
[----:B------:R-:W1:Y:S01]  /*3ef0*/  MUFU.EX2 R151, R151 ;  /* 0x0000009700977308 */ /* 0x000e620000000800 */
[----:B------:R-:W-:Y:S01]  /*3f00*/  FADD.FTZ R35, R37, R30 ;  /* 0x0000001e25237221 */ /* 0x000fe20000010000 */
[-CC-:B------:R-:W-:Y:S01]  /*3f10*/  FFMA.FTZ R139, R51, R0.reuse, -R4.reuse ;  /* 0x00000000338b7223 */ /* 0x180fe20000010804 */
[-CC-:B------:R-:W-:Y:S01]  /*3f20*/  FFMA.FTZ R28, R55, R0.reuse, -R4.reuse ;  /* 0x00000000371c7223 */ /* 0x180fe20000010804 */
[-CC-:B------:R-:W-:Y:S01]  /*3f30*/  FFMA.FTZ R133, R47, R0.reuse, -R4.reuse ;  /* 0x000000002f857223 */ /* 0x180fe20000010804 */
[----:B------:R-:W-:Y:S01]  /*3f40*/  FADD.FTZ R32, R140, R35 ;  /* 0x000000238c207221 */ /* 0x000fe20000010000 */
[-CC-:B------:R-:W-:Y:S01]  /*3f50*/  FFMA.FTZ R30, R59, R0.reuse, -R4.reuse ;  /* 0x000000003b1e7223 */ /* 0x180fe20000010804 */
[-C--:B------:R-:W-:Y:S01]  /*3f60*/  FFMA.FTZ R131, R67, R0.reuse, -R4 ;  /* 0x0000000043837223 */ /* 0x080fe20000010804 */
[----:B------:R-:W2:Y:S01]  /*3f70*/  MUFU.EX2 R10, R10 ;  /* 0x0000000a000a7308 */ /* 0x000ea20000000800 */
[----:B------:R-:W-:Y:S01]  /*3f80*/  FADD.FTZ R35, R41, R32 ;  /* 0x0000002029237221 */ /* 0x000fe20000010000 */
[----:B0-----:R-:W-:Y:S01]  /*3f90*/  FADD.FTZ R34, R149, R8 ;  /* 0x0000000895227221 */ /* 0x001fe20000010000 */
[-CC-:B------:R-:W-:Y:S01]  /*3fa0*/  FFMA.FTZ R71, R71, R0.reuse, -R4.reuse ;  /* 0x0000000047477223 */ /* 0x180fe20000010804 */
[-CC-:B------:R-:W-:Y:S01]  /*3fb0*/  FFMA.FTZ R127, R127, R0.reuse, -R4.reuse ;  /* 0x000000007f7f7223 */ /* 0x180fe20000010804 */
[----:B------:R-:W-:Y:S01]  /*3fc0*/  FADD.FTZ R32, R142, R35 ;  /* 0x000000238e207221 */ /* 0x000fe20000010000 */
[-CC-:B------:R-:W-:Y:S01]  /*3fd0*/  FFMA.FTZ R75, R75, R0.reuse, -R4.reuse ;  /* 0x000000004b4b7223 */ /* 0x180fe20000010804 */
[-C--:B------:R-:W-:Y:S01]  /*3fe0*/  FFMA.FTZ R53, R53, R0.reuse, -R4 ;  /* 0x0000000035357223 */ /* 0x080fe20000010804 */
[----:B------:R-:W0:Y:S01]  /*3ff0*/  MUFU.EX2 R145, R145 ;  /* 0x0000009100917308 */ /* 0x000e220000000800 */
[----:B------:R-:W-:Y:S01]  /*4000*/  FADD.FTZ R35, R45, R32 ;  /* 0x000000202d237221 */ /* 0x000fe20000010000 */
[----:B-1----:R-:W-:Y:S01]  /*4010*/  FADD.FTZ R31, R151, R34 ;  /* 0x00000022971f7221 */ /* 0x002fe20000010000 */
[-CC-:B------:R-:W-:Y:S01]  /*4020*/  FFMA.FTZ R32, R63, R0.reuse, -R4.reuse ;  /* 0x000000003f207223 */ /* 0x180fe20000010804 */
[-CC-:B------:R-:W-:Y:S01]  /*4030*/  FFMA.FTZ R79, R79, R0.reuse, -R4.reuse ;  /* 0x000000004f4f7223 */ /* 0x180fe20000010804 */
[----:B------:R-:W-:Y:S01]  /*4040*/  FADD.FTZ R36, R136, R35 ;  /* 0x0000002388247221 */ /* 0x000fe20000010000 */
[-CC-:B------:R-:W-:Y:S01]  /*4050*/  FFMA.FTZ R89, R89, R0.reuse, -R4.reuse ;  /* 0x0000000059597223 */ /* 0x180fe20000010804 */
[-C--:B------:R-:W-:Y:S01]  /*4060*/  FFMA.FTZ R83, R83, R0.reuse, -R4 ;  /* 0x0000000053537223 */ /* 0x080fe20000010804 */
[----:B------:R-:W1:Y:S01]  /*4070*/  MUFU.EX2 R12, R12 ;  /* 0x0000000c000c7308 */ /* 0x000e620000000800 */
[C---:B--2---:R-:W-:Y:S01]  /*4080*/  FADD.FTZ R34, R10.reuse, R31 ;  /* 0x0000001f0a227221 */ /* 0x044fe20000010000 */
[----:B------:R-:W-:Y:S01]  /*4090*/  FADD.FTZ R31, R49, R36 ;  /* 0x00000024311f7221 */ /* 0x000fe20000010000 */
[-CC-:B------:R-:W-:Y:S01]  /*40a0*/  FFMA.FTZ R57, R57, R0.reuse, -R4.reuse ;  /* 0x0000000039397223 */ /* 0x180fe20000010804 */
[-C--:B------:R-:W-:Y:S01]  /*40b0*/  FFMA.FTZ R87, R87, R0.reuse, -R4 ;  /* 0x0000000057577223 */ /* 0x080fe20000010804 */
[----:B------:R-:W-:Y:S01]  /*40c0*/  F2FP.BF16.F32.PACK_AB R151, R10, R151 ;  /* 0x000000970a97723e */ /* 0x000fe200000010ff */
[----:B------:R-:W-:Y:S01]  /*40d0*/  FADD.FTZ R38, R138, R31 ;  /* 0x0000001f8a267221 */ /* 0x000fe20000010000 */
[----:B------:R-:W-:Y:S01]  /*40e0*/  F2FP.BF16.F32.PACK_AB R149, R8, R149 ;  /* 0x000000950895723e */ /* 0x000fe200000010ff */
[----:B------:R-:W2:Y:S01]  /*40f0*/  MUFU.EX2 R147, R147 ;  /* 0x0000009300937308 */ /* 0x000ea20000000800 */
[----:B0-----:R-:W-:Y:S01]  /*4100*/  FADD.FTZ R27, R145, R34 ;  /* 0x00000022911b7221 */ /* 0x001fe20000010000 */
[----:B------:R-:W-:Y:S01]  /*4110*/  FADD.FTZ R31, R29, R38 ;  /* 0x000000261d1f7221 */ /* 0x000fe20000010000 */
[----:B------:R-:W-:Y:S01]  /*4120*/  FFMA.FTZ R34, R125, R0, -R4 ;  /* 0x000000007d227223 */ /* 0x000fe20000010804 */
[----:B------:R-:W-:-:S02]  /*4130*/  F2FP.BF16.F32.PACK_AB R148, R123, R148 ;  /* 0x000000947b94723e */ /* 0x000fc400000010ff */
[----:B------:R-:W-:Y:S01]  /*4140*/  FADD.FTZ R38, R132, R31 ;  /* 0x0000001f84267221 */ /* 0x000fe20000010000 */
[C---:B------:R-:W-:Y:S01]  /*4150*/  F2FP.BF16.F32.PACK_AB R132, R25.reuse, R132 ;  /* 0x000000841984723e */ /* 0x040fe200000010ff */
[----:B------:R-:W0:Y:S01]  /*4160*/  MUFU.EX2 R14, R14 ;  /* 0x0000000e000e7308 */ /* 0x000e220000000800 */
[C---:B-1----:R-:W-:Y:S01]  /*4170*/  FADD.FTZ R36, R12.reuse, R27 ;  /* 0x0000001b0c247221 */ /* 0x042fe20000010000 */
[----:B------:R-:W-:Y:S01]  /*4180*/  FADD.FTZ R31, R25, R38 ;  /* 0x00000026191f7221 */ /* 0x000fe20000010000 */
[----:B------:R-:W-:Y:S02]  /*4190*/  F2FP.BF16.F32.PACK_AB R145, R12, R145 ;  /* 0x000000910c91723e */ /* 0x000fe400000010ff */
[----:B------:R-:W-:Y:S01]  /*41a0*/  F2FP.BF16.F32.PACK_AB R150, R119, R150 ;  /* 0x000000967796723e */ /* 0x000fe200000010ff */
[----:B------:R-:W-:Y:S01]  /*41b0*/  FADD.FTZ R38, R134, R31 ;  /* 0x0000001f86267221 */ /* 0x000fe20000010000 */
[----:B------:R-:W-:Y:S01]  /*41c0*/  F2FP.BF16.F32.PACK_AB R134, R7, R134 ;  /* 0x000000860786723e */ /* 0x000fe200000010ff */
[----:B------:R-:W1:Y:S01]  /*41d0*/  MUFU.EX2 R141, R141 ;  /* 0x0000008d008d7308 */ /* 0x000e620000000800 */
[----:B--2---:R-:W-:Y:S01]  /*41e0*/  FADD.FTZ R27, R147, R36 ;  /* 0x00000024931b7221 */ /* 0x004fe20000010000 */
[----:B------:R-:W-:Y:S01]  /*41f0*/  FADD.FTZ R31, R7, R38 ;  /* 0x00000026071f7221 */ /* 0x000fe20000010000 */
[----:B------:R-:W-:-:S02]  /*4200*/  F2FP.BF16.F32.PACK_AB R144, R33, R144 ;  /* 0x000000902190723e */ /* 0x000fc400000010ff */
[----:B------:R-:W-:Y:S01]  /*4210*/  F2FP.BF16.F32.PACK_AB R146, R37, R146 ;  /* 0x000000922592723e */ /* 0x000fe200000010ff */
[----:B------:R-:W-:Y:S01]  /*4220*/  FADD.FTZ R40, R128, R31 ;  /* 0x0000001f80287221 */ /* 0x000fe20000010000 */
[C---:B------:R-:W-:Y:S01]  /*4230*/  F2FP.BF16.F32.PACK_AB R128, R9.reuse, R128 ;  /* 0x000000800980723e */ /* 0x040fe200000010ff */
[----:B------:R-:W2:Y:S01]  /*4240*/  MUFU.EX2 R20, R20 ;  /* 0x0000001400147308 */ /* 0x000ea20000000800 */
[----:B0-----:R-:W-:Y:S01]  /*4250*/  FADD.FTZ R36, R14, R27 ;  /* 0x0000001b0e247221 */ /* 0x001fe20000010000 */
[----:B------:R-:W-:Y:S01]  /*4260*/  FADD.FTZ R31, R9, R40 ;  /* 0x00000028091f7221 */ /* 0x000fe20000010000 */
[----:B------:R-:W-:Y:S02]  /*4270*/  F2FP.BF16.F32.PACK_AB R140, R41, R140 ;  /* 0x0000008c298c723e */ /* 0x000fe400000010ff */
[----:B------:R-:W-:Y:S02]  /*4280*/  F2FP.BF16.F32.PACK_AB R142, R45, R142 ;  /* 0x0000008e2d8e723e */ /* 0x000fe400000010ff */
[----:B------:R-:W-:Y:S01]  /*4290*/  F2FP.BF16.F32.PACK_AB R136, R49, R136 ;  /* 0x000000883188723e */ /* 0x000fe200000010ff */
[----:B------:R-:W0:Y:S01]  /*42a0*/  MUFU.EX2 R143, R143 ;  /* 0x0000008f008f7308 */ /* 0x000e220000000800 */
[----:B-1----:R-:W-:Y:S01]  /*42b0*/  FADD.FTZ R27, R141, R36 ;  /* 0x000000248d1b7221 */ /* 0x002fe20000010000 */
[----:B------:R-:W-:-:S02]  /*42c0*/  F2FP.BF16.F32.PACK_AB R138, R29, R138 ;  /* 0x0000008a1d8a723e */ /* 0x000fc400000010ff */
[----:B------:R-:W-:-:S04]  /*42d0*/  F2FP.BF16.F32.PACK_AB R147, R14, R147 ;  /* 0x000000930e93723e */ /* 0x000fc800000010ff */
        /* <DEDUP_REMOVED lines=9> */
[----:B--2---:R-:W-:Y:S01]  /*4370*/  FADD.FTZ R27, R137, R38 ;  /* 0x00000026891b7221 */ /* 0x004fe20000010000 */
[----:B------:R-:W-:Y:S01]  /*4380*/  FADD.FTZ R38, R130, R31 ;  /* 0x0000001f82267221 */ /* 0x000fe20000010000 */
[----:B------:R-:W-:-:S03]  /*4390*/  F2FP.BF16.F32.PACK_AB R130, R61, R130 ;  /* 0x000000823d82723e */ /* 0x000fc600000010ff */
[----:B------:R-:W-:Y:S02]  /*43a0*/  FADD.FTZ R31, R61, R38 ;  /* 0x000000263d1f7221 */ /* 0x000fe40000010000 */
        /* <DEDUP_REMOVED lines=36> */
[----:B--2---:R-:W-:Y:S01]  /*45f0*/  FADD.FTZ R4, R122, R9 ;  /* 0x000000097a047221 */ /* 0x004fe20000010000 */
[----:B------:R-:W-:-:S06]  /*4600*/  VIADD R9, R88, 0xfffffffe ;  /* 0xfffffffe58097836 */ /* 0x000fcc0000000000 */
        /* <DEDUP_REMOVED lines=25> */
[----:B------:R-:W-:-:S03]  /*47a0*/  F2FP.BF16.F32.PACK_AB R121, R8, R89 ;  /* 0x000000590879723e */ /* 0x000fc600000010ff */
[----:B-1----:R-:W-:-:S04]  /*47b0*/  FADD.FTZ R3, R57, R12 ;  /* 0x0000000c39037221 */ /* 0x002fc80000010000 */
[C---:B--2---:R-:W-:Y:S01]  /*47c0*/  FADD.FTZ R3, R10.reuse, R3 ;  /* 0x000000030a037221 */ /* 0x044fe20000010000 */
[----:B------:R-:W-:Y:S01]  /*47d0*/  F2FP.BF16.F32.PACK_AB R123, R10, R57 ;  /* 0x000000390a7b723e */ /* 0x000fe200000010ff */
[----:B------:R-:W-:Y:S06]  /*47e0*/  @P1 BRA `(.L_x_953) ;  /* 0x00000000004c1947 */ /* 0x000fec0003800000 */
[----:B------:R-:W-:Y:S01]  /*47f0*/  ISETP.LT.AND P1, PT, RZ, UR51, PT ;  /* 0x00000033ff007c0c */ /* 0x000fe2000bf21270 */
[----:B------:R-:W-:-:S12]  /*4800*/  UIADD3 UR11, UR51, -0x1, URZ ;  /* 0xffffffff330b7890 */ /* 0x000fd8000fffe03f */
[----:B------:R-:W-:Y:S05]  /*4810*/  @P1 BRA `(.L_x_954) ;  /* 0x0000000000201947 */ /* 0x000fea0003800000 */
[----:B------:R-:W-:Y:S01]  /*4820*/  ULDC UR14, c[0x0][0x9e4] ;  /* 0x00027900000e7ab9 */ /* 0x000fe20000000800 */
[----:B------:R-:W-:Y:S02]  /*4830*/  UIADD3 UR11, -UR51, URZ, URZ ;  /* 0x0000003f330b7290 */ /* 0x000fe4000fffe13f */
[----:B------:R-:W-:-:S11]  /*4840*/  UISETP.NE.AND UP0, UPT, UR14, 0x1, UPT ;  /* 0x000000010e00788c */ /* 0x000fd6000bf05270 */
[----:B------:R-:W-:Y:S02]  /*4850*/  @UP0 ULDC.64 UR18, c[0x0][0x9e8] ;  /* 0x00027a0000120ab9 */ /* 0x000fe40000000a00 */
[----:B------:R-:W-:-:S04]  /*4860*/  UIMAD.WIDE.U32 UR6, UR11, UR18, URZ ;  /* 0x000000120b0672a5 */ /* 0x000fc8000f8e003f */
[----:B------:R-:W-:-:S04]  /*4870*/  @UP0 USHF.R.U32.HI UR11, URZ, UR19, UR7 ;  /* 0x000000133f0b0299 */ /* 0x000fc80008011607 */
[----:B------:R-:W-:Y:S01]  /*4880*/  ULOP3.LUT UR11, URZ, UR11, URZ, 0x33, !UPT ;  /* 0x0000000b3f0b7292 */ /* 0x000fe2000f8e333f */
[----:B------:R-:W-:Y:S11]  /*4890*/  BRA `(.L_x_955) ;  /* 0x0000000000147947 */ /* 0x000ff60003800000 */
.L_x_954:
[----:B------:R-:W-:Y:S02]  /*48a0*/  ULDC UR14, c[0x0][0x9e4] ;  /* 0x00027900000e7ab9 */ /* 0x000fe40000000800 */
[----:B------:R-:W-:-:S11]  /*48b0*/  UISETP.NE.AND UP0, UPT, UR14, 0x1, UPT ;  /* 0x000000010e00788c */ /* 0x000fd6000bf05270 */
[----:B------:R-:W-:Y:S02]  /*48c0*/  @UP0 ULDC.64 UR18, c[0x0][0x9e8] ;  /* 0x00027a0000120ab9 */ /* 0x000fe40000000a00 */
[----:B------:R-:W-:-:S04]  /*48d0*/  UIMAD.WIDE.U32 UR6, UR11, UR18, URZ ;  /* 0x000000120b0672a5 */ /* 0x000fc8000f8e003f */
[----:B------:R-:W-:-:S12]  /*48e0*/  @UP0 USHF.R.U32.HI UR11, URZ, UR19, UR7 ;  /* 0x000000133f0b0299 */ /* 0x000fd80008011607 */
.L_x_955:
[----:B------:R-:W-:-:S04]  /*48f0*/  UIMAD UR11, UR11, UR14, UR14 ;  /* 0x0000000e0b0b72a4 */ /* 0x000fc8000f8e020e */
[----:B------:R-:W-:-:S04]  /*4900*/  UISETP.LT.AND UP0, UPT, UR10, UR11, UPT ;  /* 0x0000000b0a00728c */ /* 0x000fc8000bf01270 */
[----:B------:R-:W-:-:S12]  /*4910*/  USEL UR10, UR10, UR11, UP0 ;  /* 0x0000000b0a0a7287 */ /* 0x000fd80008000000 */
.L_x_953:
[----:B------:R-:W-:Y:S01]  /*4920*/  USHF.R.S32.HI UR6, URZ, 0x1f, UR10 ;  /* 0x0000001f3f067899 */ /* 0x000fe2000801140a */
[----:B------:R-:W-:Y:S02]  /*4930*/  CS2R R118, SRZ ;  /* 0x0000000000767805 */ /* 0x000fe4000001ff00 */
[----:B------:R-:W-:Y:S02]  /*4940*/  CS2R R116, SRZ ;  /* 0x0000000000747805 */ /* 0x000fe4000001ff00 */
[----:B------:R-:W-:Y:S01]  /*4950*/  CS2R R114, SRZ ;  /* 0x0000000000727805 */ /* 0x000fe2000001ff00 */
[----:B------:R-:W-:Y:S01]  /*4960*/  ULEA.HI UR6, UR6, UR10, URZ, 0x7 ;  /* 0x0000000a06067291 */ /* 0x000fe2000f8f383f */
[----:B------:R-:W-:Y:S02]  /*4970*/  CS2R R112, SRZ ;  /* 0x0000000000707805 */ /* 0x000fe4000001ff00 */
[----:B------:R-:W-:Y:S02]  /*4980*/  CS2R R110, SRZ ;  /* 0x00000000006e7805 */ /* 0x000fe4000001ff00 */
[----:B------:R-:W-:Y:S01]  /*4990*/  CS2R R108, SRZ ;  /* 0x00000000006c7805 */ /* 0x000fe2000001ff00 */
[----:B------:R-:W-:Y:S01]  /*49a0*/  USHF.R.S32.HI UR6, URZ, 0x7, UR6 ;  /* 0x000000073f067899 */ /* 0x000fe20008011406 */
[----:B------:R-:W-:-:S02]  /*49b0*/  CS2R R106, SRZ ;  /* 0x00000000006a7805 */ /* 0x000fc4000001ff00 */
[----:B------:R-:W-:Y:S02]  /*49c0*/  CS2R R104, SRZ ;  /* 0x0000000000687805 */ /* 0x000fe4000001ff00 */
[----:B------:R-:W-:Y:S01]  /*49d0*/  CS2R R102, SRZ ;  /* 0x0000000000667805 */ /* 0x000fe2000001ff00 */
[----:B------:R-:W-:Y:S01]  /*49e0*/  UISETP.LT.AND UP0, UPT, UR42, UR6, UPT ;  /* 0x000000062a00728c */ /* 0x000fe2000bf01270 */
[----:B------:R-:W-:Y:S02]  /*49f0*/  CS2R R100, SRZ ;  /* 0x0000000000647805 */ /* 0x000fe4000001ff00 */
[----:B------:R-:W-:Y:S02]  /*4a00*/  CS2R R98, SRZ ;  /* 0x0000000000627805 */ /* 0x000fe4000001ff00 */
[----:B------:R-:W-:Y:S01]  /*4a10*/  CS2R R96, SRZ ;  /* 0x0000000000607805 */ /* 0x000fe2000001ff00 */
[----:B------:R-:W-:Y:S01]  /*4a20*/  USEL UR24, UR42, UR6, !UP0 ;  /* 0x000000062a187287 */ /* 0x000fe2000c000000 */
[----:B------:R-:W-:-:S02]  /*4a30*/  CS2R R94, SRZ ;  /* 0x00000000005e7805 */ /* 0x000fc4000001ff00 */
[----:B------:R-:W-:Y:S02]  /*4a40*/  CS2R R92, SRZ ;  /* 0x00000000005c7805 */ /* 0x000fe4000001ff00 */
[----:B------:R-:W-:Y:S02]  /*4a50*/  CS2R R90, SRZ ;  /* 0x00000000005a7805 */ /* 0x000fe4000001ff00 */
[----:B------:R-:W-:Y:S02]  /*4a60*/  CS2R R88, SRZ ;  /* 0x0000000000587805 */ /* 0x000fe4000001ff00 */
[----:B------:R-:W-:-:S13]  /*4a70*/  ISETP.GE.AND P1, PT, R9, UR24, PT ;  /* 0x0000001809007c0c */ /* 0x000fda000bf26270 */
[----:B------:R-:W-:Y:S05]  /*4a80*/  @!P1 BRA `(.L_x_956) ;  /* 0x0000002c00a09947 */ /* 0x000fea0003800000 */
[----:B------:R-:W-:Y:S01]  /*4a90*/  IMAD.MOV.U32 R8, RZ, RZ, R11 ;  /* 0x000000ffff087224 */ /* 0x000fe200078e000b */
[----:B------:R-:W-:Y:S01]  /*4aa0*/  UMOV UR26, UR46 ;  /* 0x0000002e001a7c82 */ /* 0x000fe20008000000 */
[----:B------:R-:W-:Y:S01]  /*4ab0*/  IMAD.MOV.U32 R7, RZ, RZ, R2 ;  /* 0x000000ffff077224 */ /* 0x000fe200078e0002 */
[----:B------:R-:W-:Y:S01]  /*4ac0*/  UMOV UR25, UR36 ;  /* 0x0000002400197c82 */ /* 0x000fe20008000000 */
[----:B------:R-:W-:Y:S01]  /*4ad0*/  IMAD.MOV.U32 R119, RZ, RZ, RZ ;  /* 0x000000ffff777224 */ /* 0x000fe200078e00ff */
[----:B------:R-:W-:Y:S01]  /*4ae0*/  ULDC UR21, c[0x0][0x9e4] ;  /* 0x0002790000157ab9 */ /* 0x000fe20000000800 */
[----:B------:R-:W-:Y:S01]  /*4af0*/  ULDC UR22, c[0x0][0x9dc] ;  /* 0x0002770000167ab9 */ /* 0x000fe20000000800 */
[----:B------:R-:W-:-:S05]  /*4b00*/  ULDC UR23, c[0x0][0x9e0] ;  /* 0x0002780000177ab9 */ /* 0x000fca0000000800 */
.L_x_975:
[----:B------:R-:W-:Y:S01]  /*4b10*/  ISETP.NE.AND P2, PT, RZ, UR44, PT ;  /* 0x0000002cff007c0c */ /* 0x000fe2000bf45270 */
[----:B------:R-:W-:-:S04]  /*4b20*/  UISETP.NE.AND UP0, UPT, UR25, 0x1, UPT ;  /* 0x000000011900788c */ /* 0x000fc8000bf05270 */
[----:B------:R-:W-:-:S04]  /*4b30*/  USEL UR46, URZ, 0x1, UP0 ;  /* 0x000000013f2e7887 */ /* 0x000fc80008000000 */
[----:B------:R-:W-:-:S04]  /*4b40*/  ULOP3.LUT UR46, UR26, UR46, URZ, 0x3c, !UPT ;  /* 0x0000002e1a2e7292 */ /* 0x000fc8000f8e3c3f */
[----:B------:R-:W-:Y:S08]  /*4b50*/  @P2 BRA `(.L_x_957) ;  /* 0x0000000000382947 */ /* 0x000ff00003800000 */
[----:B------:R-:W-:Y:S05]  /*4b60*/  @!P0 BRA `(.L_x_958) ;  /* 0x0000000000048947 */ /* 0x000fea0003800000 */
[----:B------:R-:W-:Y:S01]  /*4b70*/  BPT.TRAP 0x1 ;  /* 0x000000040000795c */ /* 0x000fe20000300000 */
.L_x_958:
        /* <DEDUP_REMOVED lines=9> */
.L_x_959:
[----:B-1----:R-:W-:Y:S05]  /*4c10*/  @P1 BRA `(.L_x_957) ;  /* 0x0000000000081947 */ /* 0x002fea0003800000 */
[----:B------:R-:W1:Y:S02]  /*4c20*/  SYNCS.PHASECHK.TRANS64.TRYWAIT P1, [UR6+0x16830], R0 ;  /* 0x01683000ff0075a7 */ /* 0x000e640008020146 */
[----:B-1----:R-:W-:Y:S05]  /*4c30*/  @!P1 BRA `(.L_x_960) ;  /* 0x000000e0006c9947 */ /* 0x002fea0003800000 */
.L_x_957:
        /* <DEDUP_REMOVED lines=28> */
.L_x_962:
[----:B------:R-:W-:Y:S01]  /*4e00*/  ULEA UR6, UR25, UR45, 0x3 ;  /* 0x0000002d19067291 */ /* 0x000fe2000f8e183f */
[----:B------:R-:W-:-:S05]  /*4e10*/  IMAD.U32 R0, RZ, RZ, UR26 ;  /* 0x0000001aff007e24 */ /* 0x000fca000f8e00ff */
[----:B------:R-:W-:-:S04]  /*4e20*/  SHF.L.U32 R0, R0, 0x1f, RZ ;  /* 0x0000001f00007819 */ /* 0x000fc800000006ff */
[----:B------:R0:W1:Y:S01]  /*4e30*/  SYNCS.PHASECHK.TRANS64.TRYWAIT P1, [UR6+0x16850], R0 ;  /* 0x01685000ff0075a7 */ /* 0x0000620008020146 */
[----:B------:R-:W-:Y:S05]  /*4e40*/  @!P0 BRA `(.L_x_963) ;  /* 0x0000000000048947 */ /* 0x000fea0003800000 */
[----:B------:R-:W-:Y:S01]  /*4e50*/  BPT.TRAP 0x1 ;  /* 0x000000040000795c */ /* 0x000fe20000300000 */
.L_x_963:
[----:B-1----:R-:W-:Y:S05]  /*4e60*/  @P1 BRA `(.L_x_961) ;  /* 0x0000000000081947 */ /* 0x002fea0003800000 */
[----:B------:R-:W1:Y:S02]  /*4e70*/  SYNCS.PHASECHK.TRANS64.TRYWAIT P1, [UR6+0x16850], R0 ;  /* 0x01685000ff0075a7 */ /* 0x000e640008020146 */
[----:B-1----:R-:W-:Y:S05]  /*4e80*/  @!P1 BRA `(.L_x_964) ;  /* 0x000000dc00f09947 */ /* 0x002fea0003800000 */
.L_x_961:
[----:B------:R-:W-:Y:S01]  /*4e90*/  UIADD3 UR6, UR45, 0x400, URZ ;  /* 0x000004002d067890 */ /* 0x000fe2000fffe03f */
[----:B------:R-:W-:Y:S01]  /*4ea0*/  WARPGROUP.ARRIVE ;  /* 0x00000000000079c5 */ /* 0x000fe20000000000 */
[----:B------:R-:W-:-:S05]  /*4eb0*/  UMOV UR7, 0x40000040 ;  /* 0x4000004000077882 */ /* 0x000fca0000000000 */
[----:B------:R-:W2:Y:S01]  /*4ec0*/  S2R R2, SR_TID.X ;  /* 0x0000000000027919 */ /* 0x000ea20000002100 */
[----:B------:R-:W-:Y:S01]  /*4ed0*/  USHF.R.U32.HI UR6, URZ, 0x4, UR6 ;  /* 0x000000043f067899 */ /* 0x000fe20008011606 */
[----:B01----:R-:W-:-:S03]  /*4ee0*/  VIADD R0, R23, 0x9 ;  /* 0x0000000917007836 */ /* 0x003fc60000000000 */
[----:B------:R-:W-:-:S04]  /*4ef0*/  ULOP3.LUT UR6, UR6, 0x3fff, URZ, 0xc0, !UPT ;  /* 0x00003fff06067892 */ /* 0x000fc8000f8ec03f */
[----:B------:R-:W-:-:S07]  /*4f00*/  ULEA UR10, UR25, UR6, 0xa ;  /* 0x00000006190a7291 */ /* 0x000fce000f8e503f */
[----:B------:R-:W-:Y:S02]  /*4f10*/  UMOV UR6, UR10 ;  /* 0x0000000a00067c82 */ /* 0x000fe40008000000 */
[----:B------:R-:W-:Y:S01]  /*4f20*/  HGMMA.64x64x16.F32.BF16 R88, R148, gdesc[UR4].tnspB, R88, gsb0 ;  /* 0x40e0000494587df0 */ /* 0x000fe20008001858 */
[----:B------:R-:W-:Y:S01]  /*4f30*/  UIADD3 UR6, UR10, 0x80, URZ ;  /* 0x000000800a067890 */ /* 0x000fe2000fffe03f */
[----:B------:R-:W-:Y:S01]  /*4f40*/  UMOV UR7, 0x40000040 ;  /* 0x4000004000077882 */ /* 0x000fe20000000000 */
[----:B--2---:R-:W-:-:S04]  /*4f50*/  ISETP.GE.U32.AND P1, PT, R2, 0x180, PT ;  /* 0x000001800200780c */ /* 0x004fc80003f26070 */
        /* <DEDUP_REMOVED lines=38> */
.L_x_965:
[----:B------:R-:W-:Y:S01]  /*51c0*/  UISETP.NE.AND UP1, UPT, UR50, URZ, UPT ;  /* 0x0000003f3200728c */ /* 0x000fe2000bf25270 */
[----:B------:R-:W-:Y:S01]  /*51d0*/  VIADD R11, R17, UR38 ;  /* 0x00000026110b7c36 */ /* 0x000fe20008000000 */
[----:B------:R-:W1:Y:S01]  /*51e0*/  LDC R5, c[0x0][0x2f0] ;  /* 0x0000bc00ff057b82 */ /* 0x000e620000000800 */
[----:B------:R-:W-:Y:S02]  /*51f0*/  ULEA UR6, UR36, UR45, 0x3 ;  /* 0x0000002d24067291 */ /* 0x000fe4000f8e183f */
[----:B------:R-:W-:Y:S01]  /*5200*/  UISETP.NE.AND UP0, UPT, UR49, URZ, UPT ;  /* 0x0000003f3100728c */ /* 0x000fe2000bf05270 */
[----:B------:R-:W-:Y:S01]  /*5210*/  PLOP3.LUT P1, PT, PT, PT, UP1, 0x80, 0x0 ;  /* 0x000000000000781c */ /* 0x000fe20003f2f018 */
[----:B------:R-:W-:Y:S01]  /*5220*/  UIADD3 UR6, UR6, 0x16840, URZ ;  /* 0x0001684006067890 */ /* 0x000fe2000fffe03f */
[----:B------:R-:W-:Y:S02]  /*5230*/  PLOP3.LUT P2, PT, PT, PT, UP1, 0x80, 0x0 ;  /* 0x000000000000781c */ /* 0x000fe40003f4f018 */
[----:B------:R-:W2:Y:S01]  /*5240*/  LDC R6, c[0x0][0x288] ;  /* 0x0000a200ff067b82 */ /* 0x000ea20000000800 */
[----:B------:R-:W-:Y:S01]  /*5250*/  @UP1 ULDC UR7, c[0x0][0x44c] ;  /* 0x0001130000071ab9 */ /* 0x000fe20000000800 */
[----:B------:R-:W-:-:S07]  /*5260*/  UPRMT UR6, UR43, 0x654, UR6 ;  /* 0x000006542b067896 */ /* 0x000fce0008000006 */
[----:B0-----:R-:W-:Y:S01]  /*5270*/  @P1 IMAD.HI.U32 R0, R11, UR7, RZ ;  /* 0x000000070b001c27 */ /* 0x001fe2000f8e00ff */
[----:B------:R-:W-:Y:S01]  /*5280*/  @UP1 ULDC UR7, c[0x0][0x450] ;  /* 0x0001140000071ab9 */ /* 0x000fe20000000800 */
[----:B------:R-:W-:Y:S01]  /*5290*/  PLOP3.LUT P1, PT, PT, PT, UP0, 0x40, 0x0 ;  /* 0x000000000000781c */ /* 0x000fe20003f2e808 */
[----:B------:R-:W-:Y:S01]  /*52a0*/  SYNCS.ARRIVE.TRANS64.RED.A1T0 RZ, [UR6], RZ ;  /* 0x000000ffffff79a7 */ /* 0x000fe20008100406 */
[----:B------:R-:W-:Y:S01]  /*52b0*/  ULOP3.LUT UR6, URZ, UR22, URZ, 0x33, !UPT ;  /* 0x000000163f067292 */ /* 0x000fe2000f8e333f */
[----:B------:R-:W-:Y:S01]  /*52c0*/  @P2 SHF.R.U32.HI R11, RZ, UR7, R0 ;  /* 0x00000007ff0b2c19 */ /* 0x000fe20008011600 */
[----:B------:R-:W-:-:S04]  /*52d0*/  IMAD.SHL.U32 R0, R9, 0x80, RZ ;  /* 0x0000008009007824 */ /* 0x000fc800078e00ff */
[----:B------:R-:W0:Y:S01]  /*52e0*/  SHFL.IDX PT, R15, R11, RZ, 0x1c1f ;  /* 0x001c1fff0b0f7589 */ /* 0x000e2200000e0000 */
[----:B------:R-:W-:-:S05]  /*52f0*/  IADD3 R13, -R0, 0x1, RZ ;  /* 0x00000001000d7810 */ /* 0x000fca0007ffe1ff */
[----:B------:R-:W-:-:S04]  /*5300*/  IMAD R2, R16, -0x2, R13 ;  /* 0xfffffffe10027824 */ /* 0x000fc800078e020d */
[----:B-1----:R-:W-:-:S04]  /*5310*/  IMAD R13, R5, UR40, R2 ;  /* 0x00000028050d7c24 */ /* 0x002fc8000f8e0202 */
[----:B--2---:R-:W-:-:S04]  /*5320*/  IMAD.IADD R13, R13, 0x1, -R6 ;  /* 0x000000010d0d7824 */ /* 0x004fc800078e0a06 */
[C---:B------:R-:W-:Y:S02]  /*5330*/  VIADD R14, R13.reuse, UR23 ;  /* 0x000000170d0e7c36 */ /* 0x040fe40008000000 */
[----:B------:R-:W-:Y:S02]  /*5340*/  VIADD R12, R13, UR6 ;  /* 0x000000060d0c7c36 */ /* 0x000fe40008000000 */
[--C-:B0-----:R-:W-:Y:S02]  /*5350*/  IMAD.IADD R2, R14, 0x1, R15.reuse ;  /* 0x000000010e027824 */ /* 0x101fe400078e020f */
[----:B------:R-:W-:Y:S01]  /*5360*/  IMAD.IADD R10, R12, 0x1, R15 ;  /* 0x000000010c0a7824 */ /* 0x000fe200078e020f */
[----:B------:R-:W-:Y:S06]  /*5370*/  @P1 BRA `(.L_x_966) ;  /* 0x00000000005c1947 */ /* 0x000fec0003800000 */
[----:B------:R-:W-:Y:S01]  /*5380*/  IMAD R13, R5, UR40, R15 ;  /* 0x00000028050d7c24 */ /* 0x000fe2000f8e020f */
[----:B------:R-:W-:Y:S03]  /*5390*/  BSSY B0, `(.L_x_967) ;  /* 0x0000011000007945 */ /* 0x000fe60003800000 */
[----:B------:R-:W-:-:S05]  /*53a0*/  IMAD.IADD R13, R13, 0x1, -R6 ;  /* 0x000000010d0d7824 */ /* 0x000fca00078e0a06 */
[----:B------:R-:W-:-:S13]  /*53b0*/  ISETP.GT.AND P1, PT, R13, -0x1, PT ;  /* 0xffffffff0d00780c */ /* 0x000fda0003f24270 */
[----:B------:R-:W-:Y:S05]  /*53c0*/  @P1 BRA `(.L_x_968) ;  /* 0x0000000000201947 */ /* 0x000fea0003800000 */
[----:B------:R-:W-:Y:S01]  /*53d0*/  IMAD.U32 R15, RZ, RZ, UR21 ;  /* 0x00000015ff0f7e24 */ /* 0x000fe2000f8e00ff */
[----:B------:R-:W-:-:S04]  /*53e0*/  LOP3.LUT R13, RZ, R13, RZ, 0x33, !PT ;  /* 0x0000000dff0d7212 */ /* 0x000fc800078e33ff */
[----:B------:R-:W-:-:S13]  /*53f0*/  ISETP.NE.AND P1, PT, R15, 0x1, PT ;  /* 0x000000010f00780c */ /* 0x000fda0003f25270 */
[----:B------:R-:W0:Y:S02]  /*5400*/  @P1 LDC.64 R20, c[0x0][0x9e8] ;  /* 0x00027a00ff141b82 */ /* 0x000e240000000a00 */
[----:B0-----:R-:W-:-:S05]  /*5410*/  @P1 IMAD.HI.U32 R20, R13, R20, RZ ;  /* 0x000000140d141227 */ /* 0x001fca00078e00ff */
[----:B------:R-:W-:-:S04]  /*5420*/  @P1 SHF.R.U32.HI R13, RZ, R21, R20 ;  /* 0x00000015ff0d1219 */ /* 0x000fc80000011614 */
[----:B------:R-:W-:Y:S01]  /*5430*/  LOP3.LUT R13, RZ, R13, RZ, 0x33, !PT ;  /* 0x0000000dff0d7212 */ /* 0x000fe200078e33ff */
[----:B------:R-:W-:Y:S06]  /*5440*/  BRA `(.L_x_969) ;  /* 0x0000000000147947 */ /* 0x000fec0003800000 */
.L_x_968:
[----:B------:R-:W-:-:S05]  /*5450*/  IMAD.U32 R15, RZ, RZ, UR21 ;  /* 0x00000015ff0f7e24 */ /* 0x000fca000f8e00ff */
[----:B------:R-:W-:-:S13]  /*5460*/  ISETP.NE.AND P1, PT, R15, 0x1, PT ;  /* 0x000000010f00780c */ /* 0x000fda0003f25270 */
[----:B------:R-:W0:Y:S02]  /*5470*/  @P1 LDC.64 R20, c[0x0][0x9e8] ;  /* 0x00027a00ff141b82 */ /* 0x000e240000000a00 */
[----:B0-----:R-:W-:-:S05]  /*5480*/  @P1 IMAD.HI.U32 R20, R13, R20, RZ ;  /* 0x000000140d141227 */ /* 0x001fca00078e00ff */
[----:B------:R-:W-:-:S07]  /*5490*/  @P1 SHF.R.U32.HI R13, RZ, R21, R20 ;  /* 0x00000015ff0d1219 */ /* 0x000fce0000011614 */
.L_x_969:
[----:B------:R-:W-:Y:S05]  /*54a0*/  BSYNC B0 ;  /* 0x0000000000007941 */ /* 0x000fea0003800000 */
.L_x_967:
[----:B------:R-:W-:-:S04]  /*54b0*/  IMAD R13, R13, R15, -R0 ;  /* 0x0000000f0d0d7224 */ /* 0x000fc800078e0a00 */
[----:B------:R-:W-:-:S05]  /*54c0*/  IMAD R13, R16, -0x2, R13 ;  /* 0xfffffffe100d7824 */ /* 0x000fca00078e020d */
[----:B------:R-:W-:Y:S02]  /*54d0*/  VIADDMNMX R2, R13, R15, R2, PT ;  /* 0x0000000f0d027246 */ /* 0x000fe40003800102 */
[----:B------:R-:W-:-:S07]  /*54e0*/  VIMNMX R10, R10, R13, !PT ;  /* 0x0000000d0a0a7248 */ /* 0x000fce0007fe0100 */
.L_x_966:
[----:B------:R-:W-:Y:S01]  /*54f0*/  ISETP.GT.AND P1, PT, R9, -0x1, PT ;  /* 0xffffffff0900780c */ /* 0x000fe20003f24270 */
[----:B------:R-:W0:Y:S01]  /*5500*/  SHFL.IDX PT, R11, R11, 0x1, 0x1c1f ;  /* 0x003c1f000b0b7f89 */ /* 0x000e2200000e0000 */
[----:B------:R-:W-:Y:S02]  /*5510*/  UISETP.NE.AND UP0, UPT, UR49, URZ, UPT ;  /* 0x0000003f3100728c */ /* 0x000fe4000bf05270 */
[C---:B------:R-:W-:Y:S02]  /*5520*/  ISETP.GT.AND P3, PT, R10.reuse, 0x8, P1 ;  /* 0x000000080a00780c */ /* 0x040fe40000f64270 */
[----:B------:R-:W-:Y:S02]  /*5530*/  ISETP.GT.AND P6, PT, R10, RZ, P1 ;  /* 0x000000ff0a00720c */ /* 0x000fe40000fc4270 */
[----:B------:R-:W-:Y:S02]  /*5540*/  ISETP.LT.OR P3, PT, R2, 0x9, P3 ;  /* 0x000000090200780c */ /* 0x000fe40001f61670 */
[----:B------:R-:W-:-:S02]  /*5550*/  ISETP.GT.AND P2, PT, R10, 0x1, P1 ;  /* 0x000000010a00780c */ /* 0x000fc40000f44270 */
[----:B------:R-:W-:Y:S02]  /*5560*/  FSEL R13, R28, -INF , !P3 ;  /* 0xff8000001c0d7808 */ /* 0x000fe40005800000 */
[----:B------:R-:W-:Y:S02]  /*5570*/  ISETP.GT.AND P3, PT, R10, 0x19, P1 ;  /* 0x000000190a00780c */ /* 0x000fe40000f64270 */
[C---:B------:R-:W-:Y:S02]  /*5580*/  ISETP.LT.OR P6, PT, R2.reuse, 0x1, P6 ;  /* 0x000000010200780c */ /* 0x040fe400037c1670 */
[C---:B------:R-:W-:Y:S02]  /*5590*/  ISETP.LT.OR P2, PT, R2.reuse, 0x2, P2 ;  /* 0x000000020200780c */ /* 0x040fe40001741670 */
[----:B------:R-:W-:Y:S02]  /*55a0*/  ISETP.LT.OR P3, PT, R2, 0x1a, P3 ;  /* 0x0000001a0200780c */ /* 0x000fe40001f61670 */
[----:B------:R-:W-:-:S02]  /*55b0*/  FSEL R24, R24, -INF , !P6 ;  /* 0xff80000018187808 */ /* 0x000fc40007000000 */
[----:B------:R-:W-:Y:S01]  /*55c0*/  FSEL R25, R25, -INF , !P2 ;  /* 0xff80000019197808 */ /* 0x000fe20005000000 */
[--C-:B0-----:R-:W-:Y:S01]  /*55d0*/  IMAD.IADD R14, R14, 0x1, R11.reuse ;  /* 0x000000010e0e7824 */ /* 0x101fe200078e020b */
[----:B------:R-:W-:Y:S01]  /*55e0*/  ISETP.GT.AND P5, PT, R10, 0x9, P1 ;  /* 0x000000090a00780c */ /* 0x000fe20000fa4270 */
[----:B------:R-:W-:Y:S01]  /*55f0*/  IMAD.IADD R12, R12, 0x1, R11 ;  /* 0x000000010c0c7824 */ /* 0x000fe200078e020b */
[C---:B------:R-:W-:Y:S02]  /*5600*/  ISETP.GT.AND P4, PT, R10.reuse, 0x10, P1 ;  /* 0x000000100a00780c */ /* 0x040fe40000f84270 */
[C---:B------:R-:W-:Y:S02]  /*5610*/  ISETP.GT.AND P6, PT, R10.reuse, 0x11, P1 ;  /* 0x000000110a00780c */ /* 0x040fe40000fc4270 */
[----:B------:R-:W-:Y:S02]  /*5620*/  ISETP.GT.AND P2, PT, R10, 0x18, P1 ;  /* 0x000000180a00780c */ /* 0x000fe40000f44270 */
[----:B------:R-:W-:-:S02]  /*5630*/  FSEL R37, R37, -INF , !P3 ;  /* 0xff80000025257808 */ /* 0x000fc40005800000 */
[----:B------:R-:W-:Y:S02]  /*5640*/  ISETP.GT.AND P3, PT, R10, 0x30, P1 ;  /* 0x000000300a00780c */ /* 0x000fe40000f64270 */
[C---:B------:R-:W-:Y:S02]  /*5650*/  ISETP.LT.OR P5, PT, R2.reuse, 0xa, P5 ;  /* 0x0000000a0200780c */ /* 0x040fe40002fa1670 */
[C---:B------:R-:W-:Y:S02]  /*5660*/  ISETP.LT.OR P4, PT, R2.reuse, 0x11, P4 ;  /* 0x000000110200780c */ /* 0x040fe40002781670 */
[C---:B------:R-:W-:Y:S02]  /*5670*/  ISETP.LT.OR P6, PT, R2.reuse, 0x12, P6 ;  /* 0x000000120200780c */ /* 0x040fe400037c1670 */
[C---:B------:R-:W-:Y:S02]  /*5680*/  ISETP.LT.OR P2, PT, R2.reuse, 0x19, P2 ;  /* 0x000000190200780c */ /* 0x040fe40001741670 */
[----:B------:R-:W-:-:S02]  /*5690*/  ISETP.LT.OR P3, PT, R2, 0x31, P3 ;  /* 0x000000310200780c */ /* 0x000fc40001f61670 */
[----:B------:R-:W-:Y:S02]  /*56a0*/  FSEL R29, R29, -INF , !P5 ;  /* 0xff8000001d1d7808 */ /* 0x000fe40006800000 */
[----:B------:R-:W-:Y:S02]  /*56b0*/  FSEL R15, R32, -INF , !P4 ;  /* 0xff800000200f7808 */ /* 0x000fe40006000000 */
[----:B------:R-:W-:Y:S02]  /*56c0*/  FSEL R33, R33, -INF , !P6 ;  /* 0xff80000021217808 */ /* 0x000fe40007000000 */
[----:B------:R-:W-:Y:S02]  /*56d0*/  FSEL R21, R36, -INF , !P2 ;  /* 0xff80000024157808 */ /* 0x000fe40005000000 */
[C---:B------:R-:W-:Y:S02]  /*56e0*/  ISETP.GT.AND P5, PT, R10.reuse, 0x20, P1 ;  /* 0x000000200a00780c */ /* 0x040fe40000fa4270 */
[----:B------:R-:W-:-:S02]  /*56f0*/  ISETP.GT.AND P4, PT, R10, 0x21, P1 ;  /* 0x000000210a00780c */ /* 0x000fc40000f84270 */
[C---:B------:R-:W-:Y:S02]  /*5700*/  ISETP.GT.AND P6, PT, R10.reuse, 0x28, P1 ;  /* 0x000000280a00780c */ /* 0x040fe40000fc4270 */
[----:B------:R-:W-:Y:S02]  /*5710*/  ISETP.GT.AND P2, PT, R10, 0x29, P1 ;  /* 0x000000290a00780c */ /* 0x000fe40000f44270 */
[----:B------:R-:W-:Y:S02]  /*5720*/  FSEL R125, R48, -INF , !P3 ;  /* 0xff800000307d7808 */ /* 0x000fe40005800000 */
[----:B------:R-:W-:Y:S02]  /*5730*/  ISETP.GT.AND P3, PT, R10, 0x41, P1 ;  /* 0x000000410a00780c */ /* 0x000fe40000f64270 */
[C---:B------:R-:W-:Y:S02]  /*5740*/  ISETP.LT.OR P5, PT, R2.reuse, 0x21, P5 ;  /* 0x000000210200780c */ /* 0x040fe40002fa1670 */
[----:B------:R-:W-:-:S02]  /*5750*/  ISETP.LT.OR P4, PT, R2, 0x22, P4 ;  /* 0x000000220200780c */ /* 0x000fc40002781670 */
[C---:B------:R-:W-:Y:S02]  /*5760*/  ISETP.LT.OR P6, PT, R2.reuse, 0x29, P6 ;  /* 0x000000290200780c */ /* 0x040fe400037c1670 */
[C---:B------:R-:W-:Y:S02]  /*5770*/  ISETP.LT.OR P2, PT, R2.reuse, 0x2a, P2 ;  /* 0x0000002a0200780c */ /* 0x040fe40001741670 */
[----:B------:R-:W-:Y:S02]  /*5780*/  ISETP.LT.OR P3, PT, R2, 0x42, P3 ;  /* 0x000000420200780c */ /* 0x000fe40001f61670 */
[----:B------:R-:W-:Y:S02]  /*5790*/  FSEL R121, R40, -INF , !P5 ;  /* 0xff80000028797808 */ /* 0x000fe40006800000 */
[----:B------:R-:W-:Y:S02]  /*57a0*/  FSEL R41, R41, -INF , !P4 ;  /* 0xff80000029297808 */ /* 0x000fe40006000000 */
[----:B------:R-:W-:-:S02]  /*57b0*/  FSEL R123, R44, -INF , !P6 ;  /* 0xff8000002c7b7808 */ /* 0x000fc40007000000 */
[----:B------:R-:W-:Y:S02]  /*57c0*/  FSEL R45, R45, -INF , !P2 ;  /* 0xff8000002d2d7808 */ /* 0x000fe40005000000 */
[C---:B------:R-:W-:Y:S02]  /*57d0*/  ISETP.GT.AND P5, PT, R10.reuse, 0x31, P1 ;  /* 0x000000310a00780c */ /* 0x040fe40000fa4270 */
        /* <DEDUP_REMOVED lines=34> */
[----:B------:R-:W-:Y:S02]  /*5a00*/  PLOP3.LUT P3, PT, PT, PT, UP0, 0x40, 0x0 ;  /* 0x000000000000781c */ /* 0x000fe40003f6e808 */
[C---:B------:R-:W-:Y:S02]  /*5a10*/  ISETP.LT.OR P5, PT, R2.reuse, 0x5a, P5 ;  /* 0x0000005a0200780c */ /* 0x040fe40002fa1670 */
[C---:B------:R-:W-:Y:S02]  /*5a20*/  ISETP.LT.OR P4, PT, R2.reuse, 0x61, P4 ;  /* 0x000000610200780c */ /* 0x040fe40002781670 */
[C---:B------:R-:W-:Y:S02]  /*5a30*/  ISETP.LT.OR P6, PT, R2.reuse, 0x62, P6 ;  /* 0x000000620200780c */ /* 0x040fe400037c1670 */
[----:B------:R-:W-:Y:S02]  /*5a40*/  ISETP.LT.OR P2, PT, R2, 0x69, P2 ;  /* 0x000000690200780c */ /* 0x000fe40001741670 */
[----:B------:R-:W-:-:S02]  /*5a50*/  FSEL R69, R69, -INF , !P5 ;  /* 0xff80000045457808 */ /* 0x000fc40006800000 */
[----:B------:R-:W-:Y:S02]  /*5a60*/  FSEL R137, R72, -INF , !P4 ;  /* 0xff80000048897808 */ /* 0x000fe40006000000 */
[----:B------:R-:W-:Y:S02]  /*5a70*/  FSEL R73, R73, -INF , !P6 ;  /* 0xff80000049497808 */ /* 0x000fe40007000000 */
[----:B------:R-:W-:Y:S02]  /*5a80*/  FSEL R139, R76, -INF , !P2 ;  /* 0xff8000004c8b7808 */ /* 0x000fe40005000000 */
[C---:B------:R-:W-:Y:S02]  /*5a90*/  ISETP.GT.AND P5, PT, R10.reuse, 0x70, P1 ;  /* 0x000000700a00780c */ /* 0x040fe40000fa4270 */
[C---:B------:R-:W-:Y:S02]  /*5aa0*/  ISETP.GT.AND P4, PT, R10.reuse, 0x71, P1 ;  /* 0x000000710a00780c */ /* 0x040fe40000f84270 */
[----:B------:R-:W-:-:S02]  /*5ab0*/  ISETP.GT.AND P6, PT, R10, 0x78, P1 ;  /* 0x000000780a00780c */ /* 0x000fc40000fc4270 */
[----:B------:R-:W-:Y:S02]  /*5ac0*/  ISETP.GT.AND P2, PT, R10, 0x79, P1 ;  /* 0x000000790a00780c */ /* 0x000fe40000f44270 */
[C---:B------:R-:W-:Y:S02]  /*5ad0*/  ISETP.LT.OR P5, PT, R2.reuse, 0x71, P5 ;  /* 0x000000710200780c */ /* 0x040fe40002fa1670 */
[C---:B------:R-:W-:Y:S02]  /*5ae0*/  ISETP.LT.OR P4, PT, R2.reuse, 0x72, P4 ;  /* 0x000000720200780c */ /* 0x040fe40002781670 */
[C---:B------:R-:W-:Y:S02]  /*5af0*/  ISETP.LT.OR P6, PT, R2.reuse, 0x79, P6 ;  /* 0x000000790200780c */ /* 0x040fe400037c1670 */
[----:B------:R-:W-:Y:S02]  /*5b00*/  ISETP.LT.OR P2, PT, R2, 0x7a, P2 ;  /* 0x0000007a0200780c */ /* 0x000fe40001741670 */
[----:B------:R-:W-:-:S02]  /*5b10*/  FSEL R141, R80, -INF , !P5 ;  /* 0xff800000508d7808 */ /* 0x000fc40006800000 */
[----:B------:R-:W-:Y:S02]  /*5b20*/  FSEL R81, R81, -INF , !P4 ;  /* 0xff80000051517808 */ /* 0x000fe40006000000 */
[----:B------:R-:W-:Y:S02]  /*5b30*/  FSEL R143, R84, -INF , !P6 ;  /* 0xff800000548f7808 */ /* 0x000fe40007000000 */
[----:B------:R-:W-:Y:S01]  /*5b40*/  FSEL R85, R85, -INF , !P2 ;  /* 0xff80000055557808 */ /* 0x000fe20005000000 */
        /* <DEDUP_REMOVED lines=14> */
.L_x_972:
[----:B------:R-:W-:-:S05]  /*5c30*/  IMAD.U32 R2, RZ, RZ, UR21 ;  /* 0x00000015ff027e24 */ /* 0x000fca000f8e00ff */
[----:B------:R-:W-:-:S13]  /*5c40*/  ISETP.NE.AND P2, PT, R2, 0x1, PT ;  /* 0x000000010200780c */ /* 0x000fda0003f45270 */
[----:B------:R-:W0:Y:S02]  /*5c50*/  @P2 LDC.64 R10, c[0x0][0x9e8] ;  /* 0x00027a00ff0a2b82 */ /* 0x000e240000000a00 */
[----:B0-----:R-:W-:-:S05]  /*5c60*/  @P2 IMAD.HI.U32 R10, R145, R10, RZ ;  /* 0x0000000a910a2227 */ /* 0x001fca00078e00ff */
[----:B------:R-:W-:-:S07]  /*5c70*/  @P2 SHF.R.U32.HI R145, RZ, R11, R10 ;  /* 0x0000000bff912219 */ /* 0x000fce000001160a */
.L_x_973:
[----:B------:R-:W-:Y:S05]  /*5c80*/  BSYNC B0 ;  /* 0x0000000000007941 */ /* 0x000fea0003800000 */
.L_x_971:
[----:B------:R-:W-:-:S04]  /*5c90*/  IMAD R145, R145, R2, -R0 ;  /* 0x0000000291917224 */ /* 0x000fc800078e0a00 */
[----:B------:R-:W-:-:S05]  /*5ca0*/  IMAD R145, R16, -0x2, R145 ;  /* 0xfffffffe10917824 */ /* 0x000fca00078e0291 */
[----:B------:R-:W-:Y:S02]  /*5cb0*/  VIADDMNMX R14, R145, R2, R14, PT ;  /* 0x00000002910e7246 */ /* 0x000fe4000380010e */
[----:B------:R-:W-:-:S07]  /*5cc0*/  VIMNMX R12, R12, R145, !PT ;  /* 0x000000910c0c7248 */ /* 0x000fce0007fe0100 */
.L_x_970:
[----:B------:R-:W-:Y:S02]  /*5cd0*/  FMNMX.FTZ R0, R24, R7, !PT ;  /* 0x0000000718007209 */ /* 0x000fe40007810000 */
[C---:B------:R-:W-:Y:S02]  /*5ce0*/  ISETP.GT.AND P6, PT, R12.reuse, 0x1, P1 ;  /* 0x000000010c00780c */ /* 0x040fe40000fc4270 */
[----:B------:R-:W-:Y:S02]  /*5cf0*/  FMNMX.FTZ R0, R25, R0, !PT ;  /* 0x0000000019007209 */ /* 0x000fe40007810000 */
[----:B------:R-:W-:Y:S02]  /*5d00*/  ISETP.GT.AND P5, PT, R12, 0x10, P1 ;  /* 0x000000100c00780c */ /* 0x000fe40000fa4270 */
[----:B------:R-:W-:Y:S02]  /*5d10*/  FMNMX.FTZ R0, R13, R0, !PT ;  /* 0x000000000d007209 */ /* 0x000fe40007810000 */
[----:B------:R-:W-:-:S02]  /*5d20*/  ISETP.LT.OR P6, PT, R14, 0x2, P6 ;  /* 0x000000020e00780c */ /* 0x000fc400037c1670 */
[----:B------:R-:W-:Y:S02]  /*5d30*/  FMNMX.FTZ R0, R29, R0, !PT ;  /* 0x000000001d007209 */ /* 0x000fe40007810000 */
[----:B------:R-:W-:Y:S02]  /*5d40*/  ISETP.LT.OR P5, PT, R14, 0x11, P5 ;  /* 0x000000110e00780c */ /* 0x000fe40002fa1670 */
[----:B------:R-:W-:Y:S02]  /*5d50*/  FMNMX.FTZ R0, R15, R0, !PT ;  /* 0x000000000f007209 */ /* 0x000fe40007810000 */
[----:B------:R-:W-:Y:S02]  /*5d60*/  FSEL R27, R27, -INF , !P6 ;  /* 0xff8000001b1b7808 */ /* 0x000fe40007000000 */
[----:B------:R-:W-:Y:S02]  /*5d70*/  FMNMX.FTZ R0, R33, R0, !PT ;  /* 0x0000000021007209 */ /* 0x000fe40007810000 */
[----:B------:R-:W-:-:S02]  /*5d80*/  FSEL R147, R34, -INF , !P5 ;  /* 0xff80000022937808 */ /* 0x000fc40006800000 */
[----:B------:R-:W-:Y:S02]  /*5d90*/  FMNMX.FTZ R0, R21, R0, !PT ;  /* 0x0000000015007209 */ /* 0x000fe40007810000 */
[----:B------:R-:W-:Y:S02]  /*5da0*/  ISETP.GT.AND P5, PT, R12, 0x20, P1 ;  /* 0x000000200c00780c */ /* 0x000fe40000fa4270 */
[----:B------:R-:W-:Y:S02]  /*5db0*/  FMNMX.FTZ R0, R37, R0, !PT ;  /* 0x0000000025007209 */ /* 0x000fe40007810000 */
[----:B------:R-:W-:Y:S02]  /*5dc0*/  ISETP.LT.OR P5, PT, R14, 0x21, P5 ;  /* 0x000000210e00780c */ /* 0x000fe40002fa1670 */
[----:B------:R-:W-:Y:S02]  /*5dd0*/  FMNMX.FTZ R0, R121, R0, !PT ;  /* 0x0000000079007209 */ /* 0x000fe40007810000 */
[----:B------:R-:W-:-:S02]  /*5de0*/  ISETP.GT.AND P3, PT, R12, 0x8, P1 ;  /* 0x000000080c00780c */ /* 0x000fc40000f64270 */
[----:B------:R-:W-:Y:S02]  /*5df0*/  FMNMX.FTZ R0, R41, R0, !PT ;  /* 0x0000000029007209 */ /* 0x000fe40007810000 */
[----:B------:R-:W-:Y:S02]  /*5e00*/  ISETP.GT.AND P4, PT, R12, 0x9, P1 ;  /* 0x000000090c00780c */ /* 0x000fe40000f84270 */
[----:B------:R-:W-:Y:S02]  /*5e10*/  FMNMX.FTZ R0, R123, R0, !PT ;  /* 0x000000007b007209 */ /* 0x000fe40007810000 */
[C---:B------:R-:W-:Y:S02]  /*5e20*/  ISETP.LT.OR P3, PT, R14.reuse, 0x9, P3 ;  /* 0x000000090e00780c */ /* 0x040fe40001f61670 */
[----:B------:R-:W-:Y:S02]  /*5e30*/  FMNMX.FTZ R0, R45, R0, !PT ;  /* 0x000000002d007209 */ /* 0x000fe40007810000 */
[----:B------:R-:W-:-:S02]  /*5e40*/  ISETP.LT.OR P4, PT, R14, 0xa, P4 ;  /* 0x0000000a0e00780c */ /* 0x000fc40002781670 */
[----:B------:R-:W-:Y:S02]  /*5e50*/  FMNMX.FTZ R0, R125, R0, !PT ;  /* 0x000000007d007209 */ /* 0x000fe40007810000 */
[----:B------:R-:W-:Y:S02]  /*5e60*/  FSEL R145, R30, -INF , !P3 ;  /* 0xff8000001e917808 */ /* 0x000fe40005800000 */
[----:B------:R-:W-:Y:S02]  /*5e70*/  FMNMX.FTZ R0, R49, R0, !PT ;  /* 0x0000000031007209 */ /* 0x000fe40007810000 */
[----:B------:R-:W-:Y:S02]  /*5e80*/  ISETP.GT.AND P2, PT, R12, 0x11, P1 ;  /* 0x000000110c00780c */ /* 0x000fe40000f44270 */
        /* <DEDUP_REMOVED lines=9> */
[C---:B------:R-:W-:Y:S02]  /*5f20*/  ISETP.LT.OR P3, PT, R14.reuse, 0x19, P3 ;  /* 0x000000190e00780c */ /* 0x040fe40001f61670 */
[----:B------:R-:W-:Y:S02]  /*5f30*/  FMNMX.FTZ R0, R61, R0, !PT ;  /* 0x000000003d007209 */ /* 0x000fe40007810000 */
[----:B------:R-:W-:Y:S02]  /*5f40*/  FSEL R149, R35, -INF , !P2 ;  /* 0xff80000023957808 */ /* 0x000fe40005000000 */
        /* <DEDUP_REMOVED lines=15> */
[----:B------:R-:W-:Y:S02]  /*6040*/  ISETP.LT.OR P3, PT, R14, 0x29, P3 ;  /* 0x000000290e00780c */ /* 0x000fe40001f61670 */
[----:B------:R-:W-:Y:S02]  /*6050*/  FMNMX.FTZ R0, R141, R0, !PT ;  /* 0x000000008d007209 */ /* 0x000fe40007810000 */
[----:B------:R-:W-:Y:S02]  /*6060*/  FSEL R43, R43, -INF , !P2 ;  /* 0xff8000002b2b7808 */ /* 0x000fe40005000000 */
[----:B------:R-:W-:Y:S02]  /*6070*/  FMNMX.FTZ R0, R81, R0, !PT ;  /* 0x0000000051007209 */ /* 0x000fe40007810000 */
[----:B------:R-:W-:-:S02]  /*6080*/  ISETP.GT.AND P2, PT, R12, 0x30, P1 ;  /* 0x000000300c00780c */ /* 0x000fc40000f44270 */
[----:B------:R-:W-:Y:S02]  /*6090*/  FMNMX.FTZ R0, R143, R0, !PT ;  /* 0x000000008f007209 */ /* 0x000fe40007810000 */
[----:B------:R-:W-:Y:S02]  /*60a0*/  FSEL R46, R46, -INF , !P3 ;  /* 0xff8000002e2e7808 */ /* 0x000fe40005800000 */
[----:B------:R-:W-:Y:S02]  /*60b0*/  FMNMX.FTZ R10, R85, R0, !PT ;  /* 0x00000000550a7209 */ /* 0x000fe40007810000 */
[----:B------:R-:W0:Y:S01]  /*60c0*/  LDC R0, c[0x0][0x988] ;  /* 0x00026200ff007b82 */ /* 0x000e220000000800 */
[----:B------:R-:W-:Y:S02]  /*60d0*/  ISETP.LT.OR P4, PT, R14, 0x2a, P4 ;  /* 0x0000002a0e00780c */ /* 0x000fe40002781670 */
[----:B------:R-:W1:Y:S01]  /*60e0*/  SHFL.BFLY PT, R11, R10, 0x2, 0x1f ;  /* 0x0c401f000a0b7f89 */ /* 0x000e6200000e0000 */
[----:B------:R-:W-:-:S02]  /*60f0*/  ISETP.GT.AND P3, PT, R12, 0x31, P1 ;  /* 0x000000310c00780c */ /* 0x000fc40000f64270 */
[----:B------:R-:W-:Y:S02]  /*6100*/  ISETP.LT.OR P2, PT, R14, 0x31, P2 ;  /* 0x000000310e00780c */ /* 0x000fe40001741670 */
[----:B------:R-:W-:Y:S02]  /*6110*/  FSEL R47, R47, -INF , !P4 ;  /* 0xff8000002f2f7808 */ /* 0x000fe40006000000 */
[----:B------:R-:W-:Y:S02]  /*6120*/  FSEL R50, R50, -INF , !P2 ;  /* 0xff80000032327808 */ /* 0x000fe40005000000 */
[----:B------:R-:W-:Y:S02]  /*6130*/  ISETP.LT.OR P3, PT, R14, 0x32, P3 ;  /* 0x000000320e00780c */ /* 0x000fe40001f61670 */
[----:B------:R-:W-:Y:S02]  /*6140*/  ISETP.GT.AND P4, PT, R12, 0x39, P1 ;  /* 0x000000390c00780c */ /* 0x000fe40000f84270 */
[----:B------:R-:W-:-:S02]  /*6150*/  FSEL R51, R51, -INF , !P3 ;  /* 0xff80000033337808 */ /* 0x000fc40005800000 */
[----:B------:R-:W-:Y:S02]  /*6160*/  ISETP.GT.AND P2, PT, R12, 0x40, P1 ;  /* 0x000000400c00780c */ /* 0x000fe40000f44270 */
[----:B------:R-:W-:Y:S02]  /*6170*/  ISETP.LT.OR P4, PT, R14, 0x3a, P4 ;  /* 0x0000003a0e00780c */ /* 0x000fe40002781670 */
[----:B------:R-:W-:Y:S02]  /*6180*/  ISETP.GT.AND P3, PT, R12, 0x41, P1 ;  /* 0x000000410c00780c */ /* 0x000fe40000f64270 */
[----:B------:R-:W-:Y:S02]  /*6190*/  ISETP.LT.OR P2, PT, R14, 0x41, P2 ;  /* 0x000000410e00780c */ /* 0x000fe40001741670 */
[----:B------:R-:W-:Y:S02]  /*61a0*/  FSEL R55, R55, -INF , !P4 ;  /* 0xff80000037377808 */ /* 0x000fe40006000000 */
[----:B-1----:R-:W-:-:S02]  /*61b0*/  FMNMX.FTZ R11, R10, R11, !PT ;  /* 0x0000000b0a0b7209 */ /* 0x002fc40007810000 */
[----:B------:R-:W-:Y:S02]  /*61c0*/  FSEL R58, R58, -INF , !P2 ;  /* 0xff8000003a3a7808 */ /* 0x000fe40005000000 */
[----:B------:R-:W-:Y:S01]  /*61d0*/  ISETP.LT.OR P3, PT, R14, 0x42, P3 ;  /* 0x000000420e00780c */ /* 0x000fe20001f61670 */
[----:B------:R-:W1:Y:S01]  /*61e0*/  SHFL.BFLY PT, R2, R11, 0x1, 0x1f ;  /* 0x0c201f000b027f89 */ /* 0x000e6200000e0000 */
[C---:B------:R-:W-:Y:S02]  /*61f0*/  ISETP.GT.AND P4, PT, R12.reuse, 0x49, P1 ;  /* 0x000000490c00780c */ /* 0x040fe40000f84270 */
[----:B------:R-:W-:Y:S02]  /*6200*/  FSEL R59, R59, -INF , !P3 ;  /* 0xff8000003b3b7808 */ /* 0x000fe40005800000 */
[----:B------:R-:W-:Y:S02]  /*6210*/  ISETP.GT.AND P2, PT, R12, 0x50, P1 ;  /* 0x000000500c00780c */ /* 0x000fe40000f44270 */
[----:B------:R-:W-:-:S02]  /*6220*/  ISETP.LT.OR P4, PT, R14, 0x4a, P4 ;  /* 0x0000004a0e00780c */ /* 0x000fc40002781670 */
[----:B------:R-:W-:Y:S02]  /*6230*/  ISETP.GT.AND P3, PT, R12, 0x51, P1 ;  /* 0x000000510c00780c */ /* 0x000fe40000f64270 */
[C---:B------:R-:W-:Y:S02]  /*6240*/  ISETP.LT.OR P2, PT, R14.reuse, 0x51, P2 ;  /* 0x000000510e00780c */ /* 0x040fe40001741670 */
[----:B------:R-:W-:Y:S02]  /*6250*/  FSEL R63, R63, -INF , !P4 ;  /* 0xff8000003f3f7808 */ /* 0x000fe40006000000 */
[----:B------:R-:W-:Y:S02]  /*6260*/  ISETP.LT.OR P3, PT, R14, 0x52, P3 ;  /* 0x000000520e00780c */ /* 0x000fe40001f61670 */
[----:B------:R-:W-:Y:S02]  /*6270*/  ISETP.GT.AND P4, PT, R12, 0x59, P1 ;  /* 0x000000590c00780c */ /* 0x000fe40000f84270 */
[----:B------:R-:W-:-:S02]  /*6280*/  FSEL R67, R67, -INF , !P3 ;  /* 0xff80000043437808 */ /* 0x000fc40005800000 */
[----:B------:R-:W-:Y:S02]  /*6290*/  ISETP.LT.OR P4, PT, R14, 0x5a, P4 ;  /* 0x0000005a0e00780c */ /* 0x000fe40002781670 */
[----:B------:R-:W-:Y:S02]  /*62a0*/  ISETP.GT.AND P3, PT, R12, 0x61, P1 ;  /* 0x000000610c00780c */ /* 0x000fe40000f64270 */
[----:B-1----:R-:W-:Y:S02]  /*62b0*/  FMNMX.FTZ R2, R11, R2, !PT ;  /* 0x000000020b027209 */ /* 0x002fe40007810000 */
[----:B------:R-:W-:Y:S02]  /*62c0*/  ISETP.LT.OR P3, PT, R14, 0x62, P3 ;  /* 0x000000620e00780c */ /* 0x000fe40001f61670 */
[C---:B------:R-:W-:Y:S01]  /*62d0*/  FSETP.NEU.FTZ.AND P6, PT, R2.reuse, -INF , PT ;  /* 0xff8000000200780b */ /* 0x040fe20003fdd000 */
[----:B0-----:R-:W-:-:S05]  /*62e0*/  FMUL.FTZ R10, R2, R0 ;  /* 0x00000000020a7220 */ /* 0x001fca0000410000 */
[----:B------:R-:W-:-:S05]  /*62f0*/  FSEL R10, R10, RZ, P6 ;  /* 0x000000ff0a0a7208 */ /* 0x000fca0003000000 */
[-CC-:B------:R-:W-:Y:S01]  /*6300*/  FFMA.FTZ R148, R25, R0.reuse, -R10.reuse ;  /* 0x0000000019947223 */ /* 0x180fe2000001080a */
[----:B------:R-:W-:Y:S01]  /*6310*/  FSEL R25, R42, -INF , !P5 ;  /* 0xff8000002a197808 */ /* 0x000fe20006800000 */
[-CC-:B------:R-:W-:Y:S01]  /*6320*/  FFMA.FTZ R150, R13, R0.reuse, -R10.reuse ;  /* 0x000000000d967223 */ /* 0x180fe2000001080a */
[----:B------:R-:W-:Y:S01]  /*6330*/  ISETP.GT.AND P5, PT, R12, RZ, P1 ;  /* 0x000000ff0c00720c */ /* 0x000fe20000fa4270 */
[-CC-:B------:R-:W-:Y:S01]  /*6340*/  FFMA.FTZ R13, R29, R0.reuse, -R10.reuse ;  /* 0x000000001d0d7223 */ /* 0x180fe2000001080a */
[-CC-:B------:R-:W-:Y:S01]  /*6350*/  FFMA.FTZ R140, R121, R0.reuse, -R10.reuse ;  /* 0x00000000798c7223 */ /* 0x180fe2000001080a */
[-CC-:B------:R-:W-:Y:S01]  /*6360*/  FFMA.FTZ R24, R24, R0.reuse, -R10.reuse ;  /* 0x0000000018187223 */ /* 0x180fe2000001080a */
[----:B------:R-:W-:Y:S01]  /*6370*/  ISETP.LT.OR P5, PT, R14, 0x1, P5 ;  /* 0x000000010e00780c */ /* 0x000fe20002fa1670 */
[-CC-:B------:R-:W-:Y:S01]  /*6380*/  FFMA.FTZ R142, R123, R0.reuse, -R10.reuse ;  /* 0x000000007b8e7223 */ /* 0x180fe2000001080a */
[----:B------:R-:W-:Y:S01]  /*6390*/  FSEL R123, R66, -INF , !P2 ;  /* 0xff800000427b7808 */ /* 0x000fe20005000000 */
[----:B------:R0:W-:Y:S01]  /*63a0*/  MUFU.EX2 R35, R24 ;  /* 0x0000001800237308 */ /* 0x0001e20000000800 */
[----:B------:R-:W-:Y:S01]  /*63b0*/  FSEL R29, R26, -INF , !P5 ;  /* 0xff8000001a1d7808 */ /* 0x000fe20006800000 */
[-CC-:B------:R-:W-:Y:S01]  /*63c0*/  FFMA.FTZ R136, R125, R0.reuse, -R10.reuse ;  /* 0x000000007d887223 */ /* 0x180fe2000001080a */
[----:B------:R-:W-:Y:S01]  /*63d0*/  ISETP.GT.AND P5, PT, R12, 0x38, P1 ;  /* 0x000000380c00780c */ /* 0x000fe20000fa4270 */
[--C-:B------:R-:W-:Y:S01]  /*63e0*/  FFMA.FTZ R138, R127, R0, -R10.reuse ;  /* 0x000000007f8a7223 */ /* 0x100fe2000001080a */
[----:B------:R-:W-:Y:S01]  /*63f0*/  FMNMX.FTZ R20, R29, R8, !PT ;  /* 0x000000081d147209 */ /* 0x000fe20007810000 */
[-CC-:B------:R-:W-:Y:S01]  /*6400*/  FFMA.FTZ R132, R129, R0.reuse, -R10.reuse ;  /* 0x0000000081847223 */ /* 0x180fe2000001080a */
[----:B------:R-:W-:Y:S01]  /*6410*/  ISETP.LT.OR P5, PT, R14, 0x39, P5 ;  /* 0x000000390e00780c */ /* 0x000fe20002fa1670 */
[--C-:B------:R-:W-:Y:S01]  /*6420*/  FFMA.FTZ R120, R141, R0, -R10.reuse ;  /* 0x000000008d787223 */ /* 0x100fe2000001080a */
[----:B------:R-:W-:Y:S01]  /*6430*/  FMNMX.FTZ R20, R27, R20, !PT ;  /* 0x000000141b147209 */ /* 0x000fe20007810000 */
[-CC-:B------:R-:W-:Y:S01]  /*6440*/  FFMA.FTZ R144, R15, R0.reuse, -R10.reuse ;  /* 0x000000000f907223 */ /* 0x180fe2000001080a */
[----:B------:R-:W-:Y:S01]  /*6450*/  FSEL R54, R54, -INF , !P5 ;  /* 0xff80000036367808 */ /* 0x000fe20006800000 */
[--C-:B------:R-:W-:Y:S01]  /*6460*/  FFMA.FTZ R15, R33, R0, -R10.reuse ;  /* 0x00000000210f7223 */ /* 0x100fe2000001080a */
[----:B------:R-:W-:Y:S01]  /*6470*/  FMNMX.FTZ R20, R145, R20, !PT ;  /* 0x0000001491147209 */ /* 0x000fe20007810000 */
        /* <DEDUP_REMOVED lines=21> */
[----:B------:R-:W-:Y:S01]  /*65d0*/  ISETP.GT.AND P2, PT, R12, 0x60, P1 ;  /* 0x000000600c00780c */ /* 0x000fe20000f44270 */
[--C-:B------:R-:W-:Y:S01]  /*65e0*/  FFMA.FTZ R126, R139, R0, -R10.reuse ;  /* 0x000000008b7e7223 */ /* 0x100fe2000001080a */
[----:B------:R-:W-:Y:S01]  /*65f0*/  FMNMX.FTZ R20, R25, R20, !PT ;  /* 0x0000001419147209 */ /* 0x000fe20007810000 */
[-CC-:B------:R-:W-:Y:S01]  /*6600*/  FFMA.FTZ R57, R77, R0.reuse, -R10.reuse ;  /* 0x000000004d397223 */ /* 0x180fe2000001080a */
[----:B------:R-:W-:Y:S01]  /*6610*/  FSEL R125, R70, -INF , !P5 ;  /* 0xff800000467d7808 */ /* 0x000fe20006800000 */
[--C-:B------:R-:W-:Y:S01]  /*6620*/  FFMA.FTZ R53, R81, R0, -R10.reuse ;  /* 0x0000000051357223 */ /* 0x100fe2000001080a */
[----:B------:R-:W-:Y:S01]  /*6630*/  FMNMX.FTZ R11, R43, R20, !PT ;  /* 0x000000142b0b7209 */ /* 0x000fe20007810000 */
[----:B------:R-:W-:Y:S01]  /*6640*/  FFMA.FTZ R122, R143, R0, -R10 ;  /* 0x000000008f7a7223 */ /* 0x000fe2000001080a */
[----:B------:R-:W-:Y:S01]  /*6650*/  ISETP.LT.OR P2, PT, R14, 0x61, P2 ;  /* 0x000000610e00780c */ /* 0x000fe20001741670 */
[----:B------:R-:W-:Y:S01]  /*6660*/  MUFU.EX2 R148, R148 ;  /* 0x0000009400947308 */ /* 0x000fe20000000800 */
[----:B------:R-:W-:-:S02]  /*6670*/  FMNMX.FTZ R20, R46, R11, !PT ;  /* 0x0000000b2e147209 */ /* 0x000fc40007810000 */
[----:B------:R-:W-:Y:S02]  /*6680*/  ISETP.GT.AND P5, PT, R12, 0x68, P1 ;  /* 0x000000680c00780c */ /* 0x000fe40000fa4270 */
[----:B------:R-:W-:Y:S02]  /*6690*/  FMNMX.FTZ R11, R47, R20, !PT ;  /* 0x000000142f0b7209 */ /* 0x000fe40007810000 */
[----:B------:R-:W-:Y:S01]  /*66a0*/  FSEL R74, R74, -INF , !P2 ;  /* 0xff8000004a4a7808 */ /* 0x000fe20005000000 */
[----:B------:R-:W-:Y:S01]  /*66b0*/  MUFU.EX2 R150, R150 ;  /* 0x0000009600967308 */ /* 0x000fe20000000800 */
[----:B------:R-:W-:Y:S02]  /*66c0*/  FMNMX.FTZ R20, R50, R11, !PT ;  /* 0x0000000b32147209 */ /* 0x000fe40007810000 */
[----:B------:R-:W-:Y:S02]  /*66d0*/  ISETP.LT.OR P5, PT, R14, 0x69, P5 ;  /* 0x000000690e00780c */ /* 0x000fe40002fa1670 */
[----:B------:R-:W-:-:S02]  /*66e0*/  FMNMX.FTZ R11, R51, R20, !PT ;  /* 0x00000014330b7209 */ /* 0x000fc40007810000 */
[----:B------:R-:W-:Y:S01]  /*66f0*/  FSEL R127, R75, -INF , !P3 ;  /* 0xff8000004b7f7808 */ /* 0x000fe20005800000 */
[-CC-:B------:R-:W-:Y:S01]  /*6700*/  FFMA.FTZ R75, R61, R0.reuse, -R10.reuse ;  /* 0x000000003d4b7223 */ /* 0x180fe2000001080a */
[----:B------:R-:W-:Y:S01]  /*6710*/  FMNMX.FTZ R20, R54, R11, !PT ;  /* 0x0000000b36147209 */ /* 0x000fe20007810000 */
[----:B------:R-:W-:Y:S01]  /*6720*/  FFMA.FTZ R61, R73, R0, -R10 ;  /* 0x00000000493d7223 */ /* 0x000fe2000001080a */
[----:B------:R-:W-:Y:S01]  /*6730*/  ISETP.GT.AND P2, PT, R12, 0x70, P1 ;  /* 0x000000700c00780c */ /* 0x000fe20000f44270 */
[----:B------:R-:W-:Y:S01]  /*6740*/  MUFU.EX2 R13, R13 ;  /* 0x0000000d000d7308 */ /* 0x000fe20000000800 */
[----:B------:R-:W-:Y:S02]  /*6750*/  FMNMX.FTZ R11, R55, R20, !PT ;  /* 0x00000014370b7209 */ /* 0x000fe40007810000 */
[----:B------:R-:W-:Y:S02]  /*6760*/  FSEL R78, R78, -INF , !P5 ;  /* 0xff8000004e4e7808 */ /* 0x000fe40006800000 */
[----:B------:R-:W-:-:S02]  /*6770*/  FMNMX.FTZ R20, R58, R11, !PT ;  /* 0x0000000b3a147209 */ /* 0x000fc40007810000 */
[C---:B------:R-:W-:Y:S01]  /*6780*/  ISETP.GT.AND P3, PT, R12.reuse, 0x71, P1 ;  /* 0x000000710c00780c */ /* 0x040fe20000f64270 */
[----:B------:R-:W-:Y:S01]  /*6790*/  MUFU.EX2 R144, R144 ;  /* 0x0000009000907308 */ /* 0x000fe20000000800 */
[----:B------:R-:W-:Y:S02]  /*67a0*/  FMNMX.FTZ R20, R59, R20, !PT ;  /* 0x000000143b147209 */ /* 0x000fe40007810000 */
[----:B------:R-:W-:Y:S02]  /*67b0*/  ISETP.GT.AND P5, PT, R12, 0x78, P1 ;  /* 0x000000780c00780c */ /* 0x000fe40000fa4270 */
[----:B------:R-:W-:Y:S02]  /*67c0*/  FMNMX.FTZ R20, R121, R20, !PT ;  /* 0x0000001479147209 */ /* 0x000fe40007810000 */
[----:B------:R-:W-:Y:S01]  /*67d0*/  ISETP.LT.OR P2, PT, R14, 0x71, P2 ;  /* 0x000000710e00780c */ /* 0x000fe20001741670 */
[----:B------:R-:W-:Y:S01]  /*67e0*/  MUFU.EX2 R15, R15 ;  /* 0x0000000f000f7308 */ /* 0x000fe20000000800 */
[----:B0-----:R-:W-:-:S02]  /*67f0*/  FMNMX.FTZ R24, R63, R20, !PT ;  /* 0x000000143f187209 */ /* 0x001fc40007810000 */
[----:B------:R-:W-:Y:S01]  /*6800*/  FSEL R20, R71, -INF , !P4 ;  /* 0xff80000047147808 */ /* 0x000fe20006000000 */
[--C-:B------:R-:W-:Y:S01]  /*6810*/  FFMA.FTZ R71, R65, R0, -R10.reuse ;  /* 0x0000000041477223 */ /* 0x100fe2000001080a */
[----:B------:R-:W-:Y:S01]  /*6820*/  FMNMX.FTZ R24, R123, R24, !PT ;  /* 0x000000187b187209 */ /* 0x000fe20007810000 */
[----:B------:R-:W-:Y:S01]  /*6830*/  FFMA.FTZ R65, R69, R0, -R10 ;  /* 0x0000000045417223 */ /* 0x000fe2000001080a */
[----:B------:R-:W-:Y:S01]  /*6840*/  ISETP.GT.AND P4, PT, R12, 0x69, P1 ;  /* 0x000000690c00780c */ /* 0x000fe20000f84270 */
[----:B------:R-:W-:Y:S01]  /*6850*/  MUFU.EX2 R146, R146 ;  /* 0x0000009200927308 */ /* 0x000fe20000000800 */
[----:B------:R-:W-:Y:S02]  /*6860*/  FMNMX.FTZ R24, R67, R24, !PT ;  /* 0x0000001843187209 */ /* 0x000fe40007810000 */
[----:B------:R-:W-:Y:S02]  /*6870*/  ISETP.LT.OR P4, PT, R14, 0x6a, P4 ;  /* 0x0000006a0e00780c */ /* 0x000fe40002781670 */
[----:B------:R-:W-:-:S02]  /*6880*/  FMNMX.FTZ R11, R125, R24, !PT ;  /* 0x000000187d0b7209 */ /* 0x000fc40007810000 */
[----:B------:R-:W-:Y:S01]  /*6890*/  ISETP.GT.AND P1, PT, R12, 0x79, P1 ;  /* 0x000000790c00780c */ /* 0x000fe20000f24270 */
[----:B------:R-:W-:Y:S01]  /*68a0*/  MUFU.EX2 R21, R21 ;  /* 0x0000001500157308 */ /* 0x000fe20000000800 */
[----:B------:R-:W-:Y:S02]  /*68b0*/  FMNMX.FTZ R11, R20, R11, !PT ;  /* 0x0000000b140b7209 */ /* 0x000fe40007810000 */
[----:B------:R-:W-:Y:S02]  /*68c0*/  FSEL R79, R79, -INF , !P4 ;  /* 0xff8000004f4f7808 */ /* 0x000fe40006000000 */
[----:B------:R-:W-:Y:S02]  /*68d0*/  FMNMX.FTZ R24, R74, R11, !PT ;  /* 0x0000000b4a187209 */ /* 0x000fe40007810000 */
[----:B------:R-:W-:Y:S01]  /*68e0*/  ISETP.LT.OR P3, PT, R14, 0x72, P3 ;  /* 0x000000720e00780c */ /* 0x000fe20001f61670 */
[----:B------:R-:W-:Y:S01]  /*68f0*/  MUFU.EX2 R140, R140 ;  /* 0x0000008c008c7308 */ /* 0x000fe20000000800 */
[----:B------:R-:W-:-:S02]  /*6900*/  FMNMX.FTZ R11, R127, R24, !PT ;  /* 0x000000187f0b7209 */ /* 0x000fc40007810000 */
[----:B------:R-:W-:Y:S02]  /*6910*/  FSEL R129, R82, -INF , !P2 ;  /* 0xff80000052817808 */ /* 0x000fe40005000000 */
[----:B------:R-:W-:Y:S02]  /*6920*/  FMNMX.FTZ R12, R78, R11, !PT ;  /* 0x0000000b4e0c7209 */ /* 0x000fe40007810000 */
[----:B------:R-:W-:Y:S01]  /*6930*/  ISETP.LT.OR P5, PT, R14, 0x79, P5 ;  /* 0x000000790e00780c */ /* 0x000fe20002fa1670 */
[----:B------:R-:W-:Y:S01]  /*6940*/  MUFU.EX2 R33, R33 ;  /* 0x0000002100217308 */ /* 0x000fe20000000800 */
[----:B------:R-:W-:Y:S02]  /*6950*/  FMNMX.FTZ R12, R79, R12, !PT ;  /* 0x0000000c4f0c7209 */ /* 0x000fe40007810000 */
[----:B------:R-:W-:Y:S02]  /*6960*/  FSEL R83, R83, -INF , !P3 ;  /* 0xff80000053537808 */ /* 0x000fe40005800000 */
[----:B------:R-:W-:-:S02]  /*6970*/  FMNMX.FTZ R12, R129, R12, !PT ;  /* 0x0000000c810c7209 */ /* 0x000fc40007810000 */
[----:B------:R-:W-:Y:S01]  /*6980*/  ISETP.LT.OR P1, PT, R14, 0x7a, P1 ;  /* 0x0000007a0e00780c */ /* 0x000fe20000f21670 */
[----:B------:R-:W-:Y:S01]  /*6990*/  MUFU.EX2 R142, R142 ;  /* 0x0000008e008e7308 */ /* 0x000fe20000000800 */
[----:B------:R-:W-:Y:S02]  /*69a0*/  FSEL R86, R86, -INF , !P5 ;  /* 0xff80000056567808 */ /* 0x000fe40006800000 */
[----:B------:R-:W-:Y:S02]  /*69b0*/  FMNMX.FTZ R11, R83, R12, !PT ;  /* 0x0000000c530b7209 */ /* 0x000fe40007810000 */
[----:B------:R-:W-:Y:S02]  /*69c0*/  FSEL R87, R87, -INF , !P1 ;  /* 0xff80000057577808 */ /* 0x000fe40004800000 */
[----:B------:R-:W-:Y:S01]  /*69d0*/  FMNMX.FTZ R12, R86, R11, !PT ;  /* 0x0000000b560c7209 */ /* 0x000fe20007810000 */
[----:B------:R-:W-:Y:S01]  /*69e0*/  MUFU.EX2 R37, R37 ;  /* 0x0000002500257308 */ /* 0x000fe20000000800 */
[----:B------:R-:W-:-:S02]  /*69f0*/  FSEL R14, R2, RZ, P6 ;  /* 0x000000ff020e7208 */ /* 0x000fc40003000000 */
[----:B------:R-:W-:-:S03]  /*6a00*/  FMNMX.FTZ R12, R87, R12, !PT ;  /* 0x0000000c570c7209 */ /* 0x000fc60007810000 */
[----:B------:R-:W-:Y:S01]  /*6a10*/  FADD.FTZ R69, -R14, R7 ;  /* 0x000000070e457221 */ /* 0x000fe20000010100 */
[-C--:B------:R-:W-:Y:S01]  /*6a20*/  FFMA.FTZ R7, R85, R0.reuse, -R10 ;  /* 0x0000000055077223 */ /* 0x080fe2000001080a */
[----:B------:R-:W0:Y:S01]  /*6a30*/  SHFL.BFLY PT, R11, R12, 0x2, 0x1f ;  /* 0x0c401f000c0b7f89 */ /* 0x000e2200000e0000 */
[----:B------:R-:W-:Y:S01]  /*6a40*/  MUFU.EX2 R136, R136 ;  /* 0x0000008800887308 */ /* 0x000fe20000000800 */
[----:B------:R-:W-:-:S07]  /*6a50*/  FMUL.FTZ R10, R69, R0 ;  /* 0x00000000450a7220 */ /* 0x000fce0000410000 */
[----:B------:R-:W1:Y:S08]  /*6a60*/  MUFU.EX2 R10, R10 ;  /* 0x0000000a000a7308 */ /* 0x000e700000000800 */
        /* <DEDUP_REMOVED lines=11> */
[----:B------:R-:W-:-:S05]  /*6b20*/  FSEL R12, R12, RZ, P1 ;  /* 0x000000ff0c0c7208 */ /* 0x000fca0000800000 */
[----:B------:R-:W-:Y:S01]  /*6b30*/  MUFU.EX2 R75, R75 ;  /* 0x0000004b004b7308 */ /* 0x000fe20000000800 */
[-CC-:B------:R-:W-:Y:S01]  /*6b40*/  FFMA.FTZ R141, R25, R0.reuse, -R12.reuse ;  /* 0x00000000198d7223 */ /* 0x180fe2000001080c */
[----:B------:R-:W-:Y:S01]  /*6b50*/  FSEL R25, R11, RZ, P1 ;  /* 0x000000ff0b197208 */ /* 0x000fe20000800000 */
[-CC-:B------:R-:W-:Y:S01]  /*6b60*/  FFMA.FTZ R29, R29, R0.reuse, -R12.reuse ;  /* 0x000000001d1d7223 */ /* 0x180fe2000001080c */
[-CC-:B------:R-:W-:Y:S01]  /*6b70*/  FFMA.FTZ R14, R27, R0.reuse, -R12.reuse ;  /* 0x000000001b0e7223 */ /* 0x180fe2000001080c */
[-CC-:B------:R-:W-:Y:S01]  /*6b80*/  FFMA.FTZ R24, R145, R0.reuse, -R12.reuse ;  /* 0x0000000091187223 */ /* 0x180fe2000001080c */
[-C--:B------:R-:W-:Y:S01]  /*6b90*/  FFMA.FTZ R27, R31, R0.reuse, -R12 ;  /* 0x000000001f1b7223 */ /* 0x080fe2000001080c */
[----:B------:R-:W-:Y:S01]  /*6ba0*/  FADD.FTZ R25, -R25, R8 ;  /* 0x0000000819197221 */ /* 0x000fe20000010100 */
[-CC-:B------:R-:W-:Y:S01]  /*6bb0*/  FFMA.FTZ R145, R147, R0.reuse, -R12.reuse ;  /* 0x0000000093917223 */ /* 0x180fe2000001080c */
[----:B------:R-:W-:Y:S01]  /*6bc0*/  MUFU.EX2 R29, R29 ;  /* 0x0000001d001d7308 */ /* 0x000fe20000000800 */
[-CC-:B------:R-:W-:Y:S01]  /*6bd0*/  FFMA.FTZ R26, R149, R0.reuse, -R12.reuse ;  /* 0x00000000951a7223 */ /* 0x180fe2000001080c */
[----:B------:R-:W-:Y:S01]  /*6be0*/  FMUL.FTZ R8, R25, R0 ;  /* 0x0000000019087220 */ /* 0x000fe20000410000 */
[----:B-1----:R-:W-:Y:S01]  /*6bf0*/  FFMA.FTZ R25, R10, R4, R35 ;  /* 0x000000040a197223 */ /* 0x002fe20000010023 */
[-CC-:B------:R-:W-:Y:S01]  /*6c00*/  FFMA.FTZ R147, R151, R0.reuse, -R12.reuse ;  /* 0x0000000097937223 */ /* 0x180fe2000001080c */
[-CC-:B------:R-:W-:Y:S01]  /*6c10*/  FFMA.FTZ R28, R39, R0.reuse, -R12.reuse ;  /* 0x00000000271c7223 */ /* 0x180fe2000001080c */
[-CC-:B------:R-:W-:Y:S01]  /*6c20*/  FFMA.FTZ R30, R43, R0.reuse, -R12.reuse ;  /* 0x000000002b1e7223 */ /* 0x180fe2000001080c */
[----:B------:R-:W-:Y:S01]  /*6c30*/  FADD.FTZ R25, R148, R25 ;  /* 0x0000001994197221 */ /* 0x000fe20000010000 */
[----:B------:R-:W0:Y:S01]  /*6c40*/  MUFU.EX2 R8, R8 ;  /* 0x0000000800087308 */ /* 0x000e220000000800 */
[-CC-:B------:R-:W-:Y:S01]  /*6c50*/  FFMA.FTZ R143, R46, R0.reuse, -R12.reuse ;  /* 0x000000002e8f7223 */ /* 0x180fe2000001080c */
[-CC-:B------:R-:W-:Y:S01]  /*6c60*/  FFMA.FTZ R32, R47, R0.reuse, -R12.reuse ;  /* 0x000000002f207223 */ /* 0x180fe2000001080c */
[----:B------:R-:W-:Y:S01]  /*6c70*/  FADD.FTZ R4, R150, R25 ;  /* 0x0000001996047221 */ /* 0x000fe20000010000 */
[-CC-:B------:R-:W-:Y:S01]  /*6c80*/  FFMA.FTZ R137, R50, R0.reuse, -R12.reuse ;  /* 0x0000000032897223 */ /* 0x180fe2000001080c */
[-CC-:B------:R-:W-:Y:S01]  /*6c90*/  FFMA.FTZ R34, R51, R0.reuse, -R12.reuse ;  /* 0x0000000033227223 */ /* 0x180fe2000001080c */
[-CC-:B------:R-:W-:Y:S01]  /*6ca0*/  FFMA.FTZ R139, R54, R0.reuse, -R12.reuse ;  /* 0x00000000368b7223 */ /* 0x180fe2000001080c */
[-CC-:B------:R-:W-:Y:S01]  /*6cb0*/  FFMA.FTZ R36, R55, R0.reuse, -R12.reuse ;  /* 0x0000000037247223 */ /* 0x180fe2000001080c */
[----:B------:R-:W1:Y:S01]  /*6cc0*/  MUFU.EX2 R14, R14 ;  /* 0x0000000e000e7308 */ /* 0x000e620000000800 */
[-CC-:B------:R-:W-:Y:S01]  /*6cd0*/  FFMA.FTZ R133, R58, R0.reuse, -R12.reuse ;  /* 0x000000003a857223 */ /* 0x180fe2000001080c */
[-CC-:B------:R-:W-:Y:S01]  /*6ce0*/  FFMA.FTZ R38, R59, R0.reuse, -R12.reuse ;  /* 0x000000003b267223 */ /* 0x180fe2000001080c */
[-CC-:B------:R-:W-:Y:S01]  /*6cf0*/  FFMA.FTZ R135, R121, R0.reuse, -R12.reuse ;  /* 0x0000000079877223 */ /* 0x180fe2000001080c */
[-CC-:B------:R-:W-:Y:S01]  /*6d00*/  FFMA.FTZ R40, R63, R0.reuse, -R12.reuse ;  /* 0x000000003f287223 */ /* 0x180fe2000001080c */
[-CC-:B------:R-:W-:Y:S01]  /*6d10*/  FFMA.FTZ R25, R123, R0.reuse, -R12.reuse ;  /* 0x000000007b197223 */ /* 0x180fe2000001080c */
[-CC-:B------:R-:W-:Y:S01]  /*6d20*/  FFMA.FTZ R131, R125, R0.reuse, -R12.reuse ;  /* 0x000000007d837223 */ /* 0x180fe2000001080c */
[-CC-:B------:R-:W-:Y:S01]  /*6d30*/  FFMA.FTZ R20, R20, R0.reuse, -R12.reuse ;  /* 0x0000000014147223 */ /* 0x180fe2000001080c */
[----:B------:R-:W2:Y:S01]  /*6d40*/  MUFU.EX2 R24, R24 ;  /* 0x0000001800187308 */ /* 0x000ea20000000800 */
[----:B0-----:R-:W-:Y:S01]  /*6d50*/  FFMA.FTZ R3, R8, R3, R29 ;  /* 0x0000000308037223 */ /* 0x001fe2000001001d */
[-CC-:B------:R-:W-:Y:S01]  /*6d60*/  FFMA.FTZ R125, R74, R0.reuse, -R12.reuse ;  /* 0x000000004a7d7223 */ /* 0x180fe2000001080c */
[-CC-:B------:R-:W-:Y:S01]  /*6d70*/  FFMA.FTZ R121, R129, R0.reuse, -R12.reuse ;  /* 0x0000000081797223 */ /* 0x180fe2000001080c */
[----:B------:R-:W-:-:S04]  /*6d80*/  FFMA.FTZ R123, R86, R0, -R12 ;  /* 0x00000000567b7223 */ /* 0x000fc8000001080c */
[----:B------:R-:W0:Y:S01]  /*6d90*/  MUFU.EX2 R27, R27 ;  /* 0x0000001b001b7308 */ /* 0x000e220000000800 */
[----:B-1----:R-:W-:-:S07]  /*6da0*/  FADD.FTZ R3, R14, R3 ;  /* 0x000000030e037221 */ /* 0x002fce0000010000 */
[----:B------:R-:W1:Y:S01]  /*6db0*/  MUFU.EX2 R145, R145 ;  /* 0x0000009100917308 */ /* 0x000e620000000800 */
[----:B--2---:R-:W-:Y:S01]  /*6dc0*/  FADD.FTZ R42, R24, R3 ;  /* 0x00000003182a7221 */ /* 0x004fe20000010000 */
[----:B------:R-:W-:-:S04]  /*6dd0*/  FADD.FTZ R3, R13, R4 ;  /* 0x000000040d037221 */ /* 0x000fc80000010000 */
[----:B------:R-:W-:Y:S02]  /*6de0*/  FADD.FTZ R4, R144, R3 ;  /* 0x0000000390047221 */ /* 0x000fe40000010000 */
[----:B------:R-:W2:Y:S01]  /*6df0*/  MUFU.EX2 R26, R26 ;  /* 0x0000001a001a7308 */ /* 0x000ea20000000800 */
[----:B0-----:R-:W-:Y:S01]  /*6e00*/  FADD.FTZ R42, R27, R42 ;  /* 0x0000002a1b2a7221 */ /* 0x001fe20000010000 */
[----:B------:R-:W-:-:S04]  /*6e10*/  FADD.FTZ R31, R15, R4 ;  /* 0x000000040f1f7221 */ /* 0x000fc80000010000 */
[----:B------:R-:W-:Y:S02]  /*6e20*/  FADD.FTZ R44, R146, R31 ;  /* 0x0000001f922c7221 */ /* 0x000fe40000010000 */
[----:B------:R-:W0:Y:S01]  /*6e30*/  MUFU.EX2 R147, R147 ;  /* 0x0000009300937308 */ /* 0x000e220000000800 */
[----:B-1----:R-:W-:Y:S01]  /*6e40*/  FADD.FTZ R3, R145, R42 ;  /* 0x0000002a91037221 */ /* 0x002fe20000010000 */
[----:B------:R-:W-:Y:S01]  /*6e50*/  FADD.FTZ R31, R21, R44 ;  /* 0x0000002c151f7221 */ /* 0x000fe20000010000 */
[----:B------:R-:W-:-:S03]  /*6e60*/  FFMA.FTZ R42, R67, R0, -R12 ;  /* 0x00000000432a7223 */ /* 0x000fc6000001080c */
[----:B------:R-:W-:Y:S02]  /*6e70*/  FADD.FTZ R44, R140, R31 ;  /* 0x0000001f8c2c7221 */ /* 0x000fe40000010000 */
        /* <DEDUP_REMOVED lines=11> */
[-CC-:B------:R-:W-:Y:S01]  /*6f30*/  FFMA.FTZ R44, R127, R0.reuse, -R12.reuse ;  /* 0x000000007f2c7223 */ /* 0x180fe2000001080c */
[----:B------:R-:W-:Y:S02]  /*6f40*/  FFMA.FTZ R127, R78, R0, -R12 ;  /* 0x000000004e7f7223 */ /* 0x000fe4000001080c */
[----:B------:R-:W-:Y:S02]  /*6f50*/  FADD.FTZ R46, R138, R31 ;  /* 0x0000001f8a2e7221 */ /* 0x000fe40000010000 */
[----:B------:R-:W1:Y:S01]  /*6f60*/  MUFU.EX2 R143, R143 ;  /* 0x0000008f008f7308 */ /* 0x000e620000000800 */
[----:B--2---:R-:W-:Y:S01]  /*6f70*/  FADD.FTZ R3, R141, R4 ;  /* 0x000000048d037221 */ /* 0x004fe20000010000 */
[----:B------:R-:W-:-:S04]  /*6f80*/  FADD.FTZ R31, R45, R46 ;  /* 0x0000002e2d1f7221 */ /* 0x000fc80000010000 */
[----:B------:R-:W-:Y:S02]  /*6f90*/  FADD.FTZ R46, R132, R31 ;  /* 0x0000001f842e7221 */ /* 0x000fe40000010000 */
[----:B------:R-:W2:Y:S01]  /*6fa0*/  MUFU.EX2 R32, R32 ;  /* 0x0000002000207308 */ /* 0x000ea20000000800 */
[----:B0-----:R-:W-:Y:S01]  /*6fb0*/  FADD.FTZ R4, R30, R3 ;  /* 0x000000031e047221 */ /* 0x001fe20000010000 */
[----:B------:R-:W-:Y:S01]  /*6fc0*/  FADD.FTZ R31, R49, R46 ;  /* 0x0000002e311f7221 */ /* 0x000fe20000010000 */
[----:B------:R-:W-:-:S03]  /*6fd0*/  FFMA.FTZ R46, R79, R0, -R12 ;  /* 0x000000004f2e7223 */ /* 0x000fc6000001080c */
[----:B------:R-:W-:Y:S02]  /*6fe0*/  FADD.FTZ R48, R134, R31 ;  /* 0x0000001f86307221 */ /* 0x000fe40000010000 */
[----:B------:R-:W0:Y:S01]  /*6ff0*/  MUFU.EX2 R137, R137 ;  /* 0x0000008900897308 */ /* 0x000e220000000800 */
[----:B-1----:R-:W-:Y:S01]  /*7000*/  FADD.FTZ R3, R143, R4 ;  /* 0x000000048f037221 */ /* 0x002fe20000010000 */
[----:B------:R-:W-:-:S06]  /*7010*/  FADD.FTZ R31, R75, R48 ;  /* 0x000000304b1f7221 */ /* 0x000fcc0000010000 */
[----:B------:R-:W1:Y:S01]  /*7020*/  MUFU.EX2 R34, R34 ;  /* 0x0000002200227308 */ /* 0x000e620000000800 */
[----:B--2---:R-:W-:-:S07]  /*7030*/  FADD.FTZ R4, R32, R3 ;  /* 0x0000000320047221 */ /* 0x004fce0000010000 */
[----:B------:R-:W2:Y:S01]  /*7040*/  MUFU.EX2 R139, R139 ;  /* 0x0000008b008b7308 */ /* 0x000ea20000000800 */
[----:B0-----:R-:W-:-:S07]  /*7050*/  FADD.FTZ R3, R137, R4 ;  /* 0x0000000489037221 */ /* 0x001fce0000010000 */
[----:B------:R-:W0:Y:S01]  /*7060*/  MUFU.EX2 R36, R36 ;  /* 0x0000002400247308 */ /* 0x000e220000000800 */
[----:B-1----:R-:W-:-:S07]  /*7070*/  FADD.FTZ R4, R34, R3 ;  /* 0x0000000322047221 */ /* 0x002fce0000010000 */
        /* <DEDUP_REMOVED lines=17> */
[----:B-1----:R-:W-:Y:S01]  /*7190*/  FADD.FTZ R31, R71, R48 ;  /* 0x00000030471f7221 */ /* 0x002fe20000010000 */
[-CC-:B------:R-:W-:Y:S01]  /*71a0*/  FFMA.FTZ R48, R83, R0.reuse, -R12.reuse ;  /* 0x0000000053307223 */ /* 0x180fe2000001080c */
[----:B------:R-:W-:-:S05]  /*71b0*/  FFMA.FTZ R12, R87, R0, -R12 ;  /* 0x00000000570c7223 */ /* 0x000fca000001080c */
        /* <DEDUP_REMOVED lines=37> */
[----:B--2---:R-:W-:Y:S01]  /*7410*/  FADD.FTZ R3, R123, R4 ;  /* 0x000000047b037221 */ /* 0x004fe20000010000 */
[----:B0-----:R-:W-:-:S03]  /*7420*/  FADD.FTZ R4, R7, R50 ;  /* 0x0000003207047221 */ /* 0x001fc60000010000 */
[----:B-1----:R-:W-:Y:S01]  /*7430*/  FADD.FTZ R3, R12, R3 ;  /* 0x000000030c037221 */ /* 0x002fe20000010000 */
[----:B------:R-:W-:Y:S06]  /*7440*/  @!P0 BRA `(.L_x_974) ;  /* 0x0000000000048947 */ /* 0x000fec0003800000 */
[----:B------:R-:W-:Y:S01]  /*7450*/  BPT.TRAP 0x1 ;  /* 0x000000040000795c */ /* 0x000fe20000300000 */
.L_x_974:
[----:B------:R-:W-:Y:S01]  /*7460*/  ULEA UR6, UR25, UR45, 0x3 ;  /* 0x0000002d19067291 */ /* 0x000fe2000f8e183f */
[----:B------:R-:W-:Y:S01]  /*7470*/  ISETP.GT.AND P1, PT, R9, UR24, PT ;  /* 0x0000001809007c0c */ /* 0x000fe2000bf24270 */
[----:B------:R-:W-:Y:S01]  /*7480*/  UMOV UR26, UR46 ;  /* 0x0000002e001a7c82 */ /* 0x000fe20008000000 */
[----:B------:R-:W-:Y:S01]  /*7490*/  UMOV UR25, UR36 ;  /* 0x0000002400197c82 */ /* 0x000fe20008000000 */
[----:B------:R-:W-:Y:S01]  /*74a0*/  UIADD3 UR6, UR6, 0x16860, URZ ;  /* 0x0001686006067890 */ /* 0x000fe2000fffe03f */
[----:B------:R-:W-:Y:S01]  /*74b0*/  F2FP.BF16.F32.PACK_AB R122, R7, R122 ;  /* 0x0000007a077a723e */ /* 0x000fe200000010ff */
[-C--:B------:R-:W-:Y:S01]  /*74c0*/  FMUL.FTZ R90, R90, R8.reuse ;  /* 0x000000085a5a7220 */ /* 0x080fe20000410000 */
[-C--:B------:R-:W-:Y:S01]  /*74d0*/  FMUL.FTZ R91, R91, R8.reuse ;  /* 0x000000085b5b7220 */ /* 0x080fe20000410000 */
[----:B------:R-:W-:Y:S01]  /*74e0*/  UPRMT UR6, UR43, 0x654, UR6 ;  /* 0x000006542b067896 */ /* 0x000fe20008000006 */
        /* <DEDUP_REMOVED lines=14> */
[----:B------:R-:W-:Y:S01]  /*75d0*/  FMUL.FTZ R119, R119, R8 ;  /* 0x0000000877777220 */ /* 0x000fe20000410000 */
[----:B------:R-:W-:Y:S01]  /*75e0*/  F2FP.BF16.F32.PACK_AB R148, R148, R35 ;  /* 0x000000239494723e */ /* 0x000fe200000010ff */
[-C--:B------:R-:W-:Y:S01]  /*75f0*/  FMUL.FTZ R88, R88, R10.reuse ;  /* 0x0000000a58587220 */ /* 0x080fe20000410000 */
[----:B------:R-:W-:Y:S01]  /*7600*/  F2FP.BF16.F32.PACK_AB R149, R14, R29 ;  /* 0x0000001d0e95723e */ /* 0x000fe200000010ff */
[----:B------:R-:W-:Y:S01]  /*7610*/  FMUL.FTZ R89, R89, R10 ;  /* 0x0000000a59597220 */ /* 0x000fe20000410000 */
[----:B------:R-:W-:Y:S01]  /*7620*/  F2FP.BF16.F32.PACK_AB R150, R13, R150 ;  /* 0x000000960d96723e */ /* 0x000fe200000010ff */
[----:B------:R-:W-:Y:S01]  /*7630*/  FMUL.FTZ R92, R92, R10 ;  /* 0x0000000a5c5c7220 */ /* 0x000fe20000410000 */
[----:B------:R-:W-:Y:S01]  /*7640*/  F2FP.BF16.F32.PACK_AB R151, R27, R24 ;  /* 0x000000181b97723e */ /* 0x000fe200000010ff */
[----:B------:R-:W-:Y:S01]  /*7650*/  FMUL.FTZ R93, R93, R10 ;  /* 0x0000000a5d5d7220 */ /* 0x000fe20000410000 */
[----:B------:R-:W-:Y:S01]  /*7660*/  F2FP.BF16.F32.PACK_AB R144, R15, R144 ;  /* 0x000000900f90723e */ /* 0x000fe200000010ff */
[-C--:B------:R-:W-:Y:S01]  /*7670*/  FMUL.FTZ R96, R96, R10.reuse ;  /* 0x0000000a60607220 */ /* 0x080fe20000410000 */
        /* <DEDUP_REMOVED lines=23> */
[----:B------:R-:W-:Y:S01]  /*77f0*/  VIADD R9, R9, 0xffffffff ;  /* 0xffffffff09097836 */ /* 0x000fe20000000000 */
        /* <DEDUP_REMOVED lines=15> */
[----:B------:R-:W-:Y:S01]  /*78f0*/  F2FP.BF16.F32.PACK_AB R123, R12, R123 ;  /* 0x0000007b0c7b723e */ /* 0x000fe200000010ff */
[----:B------:R-:W-:Y:S06]  /*7900*/  @P1 BRA `(.L_x_975) ;  /* 0xffffffd000801947 */ /* 0x000fec000383ffff */
.L_x_956:
[----:B------:R-:W-:Y:S01]  /*7910*/  UISETP.NE.AND UP1, UPT, UR50, URZ, UPT ;  /* 0x0000003f3200728c */ /* 0x000fe2000bf25270 */
[----:B------:R-:W-:Y:S01]  /*7920*/  IADD3 R6, -R6, 0x1, RZ ;  /* 0x0000000106067810 */ /* 0x000fe20007ffe1ff */
[----:B------:R-:W-:Y:S02]  /*7930*/  UISETP.NE.AND UP0, UPT, UR49, URZ, UPT ;  /* 0x0000003f3100728c */ /* 0x000fe4000bf05270 */
[----:B------:R-:W-:Y:S02]  /*7940*/  UIADD3 UR10, UR38, 0xbf, URZ ;  /* 0x000000bf260a7890 */ /* 0x000fe4000fffe03f */
[----:B------:R-:W-:Y:S02]  /*7950*/  IMAD R5, R5, UR40, R6 ;  /* 0x0000002805057c24 */ /* 0x000fe4000f8e0206 */
[----:B------:R-:W-:-:S03]  /*7960*/  PLOP3.LUT P1, PT, PT, PT, UP0, 0x40, 0x0 ;  /* 0x000000000000781c */ /* 0x000fc60003f2e808 */
[----:B------:R-:W-:Y:S01]  /*7970*/  @UP1 ULDC UR6, c[0x0][0x44c] ;  /* 0x0001130000061ab9 */ /* 0x000fe20000000800 */
[----:B------:R-:W-:Y:S01]  /*7980*/  @UP1 ULDC UR11, c[0x0][0x450] ;  /* 0x00011400000b1ab9 */ /* 0x000fe20000000800 */
[----:B------:R-:W-:-:S04]  /*7990*/  UIMAD.WIDE.U32 UR6, UR10, UR6, URZ ;  /* 0x000000060a0672a5 */ /* 0x000fc8000f8e003f */
[----:B------:R-:W-:-:S06]  /*79a0*/  @UP1 USHF.R.U32.HI UR10, URZ, UR11, UR7 ;  /* 0x0000000b3f0a1299 */ /* 0x000fcc0008011607 */
[----:B------:R-:W-:-:S04]  /*79b0*/  VIADD R5, R5, UR10 ;  /* 0x0000000a05057c36 */ /* 0x000fc80008000000 */
[----:B------:R-:W-:Y:S01]  /*79c0*/  VIADD R6, R5, -UR22 ;  /* 0x8000001605067c36 */ /* 0x000fe20008000000 */
[----:B------:R-:W-:Y:S06]  /*79d0*/  @P1 BRA `(.L_x_976) ;  /* 0x0000000000441947 */ /* 0x000fec0003800000 */
[----:B------:R-:W-:-:S13]  /*79e0*/  ISETP.GT.AND P1, PT, R5, -0x1, PT ;  /* 0xffffffff0500780c */ /* 0x000fda0003f24270 */
[----:B------:R-:W-:Y:S05]  /*79f0*/  @P1 BRA `(.L_x_977) ;  /* 0x0000000000201947 */ /* 0x000fea0003800000 */
[----:B------:R-:W0:Y:S01]  /*7a00*/  LDC R10, c[0x0][0x9e4] ;  /* 0x00027900ff0a7b82 */ /* 0x000e220000000800 */
[----:B------:R-:W-:Y:S02]  /*7a10*/  LOP3.LUT R5, RZ, R5, RZ, 0x33, !PT ;  /* 0x00000005ff057212 */ /* 0x000fe400078e33ff */
[----:B0-----:R-:W-:-:S13]  /*7a20*/  ISETP.NE.AND P1, PT, R10, 0x1, PT ;  /* 0x000000010a00780c */ /* 0x001fda0003f25270 */
[----:B------:R-:W0:Y:S02]  /*7a30*/  @P1 LDC.64 R12, c[0x0][0x9e8] ;  /* 0x00027a00ff0c1b82 */ /* 0x000e240000000a00 */
[----:B0-----:R-:W-:-:S05]  /*7a40*/  @P1 IMAD.HI.U32 R8, R5, R12, RZ ;  /* 0x0000000c05081227 */ /* 0x001fca00078e00ff */
[----:B------:R-:W-:-:S04]  /*7a50*/  @P1 SHF.R.U32.HI R5, RZ, R13, R8 ;  /* 0x0000000dff051219 */ /* 0x000fc80000011608 */
[----:B------:R-:W-:Y:S01]  /*7a60*/  LOP3.LUT R5, RZ, R5, RZ, 0x33, !PT ;  /* 0x00000005ff057212 */ /* 0x000fe200078e33ff */
[----:B------:R-:W-:Y:S06]  /*7a70*/  BRA `(.L_x_978) ;  /* 0x0000000000147947 */ /* 0x000fec0003800000 */
.L_x_977:
[----:B------:R-:W0:Y:S02]  /*7a80*/  LDC R10, c[0x0][0x9e4] ;  /* 0x00027900ff0a7b82 */ /* 0x000e240000000800 */
[----:B0-----:R-:W-:-:S13]  /*7a90*/  ISETP.NE.AND P1, PT, R10, 0x1, PT ;  /* 0x000000010a00780c */ /* 0x001fda0003f25270 */
[----:B------:R-:W0:Y:S02]  /*7aa0*/  @P1 LDC.64 R12, c[0x0][0x9e8] ;  /* 0x00027a00ff0c1b82 */ /* 0x000e240000000a00 */
[----:B0-----:R-:W-:-:S05]  /*7ab0*/  @P1 IMAD.HI.U32 R8, R5, R12, RZ ;  /* 0x0000000c05081227 */ /* 0x001fca00078e00ff */
[----:B------:R-:W-:-:S07]  /*7ac0*/  @P1 SHF.R.U32.HI R5, RZ, R13, R8 ;  /* 0x0000000dff051219 */ /* 0x000fce0000011608 */
.L_x_978:
[----:B------:R-:W-:-:S05]  /*7ad0*/  IMAD R5, R5, R10, RZ ;  /* 0x0000000a05057224 */ /* 0x000fca00078e02ff */
[----:B------:R-:W-:-:S07]  /*7ae0*/  VIMNMX R6, R6, R5, !PT ;  /* 0x0000000506067248 */ /* 0x000fce0007fe0100 */
.L_x_976:
[----:B------:R-:W-:-:S05]  /*7af0*/  VIADD R6, R6, 0x7f ;  /* 0x0000007f06067836 */ /* 0x000fca0000000000 */
[----:B------:R-:W-:-:S04]  /*7b00*/  SHF.R.S32.HI R5, RZ, 0x1f, R6 ;  /* 0x0000001fff057819 */ /* 0x000fc80000011406 */
[----:B------:R-:W-:-:S04]  /*7b10*/  LEA.HI R5, R5, R6, RZ, 0x7 ;  /* 0x0000000605057211 */ /* 0x000fc800078f38ff */
[----:B------:R-:W-:-:S04]  /*7b20*/  SHF.R.S32.HI R5, RZ, 0x7, R5 ;  /* 0x00000007ff057819 */ /* 0x000fc80000011405 */
[----:B------:R-:W-:-:S04]  /*7b30*/  VIMNMX R6, R5, UR42, !PT ;  /* 0x0000002a05067c48 */ /* 0x000fc8000ffe0100 */
[----:B------:R-:W-:-:S13]  /*7b40*/  ISETP.GE.AND P1, PT, R9, R6, PT ;  /* 0x000000060900720c */ /* 0x000fda0003f26270 */
[----:B------:R-:W-:Y:S05]  /*7b50*/  @!P1 BRA `(.L_x_979) ;  /* 0x0000001c00449947 */ /* 0x000fea0003800000 */
[----:B------:R-:W-:Y:S01]  /*7b60*/  IMAD.MOV.U32 R7, RZ, RZ, R11 ;  /* 0x000000ffff077224 */ /* 0x000fe200078e000b */
[----:B------:R-:W-:Y:S01]  /*7b70*/  UMOV UR22, UR46 ;  /* 0x0000002e00167c82 */ /* 0x000fe20008000000 */
[----:B------:R-:W-:Y:S01]  /*7b80*/  IMAD.MOV.U32 R5, RZ, RZ, R2 ;  /* 0x000000ffff057224 */ /* 0x000fe200078e0002 */
[----:B------:R-:W-:-:S06]  /*7b90*/  UMOV UR21, UR36 ;  /* 0x0000002400157c82 */ /* 0x000fcc0008000000 */
.L_x_990:
[----:B------:R-:W-:Y:S01]  /*7ba0*/  ISETP.NE.AND P2, PT, RZ, UR44, PT ;  /* 0x0000002cff007c0c */ /* 0x000fe2000bf45270 */
[----:B------:R-:W-:-:S04]  /*7bb0*/  UISETP.NE.AND UP0, UPT, UR21, 0x1, UPT ;  /* 0x000000011500788c */ /* 0x000fc8000bf05270 */
[----:B------:R-:W-:-:S04]  /*7bc0*/  USEL UR46, URZ, 0x1, UP0 ;  /* 0x000000013f2e7887 */ /* 0x000fc80008000000 */
[----:B------:R-:W-:-:S04]  /*7bd0*/  ULOP3.LUT UR46, UR22, UR46, URZ, 0x3c, !UPT ;  /* 0x0000002e162e7292 */ /* 0x000fc8000f8e3c3f */
[----:B------:R-:W-:Y:S08]  /*7be0*/  @P2 BRA `(.L_x_980) ;  /* 0x0000000000382947 */ /* 0x000ff00003800000 */
[----:B------:R-:W-:Y:S05]  /*7bf0*/  @!P0 BRA `(.L_x_981) ;  /* 0x0000000000048947 */ /* 0x000fea0003800000 */
[----:B------:R-:W-:Y:S01]  /*7c00*/  BPT.TRAP 0x1 ;  /* 0x000000040000795c */ /* 0x000fe20000300000 */
.L_x_981:
        /* <DEDUP_REMOVED lines=9> */
.L_x_982:
[----:B-1----:R-:W-:Y:S05]  /*7ca0*/  @P1 BRA `(.L_x_980) ;  /* 0x0000000000081947 */ /* 0x002fea0003800000 */
[----:B------:R-:W1:Y:S02]  /*7cb0*/  SYNCS.PHASECHK.TRANS64.TRYWAIT P1, [UR6+0x16830], R0 ;  /* 0x01683000ff0075a7 */ /* 0x000e640008020146 */
[----:B-1----:R-:W-:Y:S05]  /*7cc0*/  @!P1 BRA `(.L_x_983) ;  /* 0x000000b000789947 */ /* 0x002fea0003800000 */
.L_x_980:
        /* <DEDUP_REMOVED lines=28> */
.L_x_985:
[----:B------:R-:W-:Y:S01]  /*7e90*/  ULEA UR6, UR21, UR45, 0x3 ;  /* 0x0000002d15067291 */ /* 0x000fe2000f8e183f */
[----:B------:R-:W-:-:S05]  /*7ea0*/  IMAD.U32 R0, RZ, RZ, UR22 ;  /* 0x00000016ff007e24 */ /* 0x000fca000f8e00ff */
[----:B------:R-:W-:-:S04]  /*7eb0*/  SHF.L.U32 R0, R0, 0x1f, RZ ;  /* 0x0000001f00007819 */ /* 0x000fc800000006ff */
[----:B------:R0:W1:Y:S01]  /*7ec0*/  SYNCS.PHASECHK.TRANS64.TRYWAIT P1, [UR6+0x16850], R0 ;  /* 0x01685000ff0075a7 */ /* 0x0000620008020146 */
[----:B------:R-:W-:Y:S05]  /*7ed0*/  @!P0 BRA `(.L_x_986) ;  /* 0x0000000000048947 */ /* 0x000fea0003800000 */
[----:B------:R-:W-:Y:S01]  /*7ee0*/  BPT.TRAP 0x1 ;  /* 0x000000040000795c */ /* 0x000fe20000300000 */
.L_x_986:
[----:B-1----:R-:W-:Y:S05]  /*7ef0*/  @P1 BRA `(.L_x_984) ;  /* 0x0000000000081947 */ /* 0x002fea0003800000 */
[----:B------:R-:W1:Y:S02]  /*7f00*/  SYNCS.PHASECHK.TRANS64.TRYWAIT P1, [UR6+0x16850], R0 ;  /* 0x01685000ff0075a7 */ /* 0x000e640008020146 */
[----:B-1----:R-:W-:Y:S05]  /*7f10*/  @!P1 BRA `(.L_x_987) ;  /* 0x000000ac00fc9947 */ /* 0x002fea0003800000 */
.L_x_984:
        /* <DEDUP_REMOVED lines=51> */
.L_x_988:
        /* <DEDUP_REMOVED lines=77> */
[C---:B0-----:R-:W-:Y:S01]  /*8720*/  FMUL.FTZ R131, R2.reuse, R0 ;  /* 0x0000000002837220 */ /* 0x041fe20000410000 */
[----:B------:R-:W-:-:S03]  /*8730*/  FADD.FTZ R5, -R2, R5 ;  /* 0x0000000502057221 */ /* 0x000fc60000010100 */
[-CC-:B------:R-:W-:Y:S01]  /*8740*/  FFMA.FTZ R123, R37, R0.reuse, -R131.reuse ;  /* 0x00000000257b7223 */ /* 0x180fe20000010883 */
[-C--:B------:R-:W-:Y:S01]  /*8750*/  FFMA.FTZ R37, R53, R0.reuse, -R131 ;  /* 0x0000000035257223 */ /* 0x080fe20000010883 */
[CC--:B------:R-:W-:Y:S01]  /*8760*/  FMUL.FTZ R53, R11.reuse, R0.reuse ;  /* 0x000000000b357220 */ /* 0x0c0fe20000410000 */
[----:B------:R-:W-:Y:S01]  /*8770*/  FADD.FTZ R7, -R11, R7 ;  /* 0x000000070b077221 */ /* 0x000fe20000010100 */
[-C--:B------:R-:W-:Y:S01]  /*8780*/  FMUL.FTZ R5, R5, R0.reuse ;  /* 0x0000000005057220 */ /* 0x080fe20000410000 */
[-C--:B------:R-:W-:Y:S01]  /*8790*/  FFMA.FTZ R148, R24, R0.reuse, -R131 ;  /* 0x0000000018947223 */ /* 0x080fe20000010883 */
[-C--:B------:R-:W-:Y:S01]  /*87a0*/  FFMA.FTZ R149, R26, R0.reuse, -R53 ;  /* 0x000000001a957223 */ /* 0x080fe20000010835 */
[-C--:B------:R-:W-:Y:S01]  /*87b0*/  FMUL.FTZ R7, R7, R0.reuse ;  /* 0x0000000007077220 */ /* 0x080fe20000410000 */
[-C--:B------:R-:W-:Y:S01]  /*87c0*/  FFMA.FTZ R129, R25, R0.reuse, -R131 ;  /* 0x0000000019817223 */ /* 0x080fe20000010883 */
[-C--:B------:R-:W-:Y:S01]  /*87d0*/  FFMA.FTZ R10, R27, R0.reuse, -R53 ;  /* 0x000000001b0a7223 */ /* 0x080fe20000010835 */
[----:B------:R-:W-:Y:S01]  /*87e0*/  MUFU.EX2 R5, R5 ;  /* 0x0000000500057308 */ /* 0x000fe20000000800 */
[-C--:B------:R-:W-:Y:S01]  /*87f0*/  FFMA.FTZ R150, R28, R0.reuse, -R131 ;  /* 0x000000001c967223 */ /* 0x080fe20000010883 */
[-C--:B------:R-:W-:Y:S01]  /*8800*/  FFMA.FTZ R151, R30, R0.reuse, -R53 ;  /* 0x000000001e977223 */ /* 0x080fe20000010835 */
[-C--:B------:R-:W-:Y:S01]  /*8810*/  FFMA.FTZ R127, R29, R0.reuse, -R131 ;  /* 0x000000001d7f7223 */ /* 0x080fe20000010883 */
[-C--:B------:R-:W-:Y:S01]  /*8820*/  FFMA.FTZ R12, R31, R0.reuse, -R53 ;  /* 0x000000001f0c7223 */ /* 0x080fe20000010835 */
[-C--:B------:R-:W-:Y:S01]  /*8830*/  FFMA.FTZ R144, R32, R0.reuse, -R131 ;  /* 0x0000000020907223 */ /* 0x080fe20000010883 */
[-C--:B------:R-:W-:Y:S01]  /*8840*/  FFMA.FTZ R145, R34, R0.reuse, -R53 ;  /* 0x0000000022917223 */ /* 0x080fe20000010835 */
[-C--:B------:R-:W-:Y:S01]  /*8850*/  FFMA.FTZ R125, R33, R0.reuse, -R131 ;  /* 0x00000000217d7223 */ /* 0x080fe20000010883 */
[----:B------:R-:W0:Y:S01]  /*8860*/  MUFU.EX2 R148, R148 ;  /* 0x0000009400947308 */ /* 0x000e220000000800 */
[-C--:B------:R-:W-:Y:S01]  /*8870*/  FFMA.FTZ R14, R35, R0.reuse, -R53 ;  /* 0x00000000230e7223 */ /* 0x080fe20000010835 */
[-C--:B------:R-:W-:Y:S01]  /*8880*/  FFMA.FTZ R146, R36, R0.reuse, -R131 ;  /* 0x0000000024927223 */ /* 0x080fe20000010883 */
[-CC-:B------:R-:W-:Y:S01]  /*8890*/  FFMA.FTZ R147, R38, R0.reuse, -R53.reuse ;  /* 0x0000000026937223 */ /* 0x180fe20000010835 */
[-C--:B------:R-:W-:Y:S01]  /*88a0*/  FFMA.FTZ R20, R39, R0.reuse, -R53 ;  /* 0x0000000027147223 */ /* 0x080fe20000010835 */
[-C--:B------:R-:W-:Y:S01]  /*88b0*/  FFMA.FTZ R140, R40, R0.reuse, -R131 ;  /* 0x00000000288c7223 */ /* 0x080fe20000010883 */
        /* <DEDUP_REMOVED lines=9> */
[----:B------:R-:W-:Y:S01]  /*8950*/  FFMA.FTZ R137, R50, R0, -R53 ;  /* 0x0000000032897223 */ /* 0x000fe20000010835 */
[----:B------:R-:W1:Y:S01]  /*8960*/  MUFU.EX2 R149, R149 ;  /* 0x0000009500957308 */ /* 0x000e620000000800 */
[----:B0-----:R-:W-:Y:S01]  /*8970*/  FFMA.FTZ R4, R5, R4, R148 ;  /* 0x0000000405047223 */ /* 0x001fe20000010094 */
[-C--:B------:R-:W-:Y:S01]  /*8980*/  FFMA.FTZ R41, R49, R0.reuse, -R131 ;  /* 0x0000000031297223 */ /* 0x080fe20000010883 */
[-C--:B------:R-:W-:Y:S01]  /*8990*/  FFMA.FTZ R28, R51, R0.reuse, -R53 ;  /* 0x00000000331c7223 */ /* 0x080fe20000010835 */
[-C--:B------:R-:W-:Y:S01]  /*89a0*/  FFMA.FTZ R138, R52, R0.reuse, -R131 ;  /* 0x00000000348a7223 */ /* 0x080fe20000010883 */
[-CC-:B------:R-:W-:Y:S01]  /*89b0*/  FFMA.FTZ R139, R54, R0.reuse, -R53.reuse ;  /* 0x00000000368b7223 */ /* 0x180fe20000010835 */
[-C--:B------:R-:W-:Y:S01]  /*89c0*/  FFMA.FTZ R30, R55, R0.reuse, -R53 ;  /* 0x00000000371e7223 */ /* 0x080fe20000010835 */
[-C--:B------:R-:W-:Y:S01]  /*89d0*/  FFMA.FTZ R132, R56, R0.reuse, -R131 ;  /* 0x0000000038847223 */ /* 0x080fe20000010883 */
[----:B------:R-:W0:Y:S01]  /*89e0*/  MUFU.EX2 R129, R129 ;  /* 0x0000008100817308 */ /* 0x000e220000000800 */
[-C--:B------:R-:W-:Y:S01]  /*89f0*/  FFMA.FTZ R133, R58, R0.reuse, -R53 ;  /* 0x000000003a857223 */ /* 0x080fe20000010835 */
[-C--:B------:R-:W-:Y:S01]  /*8a00*/  FFMA.FTZ R33, R57, R0.reuse, -R131 ;  /* 0x0000000039217223 */ /* 0x080fe20000010883 */
[-C--:B------:R-:W-:Y:S01]  /*8a10*/  FFMA.FTZ R32, R59, R0.reuse, -R53 ;  /* 0x000000003b207223 */ /* 0x080fe20000010835 */
[-C--:B------:R-:W-:Y:S01]  /*8a20*/  FFMA.FTZ R134, R60, R0.reuse, -R131 ;  /* 0x000000003c867223 */ /* 0x080fe20000010883 */
[-C--:B------:R-:W-:Y:S01]  /*8a30*/  FFMA.FTZ R135, R62, R0.reuse, -R53 ;  /* 0x000000003e877223 */ /* 0x080fe20000010835 */
[-C--:B------:R-:W-:Y:S01]  /*8a40*/  FFMA.FTZ R29, R61, R0.reuse, -R131 ;  /* 0x000000003d1d7223 */ /* 0x080fe20000010883 */
[-C--:B------:R-:W-:Y:S01]  /*8a50*/  FFMA.FTZ R34, R63, R0.reuse, -R53 ;  /* 0x000000003f227223 */ /* 0x080fe20000010835 */
[----:B------:R-:W2:Y:S01]  /*8a60*/  MUFU.EX2 R10, R10 ;  /* 0x0000000a000a7308 */ /* 0x000ea20000000800 */
[----:B-1----:R-:W-:Y:S01]  /*8a70*/  FFMA.FTZ R3, R8, R3, R149 ;  /* 0x0000000308037223 */ /* 0x002fe20000010095 */
[-CC-:B------:R-:W-:Y:S01]  /*8a80*/  FFMA.FTZ R128, R64, R0.reuse, -R131.reuse ;  /* 0x0000000040807223 */ /* 0x180fe20000010883 */
[-CC-:B------:R-:W-:Y:S01]  /*8a90*/  FFMA.FTZ R25, R65, R0.reuse, -R131.reuse ;  /* 0x0000000041197223 */ /* 0x180fe20000010883 */
[-CC-:B------:R-:W-:Y:S01]  /*8aa0*/  FFMA.FTZ R130, R68, R0.reuse, -R131.reuse ;  /* 0x0000000044827223 */ /* 0x180fe20000010883 */
[-CC-:B------:R-:W-:Y:S01]  /*8ab0*/  FFMA.FTZ R21, R69, R0.reuse, -R131.reuse ;  /* 0x0000000045157223 */ /* 0x180fe20000010883 */
[-CC-:B------:R-:W-:Y:S01]  /*8ac0*/  FFMA.FTZ R124, R72, R0.reuse, -R131.reuse ;  /* 0x00000000487c7223 */ /* 0x180fe20000010883 */
[-CC-:B------:R-:W-:Y:S01]  /*8ad0*/  FFMA.FTZ R15, R73, R0.reuse, -R131.reuse ;  /* 0x00000000490f7223 */ /* 0x180fe20000010883 */
[----:B------:R-:W1:Y:S01]  /*8ae0*/  MUFU.EX2 R150, R150 ;  /* 0x0000009600967308 */ /* 0x000e620000000800 */
[----:B0-----:R-:W-:Y:S01]  /*8af0*/  FADD.FTZ R27, R129, R4 ;  /* 0x00000004811b7221 */ /* 0x001fe20000010000 */
[-CC-:B------:R-:W-:Y:S01]  /*8b00*/  FFMA.FTZ R126, R76, R0.reuse, -R131.reuse ;  /* 0x000000004c7e7223 */ /* 0x180fe20000010883 */
[-CC-:B------:R-:W-:Y:S01]  /*8b10*/  FFMA.FTZ R13, R77, R0.reuse, -R131.reuse ;  /* 0x000000004d0d7223 */ /* 0x180fe20000010883 */
[-CC-:B------:R-:W-:Y:S01]  /*8b20*/  FFMA.FTZ R120, R80, R0.reuse, -R131.reuse ;  /* 0x0000000050787223 */ /* 0x180fe20000010883 */
[-CC-:B------:R-:W-:Y:S01]  /*8b30*/  FFMA.FTZ R7, R81, R0.reuse, -R131.reuse ;  /* 0x0000000051077223 */ /* 0x180fe20000010883 */
[-CC-:B------:R-:W-:Y:S01]  /*8b40*/  FFMA.FTZ R122, R84, R0.reuse, -R131.reuse ;  /* 0x00000000547a7223 */ /* 0x180fe20000010883 */
[-C--:B------:R-:W-:Y:S01]  /*8b50*/  FFMA.FTZ R49, R85, R0.reuse, -R131 ;  /* 0x0000000055317223 */ /* 0x080fe20000010883 */
[----:B------:R-:W0:Y:S01]  /*8b60*/  MUFU.EX2 R151, R151 ;  /* 0x0000009700977308 */ /* 0x000e220000000800 */
[----:B--2---:R-:W-:Y:S01]  /*8b70*/  FADD.FTZ R4, R10, R3 ;  /* 0x000000030a047221 */ /* 0x004fe20000010000 */
[----:B------:R-:W-:-:S06]  /*8b80*/  FFMA.FTZ R131, R70, R0, -R53 ;  /* 0x0000000046837223 */ /* 0x000fcc0000010835 */
        /* <DEDUP_REMOVED lines=131> */
.L_x_989:
[----:B------:R-:W-:Y:S01]  /*93c0*/  ULEA UR6, UR21, UR45, 0x3 ;  /* 0x0000002d15067291 */ /* 0x000fe2000f8e183f */
[----:B------:R-:W-:Y:S01]  /*93d0*/  ISETP.GT.AND P1, PT, R9, R6, PT ;  /* 0x000000060900720c */ /* 0x000fe20003f24270 */
[----:B------:R-:W-:Y:S01]  /*93e0*/  UMOV UR22, UR46 ;  /* 0x0000002e00167c82 */ /* 0x000fe20008000000 */
[----:B------:R-:W-:Y:S01]  /*93f0*/  UMOV UR21, UR36 ;  /* 0x0000002400157c82 */ /* 0x000fe20008000000 */
[----:B------:R-:W-:Y:S01]  /*9400*/  UIADD3 UR6, UR6, 0x16860, URZ ;  /* 0x0001686006067890 */ /* 0x000fe2000fffe03f */
[----:B------:R-:W-:Y:S01]  /*9410*/  F2FP.BF16.F32.PACK_AB R148, R129, R148 ;  /* 0x000000948194723e */ /* 0x000fe200000010ff */
[-C--:B------:R-:W-:Y:S01]  /*9420*/  FMUL.FTZ R88, R88, R5.reuse ;  /* 0x0000000558587220 */ /* 0x080fe20000410000 */
[----:B------:R-:W-:Y:S01]  /*9430*/  F2FP.BF16.F32.PACK_AB R150, R127, R150 ;  /* 0x000000967f96723e */ /* 0x000fe200000010ff */
[----:B------:R-:W-:Y:S01]  /*9440*/  UPRMT UR6, UR43, 0x654, UR6 ;  /* 0x000006542b067896 */ /* 0x000fe20008000006 */
[----:B------:R-:W-:Y:S01]  /*9450*/  F2FP.BF16.F32.PACK_AB R144, R125, R144 ;  /* 0x000000907d90723e */ /* 0x000fe200000010ff */
[-C--:B------:R-:W-:Y:S01]  /*9460*/  FMUL.FTZ R89, R89, R5.reuse ;  /* 0x0000000559597220 */ /* 0x080fe20000410000 */
[----:B------:R-:W-:Y:S01]  /*9470*/  F2FP.BF16.F32.PACK_AB R146, R123, R146 ;  /* 0x000000927b92723e */ /* 0x000fe200000010ff */
[-C--:B------:R-:W-:Y:S01]  /*9480*/  FMUL.FTZ R92, R92, R5.reuse ;  /* 0x000000055c5c7220 */ /* 0x080fe20000410000 */
[----:B------:R-:W-:Y:S01]  /*9490*/  F2FP.BF16.F32.PACK_AB R140, R121, R140 ;  /* 0x0000008c798c723e */ /* 0x000fe200000010ff */
[-C--:B------:R-:W-:Y:S01]  /*94a0*/  FMUL.FTZ R93, R93, R5.reuse ;  /* 0x000000055d5d7220 */ /* 0x080fe20000410000 */
[----:B------:R-:W-:Y:S01]  /*94b0*/  F2FP.BF16.F32.PACK_AB R120, R7, R120 ;  /* 0x000000780778723e */ /* 0x000fe200000010ff */
        /* <DEDUP_REMOVED lines=14> */
[----:B------:R-:W-:Y:S01]  /*95a0*/  VIADD R9, R9, 0xffffffff ;  /* 0xffffffff09097836 */ /* 0x000fe20000000000 */
[----:B------:R-:W-:Y:S01]  /*95b0*/  F2FP.BF16.F32.PACK_AB R151, R12, R151 ;  /* 0x000000970c97723e */ /* 0x000fe200000010ff */
[-C--:B------:R-:W-:Y:S01]  /*95c0*/  FMUL.FTZ R90, R90, R8.reuse ;  /* 0x000000085a5a7220 */ /* 0x080fe20000410000 */
[----:B------:R-:W-:Y:S01]  /*95d0*/  F2FP.BF16.F32.PACK_AB R145, R14, R145 ;  /* 0x000000910e91723e */ /* 0x000fe200000010ff */
[-C--:B------:R-:W-:Y:S01]  /*95e0*/  FMUL.FTZ R91, R91, R8.reuse ;  /* 0x000000085b5b7220 */ /* 0x080fe20000410000 */
        /* <DEDUP_REMOVED lines=40> */
.L_x_979:
[----:B------:R-:W-:-:S13]  /*9870*/  ISETP.GE.AND P1, PT, R9, UR42, PT ;  /* 0x0000002a09007c0c */ /* 0x000fda000bf26270 */
[----:B------:R-:W-:Y:S05]  /*9880*/  @!P1 BRA `(.L_x_991) ;  /* 0x0000002c008c9947 */ /* 0x000fea0003800000 */
[----:B------:R-:W-:Y:S01]  /*9890*/  IMAD.MOV.U32 R6, RZ, RZ, R11 ;  /* 0x000000ffff067224 */ /* 0x000fe200078e000b */
[----:B------:R-:W-:Y:S01]  /*98a0*/  UMOV UR26, UR46 ;  /* 0x0000002e001a7c82 */ /* 0x000fe20008000000 */
[----:B------:R-:W-:Y:S01]  /*98b0*/  IMAD.MOV.U32 R5, RZ, RZ, R2 ;  /* 0x000000ffff057224 */ /* 0x000fe200078e0002 */
[----:B------:R-:W-:Y:S01]  /*98c0*/  UMOV UR25, UR36 ;  /* 0x0000002400197c82 */ /* 0x000fe20008000000 */
[----:B------:R-:W-:Y:S01]  /*98d0*/  ULDC UR21, c[0x0][0x9e4] ;  /* 0x0002790000157ab9 */ /* 0x000fe20000000800 */
[----:B------:R-:W-:Y:S01]  /*98e0*/  ULDC UR24, c[0x0][0x9dc] ;  /* 0x0002770000187ab9 */ /* 0x000fe20000000800 */
[----:B------:R-:W-:Y:S01]  /*98f0*/  ULDC UR23, c[0x0][0x288] ;  /* 0x0000a20000177ab9 */ /* 0x000fe20000000800 */
[----:B------:R-:W-:-:S05]  /*9900*/  ULDC UR22, c[0x0][0x9e0] ;  /* 0x0002780000167ab9 */ /* 0x000fca0000000800 */
.L_x_1010:
[----:B------:R-:W-:Y:S01]  /*9910*/  UIADD3 UR36, UR25, 0x1, URZ ;  /* 0x0000000119247890 */ /* 0x000fe2000fffe03f */
[----:B------:R-:W-:-:S03]  /*9920*/  ISETP.NE.AND P2, PT, RZ, UR44, PT ;  /* 0x0000002cff007c0c */ /* 0x000fc6000bf45270 */
[----:B------:R-:W-:-:S04]  /*9930*/  UISETP.NE.AND UP0, UPT, UR36, 0x2, UPT ;  /* 0x000000022400788c */ /* 0x000fc8000bf05270 */
[----:B------:R-:W-:Y:S02]  /*9940*/  USEL UR46, URZ, 0x1, UP0 ;  /* 0x000000013f2e7887 */ /* 0x000fe40008000000 */
[----:B------:R-:W-:Y:S02]  /*9950*/  USEL UR36, UR36, URZ, UP0 ;  /* 0x0000003f24247287 */ /* 0x000fe40008000000 */
[----:B------:R-:W-:Y:S02]  /*9960*/  ULOP3.LUT UR46, UR26, UR46, URZ, 0x3c, !UPT ;  /* 0x0000002e1a2e7292 */ /* 0x000fe4000f8e3c3f */
[----:B------:R-:W-:Y:S10]  /*9970*/  @P2 BRA `(.L_x_992) ;  /* 0x00000000002c2947 */ /* 0x000ff40003800000 */
[----:B------:R-:W-:Y:S05]  /*9980*/  @!P0 BRA `(.L_x_993) ;  /* 0x0000000000048947 */ /* 0x000fea0003800000 */
[----:B------:R-:W-:Y:S01]  /*9990*/  BPT.TRAP 0x1 ;  /* 0x000000040000795c */ /* 0x000fe20000300000 */
.L_x_993:
[----:B------:R-:W-:Y:S01]  /*99a0*/  ULEA UR6, UR36, UR45, 0x3 ;  /* 0x0000002d24067291 */ /* 0x000fe2000f8e183f */
[----:B------:R-:W-:-:S05]  /*99b0*/  IMAD.U32 R0, RZ, RZ, UR46 ;  /* 0x0000002eff007e24 */ /* 0x000fca000f8e00ff */
[----:B------:R-:W-:-:S04]  /*99c0*/  SHF.L.U32 R0, R0, 0x1f, RZ ;  /* 0x0000001f00007819 */ /* 0x000fc800000006ff */
[----:B------:R0:W1:Y:S01]  /*99d0*/  SYNCS.PHASECHK.TRANS64.TRYWAIT P1, [UR6+0x16830], R0 ;  /* 0x01683000ff0075a7 */ /* 0x0000620008020146 */
[----:B------:R-:W-:Y:S05]  /*99e0*/  @!P0 BRA `(.L_x_994) ;  /* 0x0000000000048947 */ /* 0x000fea0003800000 */
[----:B------:R-:W-:Y:S01]  /*99f0*/  BPT.TRAP 0x1 ;  /* 0x000000040000795c */ /* 0x000fe20000300000 */
.L_x_994:
[----:B-1----:R-:W-:Y:S05]  /*9a00*/  @P1 BRA `(.L_x_992) ;  /* 0x0000000000081947 */ /* 0x002fea0003800000 */
[----:B------:R-:W1:Y:S02]  /*9a10*/  SYNCS.PHASECHK.TRANS64.TRYWAIT P1, [UR6+0x16830], R0 ;  /* 0x01683000ff0075a7 */ /* 0x000e640008020146 */
[----:B-1----:R-:W-:Y:S05]  /*9a20*/  @!P1 BRA `(.L_x_995) ;  /* 0x0000009400509947 */ /* 0x002fea0003800000 */
.L_x_992:
[----:B01----:R-:W-:Y:S01]  /*9a30*/  VIADD R0, R23, 0x8 ;  /* 0x0000000817007836 */ /* 0x003fe20000000000 */
[----:B------:R-:W-:Y:S01]  /*9a40*/  ULEA UR18, UR36, UR20, 0xa ;  /* 0x0000001424127291 */ /* 0x000fe2000f8e503f */
[----:B------:R-:W-:Y:S01]  /*9a50*/  UMOV UR19, 0x40000040 ;  /* 0x4000004000137882 */ /* 0x000fe20000000000 */
[----:B------:R-:W-:Y:S02]  /*9a60*/  UMOV UR7, 0x40000040 ;  /* 0x4000004000077882 */ /* 0x000fe40000000000 */
[----:B------:R0:W-:Y:S01]  /*9a70*/  BAR.SYNC.DEFER_BLOCKING R0, 0x100 ;  /* 0x000400000000751d */ /* 0x0001e20000010000 */
[----:B------:R-:W-:Y:S02]  /*9a80*/  UIADD3 UR6, UR18, 0x2, URZ ;  /* 0x0000000212067890 */ /* 0x000fe4000fffe03f */
[----:B------:R-:W-:Y:S02]  /*9a90*/  UIADD3 UR10, UR18, 0x4, URZ ;  /* 0x00000004120a7890 */ /* 0x000fe4000fffe03f */
[----:B------:R-:W-:Y:S01]  /*9aa0*/  UIADD3 UR14, UR18, 0x6, URZ ;  /* 0x00000006120e7890 */ /* 0x000fe2000fffe03f */
[----:B------:R-:W-:Y:S01]  /*9ab0*/  UMOV UR11, 0x40000040 ;  /* 0x40000040000b7882 */ /* 0x000fe20000000000 */
[----:B------:R-:W-:Y:S01]  /*9ac0*/  UMOV UR15, 0x40000040 ;  /* 0x40000040000f7882 */ /* 0x000fe20000000000 */
        /* <DEDUP_REMOVED lines=15> */
.L_x_997:
[----:B------:R-:W-:Y:S01]  /*9bc0*/  ULEA UR6, UR25, UR45, 0x3 ;  /* 0x0000002d19067291 */ /* 0x000fe2000f8e183f */
[----:B------:R-:W-:-:S05]  /*9bd0*/  IMAD.U32 R0, RZ, RZ, UR26 ;  /* 0x0000001aff007e24 */ /* 0x000fca000f8e00ff */
[----:B------:R-:W-:-:S04]  /*9be0*/  SHF.L.U32 R0, R0, 0x1f, RZ ;  /* 0x0000001f00007819 */ /* 0x000fc800000006ff */
[----:B------:R0:W1:Y:S01]  /*9bf0*/  SYNCS.PHASECHK.TRANS64.TRYWAIT P1, [UR6+0x16850], R0 ;  /* 0x01685000ff0075a7 */ /* 0x0000620008020146 */
[----:B------:R-:W-:Y:S05]  /*9c00*/  @!P0 BRA `(.L_x_998) ;  /* 0x0000000000048947 */ /* 0x000fea0003800000 */
[----:B------:R-:W-:Y:S01]  /*9c10*/  BPT.TRAP 0x1 ;  /* 0x000000040000795c */ /* 0x000fe20000300000 */
.L_x_998:
[----:B-1----:R-:W-:Y:S05]  /*9c20*/  @P1 BRA `(.L_x_996) ;  /* 0x0000000000081947 */ /* 0x002fea0003800000 */
[----:B------:R-:W1:Y:S02]  /*9c30*/  SYNCS.PHASECHK.TRANS64.TRYWAIT P1, [UR6+0x16850], R0 ;  /* 0x01685000ff0075a7 */ /* 0x000e640008020146 */
[----:B-1----:R-:W-:Y:S05]  /*9c40*/  @!P1 BRA `(.L_x_999) ;  /* 0x0000009000e09947 */ /* 0x002fea0003800000 */
.L_x_996:
        /* <DEDUP_REMOVED lines=51> */
.L_x_1000:
[----:B------:R-:W-:Y:S01]  /*9f80*/  UISETP.NE.AND UP1, UPT, UR50, URZ, UPT ;  /* 0x0000003f3200728c */ /* 0x000fe2000bf25270 */
[----:B------:R-:W-:Y:S01]  /*9f90*/  VIADD R7, R17, UR38 ;  /* 0x0000002611077c36 */ /* 0x000fe20008000000 */
[----:B------:R-:W1:Y:S01]  /*9fa0*/  LDC R2, c[0x0][0x2f0] ;  /* 0x0000bc00ff027b82 */ /* 0x000e620000000800 */
[----:B------:R-:W-:Y:S02]  /*9fb0*/  ULEA UR6, UR36, UR45, 0x3 ;  /* 0x0000002d24067291 */ /* 0x000fe4000f8e183f */
[----:B------:R-:W-:Y:S01]  /*9fc0*/  UISETP.NE.AND UP0, UPT, UR49, URZ, UPT ;  /* 0x0000003f3100728c */ /* 0x000fe2000bf05270 */
[----:B------:R-:W-:Y:S01]  /*9fd0*/  PLOP3.LUT P1, PT, PT, PT, UP1, 0x80, 0x0 ;  /* 0x000000000000781c */ /* 0x000fe20003f2f018 */
[----:B------:R-:W-:Y:S01]  /*9fe0*/  UIADD3 UR6, UR6, 0x16840, URZ ;  /* 0x0001684006067890 */ /* 0x000fe2000fffe03f */
[----:B------:R-:W-:-:S03]  /*9ff0*/  PLOP3.LUT P2, PT, PT, PT, UP1, 0x80, 0x0 ;  /* 0x000000000000781c */ /* 0x000fc60003f4f018 */
        /* <DEDUP_REMOVED lines=13> */
[----:B------:R-:W-:-:S04]  /*a0d0*/  VIADD R11, R11, -UR23 ;  /* 0x800000170b0b7c36 */ /* 0x000fc80008000000 */
[C---:B------:R-:W-:Y:S02]  /*a0e0*/  VIADD R8, R11.reuse, UR22 ;  /* 0x000000160b087c36 */ /* 0x040fe40008000000 */
[----:B------:R-:W-:Y:S02]  /*a0f0*/  VIADD R12, R11, UR6 ;  /* 0x000000060b0c7c36 */ /* 0x000fe40008000000 */
[--C-:B0-----:R-:W-:Y:S02]  /*a100*/  IMAD.IADD R10, R8, 0x1, R13.reuse ;  /* 0x00000001080a7824 */ /* 0x101fe400078e020d */
[----:B------:R-:W-:Y:S01]  /*a110*/  IMAD.IADD R11, R12, 0x1, R13 ;  /* 0x000000010c0b7824 */ /* 0x000fe200078e020d */
[----:B------:R-:W-:Y:S06]  /*a120*/  @P1 BRA `(.L_x_1001) ;  /* 0x00000000005c1947 */ /* 0x000fec0003800000 */
[----:B------:R-:W-:Y:S01]  /*a130*/  IMAD R13, R2, UR40, R13 ;  /* 0x00000028020d7c24 */ /* 0x000fe2000f8e020d */
[----:B------:R-:W-:Y:S03]  /*a140*/  BSSY B0, `(.L_x_1002) ;  /* 0x0000011000007945 */ /* 0x000fe60003800000 */
[----:B------:R-:W-:-:S05]  /*a150*/  VIADD R13, R13, -UR23 ;  /* 0x800000170d0d7c36 */ /* 0x000fca0008000000 */
        /* <DEDUP_REMOVED lines=10> */
.L_x_1003:
[----:B------:R-:W-:-:S05]  /*a200*/  IMAD.U32 R20, RZ, RZ, UR21 ;  /* 0x00000015ff147e24 */ /* 0x000fca000f8e00ff */
[----:B------:R-:W-:-:S13]  /*a210*/  ISETP.NE.AND P1, PT, R20, 0x1, PT ;  /* 0x000000011400780c */ /* 0x000fda0003f25270 */
[----:B------:R-:W0:Y:S02]  /*a220*/  @P1 LDC.64 R14, c[0x0][0x9e8] ;  /* 0x00027a00ff0e1b82 */ /* 0x000e240000000a00 */
[----:B0-----:R-:W-:-:S05]  /*a230*/  @P1 IMAD.HI.U32 R14, R13, R14, RZ ;  /* 0x0000000e0d0e1227 */ /* 0x001fca00078e00ff */
[----:B------:R-:W-:-:S07]  /*a240*/  @P1 SHF.R.U32.HI R13, RZ, R15, R14 ;  /* 0x0000000fff0d1219 */ /* 0x000fce000001160e */
.L_x_1004:
[----:B------:R-:W-:Y:S05]  /*a250*/  BSYNC B0 ;  /* 0x0000000000007941 */ /* 0x000fea0003800000 */
.L_x_1002:
[----:B------:R-:W-:-:S04]  /*a260*/  IMAD R13, R13, R20, -R0 ;  /* 0x000000140d0d7224 */ /* 0x000fc800078e0a00 */
[----:B------:R-:W-:-:S05]  /*a270*/  IMAD R13, R16, -0x2, R13 ;  /* 0xfffffffe100d7824 */ /* 0x000fca00078e020d */
[----:B------:R-:W-:Y:S02]  /*a280*/  VIADDMNMX R10, R13, R20, R10, PT ;  /* 0x000000140d0a7246 */ /* 0x000fe4000380010a */
[----:B------:R-:W-:-:S07]  /*a290*/  VIMNMX R11, R11, R13, !PT ;  /* 0x0000000d0b0b7248 */ /* 0x000fce0007fe0100 */
.L_x_1001:
[----:B------:R-:W-:Y:S01]  /*a2a0*/  ISETP.GT.AND P1, PT, R9, -0x1, PT ;  /* 0xffffffff0900780c */ /* 0x000fe20003f24270 */
[----:B------:R0:W1:Y:S01]  /*a2b0*/  SHFL.IDX PT, R143, R7, 0x1, 0x1c1f ;  /* 0x003c1f00078f7f89 */ /* 0x00006200000e0000 */
[----:B------:R-:W-:Y:S02]  /*a2c0*/  UISETP.NE.AND UP0, UPT, UR49, URZ, UPT ;  /* 0x0000003f3100728c */ /* 0x000fe4000bf05270 */
[C---:B------:R-:W-:Y:S02]  /*a2d0*/  ISETP.GT.AND P3, PT, R11.reuse, 0x8, P1 ;  /* 0x000000080b00780c */ /* 0x040fe40000f64270 */
[C---:B------:R-:W-:Y:S02]  /*a2e0*/  ISETP.GT.AND P6, PT, R11.reuse, RZ, P1 ;  /* 0x000000ff0b00720c */ /* 0x040fe40000fc4270 */
[----:B------:R-:W-:Y:S02]  /*a2f0*/  ISETP.LT.OR P3, PT, R10, 0x9, P3 ;  /* 0x000000090a00780c */ /* 0x000fe40001f61670 */
[----:B------:R-:W-:-:S02]  /*a300*/  ISETP.GT.AND P2, PT, R11, 0x1, P1 ;  /* 0x000000010b00780c */ /* 0x000fc40000f44270 */
[----:B0-----:R-:W-:Y:S02]  /*a310*/  FSEL R7, R28, -INF , !P3 ;  /* 0xff8000001c077808 */ /* 0x001fe40005800000 */
[----:B------:R-:W-:Y:S02]  /*a320*/  ISETP.GT.AND P3, PT, R11, 0x19, P1 ;  /* 0x000000190b00780c */ /* 0x000fe40000f64270 */
[C---:B------:R-:W-:Y:S02]  /*a330*/  ISETP.LT.OR P6, PT, R10.reuse, 0x1, P6 ;  /* 0x000000010a00780c */ /* 0x040fe400037c1670 */
[C---:B------:R-:W-:Y:S02]  /*a340*/  ISETP.LT.OR P2, PT, R10.reuse, 0x2, P2 ;  /* 0x000000020a00780c */ /* 0x040fe40001741670 */
[----:B------:R-:W-:Y:S02]  /*a350*/  ISETP.LT.OR P3, PT, R10, 0x1a, P3 ;  /* 0x0000001a0a00780c */ /* 0x000fe40001f61670 */
[----:B------:R-:W-:-:S02]  /*a360*/  FSEL R24, R24, -INF , !P6 ;  /* 0xff80000018187808 */ /* 0x000fc40007000000 */
[----:B------:R-:W-:Y:S01]  /*a370*/  FSEL R25, R25, -INF , !P2 ;  /* 0xff80000019197808 */ /* 0x000fe20005000000 */
[--C-:B-1----:R-:W-:Y:S01]  /*a380*/  IMAD.IADD R8, R8, 0x1, R143.reuse ;  /* 0x0000000108087824 */ /* 0x102fe200078e028f */
[C---:B------:R-:W-:Y:S01]  /*a390*/  ISETP.GT.AND P5, PT, R11.reuse, 0x9, P1 ;  /* 0x000000090b00780c */ /* 0x040fe20000fa4270 */
        /* <DEDUP_REMOVED lines=18> */
[C---:B------:R-:W-:Y:S02]  /*a4c0*/  ISETP.GT.AND P2, PT, R11.reuse, 0x29, P1 ;  /* 0x000000290b00780c */ /* 0x040fe40000f44270 */
        /* <DEDUP_REMOVED lines=81> */
.L_x_1007:
[----:B------:R-:W-:-:S05]  /*a9e0*/  IMAD.U32 R2, RZ, RZ, UR21 ;  /* 0x00000015ff027e24 */ /* 0x000fca000f8e00ff */
[----:B------:R-:W-:-:S13]  /*a9f0*/  ISETP.NE.AND P2, PT, R2, 0x1, PT ;  /* 0x000000010200780c */ /* 0x000fda0003f45270 */
[----:B------:R-:W0:Y:S02]  /*aa00*/  @P2 LDC.64 R10, c[0x0][0x9e8] ;  /* 0x00027a00ff0a2b82 */ /* 0x000e240000000a00 */
[----:B0-----:R-:W-:-:S05]  /*aa10*/  @P2 IMAD.HI.U32 R10, R143, R10, RZ ;  /* 0x0000000a8f0a2227 */ /* 0x001fca00078e00ff */
[----:B------:R-:W-:-:S07]  /*aa20*/  @P2 SHF.R.U32.HI R143, RZ, R11, R10 ;  /* 0x0000000bff8f2219 */ /* 0x000fce000001160a */
.L_x_1008:
[----:B------:R-:W-:Y:S05]  /*aa30*/  BSYNC B0 ;  /* 0x0000000000007941 */ /* 0x000fea0003800000 */
.L_x_1006:
[----:B------:R-:W-:-:S04]  /*aa40*/  IMAD R143, R143, R2, -R0 ;  /* 0x000000028f8f7224 */ /* 0x000fc800078e0a00 */
[----:B------:R-:W-:-:S05]  /*aa50*/  IMAD R143, R16, -0x2, R143 ;  /* 0xfffffffe108f7824 */ /* 0x000fca00078e028f */
[----:B------:R-:W-:Y:S02]  /*aa60*/  VIADDMNMX R8, R143, R2, R8, PT ;  /* 0x000000028f087246 */ /* 0x000fe40003800108 */
[----:B------:R-:W-:-:S07]  /*aa70*/  VIMNMX R12, R12, R143, !PT ;  /* 0x0000008f0c0c7248 */ /* 0x000fce0007fe0100 */
.L_x_1005:
        /* <DEDUP_REMOVED lines=109> */
[-CC-:B------:R-:W-:Y:S01]  /*b150*/  FFMA.FTZ R136, R123, R0.reuse, -R10.reuse ;  /* 0x000000007b887223 */ /* 0x180fe2000001080a */
        /* <DEDUP_REMOVED lines=39> */
[----:B------:R-:W-:Y:S01]  /*b3d0*/  FFMA.FTZ R122, R141, R0, -R10 ;  /* 0x000000008d7a7223 */ /* 0x000fe2000001080a */
[----:B------:R-:W-:Y:S01]  /*b3e0*/  FMNMX.FTZ R14, R43, R14, !PT ;  /* 0x0000000e2b0e7209 */ /* 0x000fe20007810000 */
[----:B------:R0:W-:Y:S01]  /*b3f0*/  MUFU.EX2 R35, R24 ;  /* 0x0000001800237308 */ /* 0x0001e20000000800 */
[----:B------:R-:W-:-:S02]  /*b400*/  ISETP.LT.OR P2, PT, R8, 0x61, P2 ;  /* 0x000000610800780c */ /* 0x000fc40001741670 */
[----:B------:R-:W-:Y:S02]  /*b410*/  FMNMX.FTZ R14, R151, R14, !PT ;  /* 0x0000000e970e7209 */ /* 0x000fe40007810000 */
[----:B------:R-:W-:Y:S02]  /*b420*/  ISETP.GT.AND P5, PT, R12, 0x68, P1 ;  /* 0x000000680c00780c */ /* 0x000fe40000fa4270 */
[----:B------:R-:W-:Y:S01]  /*b430*/  FMNMX.FTZ R11, R47, R14, !PT ;  /* 0x0000000e2f0b7209 */ /* 0x000fe20007810000 */
[----:B------:R-:W-:Y:S01]  /*b440*/  MUFU.EX2 R148, R148 ;  /* 0x0000009400947308 */ /* 0x000fe20000000800 */
[----:B------:R-:W-:Y:S02]  /*b450*/  FSEL R74, R74, -INF , !P2 ;  /* 0xff8000004a4a7808 */ /* 0x000fe40005000000 */
[----:B------:R-:W-:Y:S02]  /*b460*/  FMNMX.FTZ R14, R50, R11, !PT ;  /* 0x0000000b320e7209 */ /* 0x000fe40007810000 */
[----:B------:R-:W-:-:S02]  /*b470*/  ISETP.LT.OR P5, PT, R8, 0x69, P5 ;  /* 0x000000690800780c */ /* 0x000fc40002fa1670 */
[----:B------:R-:W-:Y:S01]  /*b480*/  FMNMX.FTZ R14, R51, R14, !PT ;  /* 0x0000000e330e7209 */ /* 0x000fe20007810000 */
[----:B------:R-:W-:Y:S01]  /*b490*/  MUFU.EX2 R150, R150 ;  /* 0x0000009600967308 */ /* 0x000fe20000000800 */
[----:B------:R-:W-:Y:S01]  /*b4a0*/  FSEL R125, R75, -INF , !P3 ;  /* 0xff8000004b7d7808 */ /* 0x000fe20005800000 */
[--C-:B------:R-:W-:Y:S01]  /*b4b0*/  FFMA.FTZ R75, R61, R0, -R10.reuse ;  /* 0x000000003d4b7223 */ /* 0x100fe2000001080a */
[----:B------:R-:W-:Y:S01]  /*b4c0*/  FMNMX.FTZ R14, R33, R14, !PT ;  /* 0x0000000e210e7209 */ /* 0x000fe20007810000 */
[----:B------:R-:W-:Y:S01]  /*b4d0*/  FFMA.FTZ R61, R73, R0, -R10 ;  /* 0x00000000493d7223 */ /* 0x000fe2000001080a */
[----:B------:R-:W-:Y:S02]  /*b4e0*/  ISETP.GT.AND P2, PT, R12, 0x70, P1 ;  /* 0x000000700c00780c */ /* 0x000fe40000f44270 */
[----:B------:R-:W-:Y:S01]  /*b4f0*/  FMNMX.FTZ R11, R55, R14, !PT ;  /* 0x0000000e370b7209 */ /* 0x000fe20007810000 */
[----:B------:R-:W-:Y:S01]  /*b500*/  MUFU.EX2 R7, R7 ;  /* 0x0000000700077308 */ /* 0x000fe20000000800 */
[----:B------:R-:W-:-:S02]  /*b510*/  FSEL R78, R78, -INF , !P5 ;  /* 0xff8000004e4e7808 */ /* 0x000fc40006800000 */
[----:B------:R-:W-:Y:S02]  /*b520*/  FMNMX.FTZ R14, R58, R11, !PT ;  /* 0x0000000b3a0e7209 */ /* 0x000fe40007810000 */
[C---:B------:R-:W-:Y:S02]  /*b530*/  ISETP.GT.AND P3, PT, R12.reuse, 0x71, P1 ;  /* 0x000000710c00780c */ /* 0x040fe40000f64270 */
[----:B------:R-:W-:Y:S01]  /*b540*/  FMNMX.FTZ R11, R59, R14, !PT ;  /* 0x0000000e3b0b7209 */ /* 0x000fe20007810000 */
[----:B------:R-:W-:Y:S01]  /*b550*/  MUFU.EX2 R144, R144 ;  /* 0x0000009000907308 */ /* 0x000fe20000000800 */
[----:B------:R-:W-:Y:S02]  /*b560*/  ISETP.GT.AND P5, PT, R12, 0x78, P1 ;  /* 0x000000780c00780c */ /* 0x000fe40000fa4270 */
        /* <DEDUP_REMOVED lines=21> */
[----:B------:R-:W-:Y:S02]  /*b6c0*/  FSEL R127, R82, -INF , !P2 ;  /* 0xff800000527f7808 */ /* 0x000fe40005000000 */
[----:B------:R-:W-:Y:S02]  /*b6d0*/  FMNMX.FTZ R12, R78, R11, !PT ;  /* 0x0000000b4e0c7209 */ /* 0x000fe40007810000 */
[----:B------:R-:W-:Y:S02]  /*b6e0*/  ISETP.LT.OR P5, PT, R8, 0x79, P5 ;  /* 0x000000790800780c */ /* 0x000fe40002fa1670 */
[----:B------:R-:W-:Y:S01]  /*b6f0*/  FMNMX.FTZ R12, R79, R12, !PT ;  /* 0x0000000c4f0c7209 */ /* 0x000fe20007810000 */
[----:B------:R-:W-:Y:S01]  /*b700*/  MUFU.EX2 R21, R21 ;  /* 0x0000001500157308 */ /* 0x000fe20000000800 */
[----:B------:R-:W-:-:S02]  /*b710*/  FSEL R83, R83, -INF , !P3 ;  /* 0xff80000053537808 */ /* 0x000fc40005800000 */
[----:B------:R-:W-:Y:S02]  /*b720*/  FMNMX.FTZ R12, R127, R12, !PT ;  /* 0x0000000c7f0c7209 */ /* 0x000fe40007810000 */
[----:B------:R-:W-:Y:S02]  /*b730*/  ISETP.LT.OR P1, PT, R8, 0x7a, P1 ;  /* 0x0000007a0800780c */ /* 0x000fe40000f21670 */
[----:B------:R-:W-:Y:S01]  /*b740*/  FSEL R86, R86, -INF , !P5 ;  /* 0xff80000056567808 */ /* 0x000fe20006800000 */
[----:B------:R-:W-:Y:S01]  /*b750*/  MUFU.EX2 R142, R142 ;  /* 0x0000008e008e7308 */ /* 0x000fe20000000800 */
[----:B------:R-:W-:Y:S02]  /*b760*/  FMNMX.FTZ R11, R83, R12, !PT ;  /* 0x0000000c530b7209 */ /* 0x000fe40007810000 */
[----:B------:R-:W-:Y:S02]  /*b770*/  FSEL R87, R87, -INF , !P1 ;  /* 0xff80000057577808 */ /* 0x000fe40004800000 */
[----:B------:R-:W-:-:S02]  /*b780*/  FMNMX.FTZ R8, R86, R11, !PT ;  /* 0x0000000b56087209 */ /* 0x000fc40007810000 */
[----:B------:R-:W-:Y:S01]  /*b790*/  FSEL R12, R2, RZ, P6 ;  /* 0x000000ff020c7208 */ /* 0x000fe20003000000 */
[----:B------:R-:W-:Y:S01]  /*b7a0*/  MUFU.EX2 R37, R37 ;  /* 0x0000002500257308 */ /* 0x000fe20000000800 */
[----:B------:R-:W-:-:S03]  /*b7b0*/  FMNMX.FTZ R8, R87, R8, !PT ;  /* 0x0000000857087209 */ /* 0x000fc60007810000 */
[----:B------:R-:W-:Y:S01]  /*b7c0*/  FADD.FTZ R69, -R12, R5 ;  /* 0x000000050c457221 */ /* 0x000fe20000010100 */
[----:B------:R-:W-:Y:S01]  /*b7d0*/  FFMA.FTZ R5, R85, R0, -R10 ;  /* 0x0000000055057223 */ /* 0x000fe2000001080a */
[----:B------:R-:W1:Y:S02]  /*b7e0*/  SHFL.BFLY PT, R11, R8, 0x2, 0x1f ;  /* 0x0c401f00080b7f89 */ /* 0x000e6400000e0000 */
[----:B------:R-:W-:Y:S08]  /*b7f0*/  MUFU.EX2 R136, R136 ;  /* 0x0000008800887308 */ /* 0x000ff00000000800 */
[----:B------:R-:W-:Y:S08]  /*b800*/  MUFU.EX2 R41, R41 ;  /* 0x0000002900297308 */ /* 0x000ff00000000800 */
[----:B------:R-:W-:Y:S01]  /*b810*/  MUFU.EX2 R138, R138 ;  /* 0x0000008a008a7308 */ /* 0x000fe20000000800 */
[----:B-1----:R-:W-:-:S07]  /*b820*/  FMNMX.FTZ R11, R8, R11, !PT ;  /* 0x0000000b080b7209 */ /* 0x002fce0007810000 */
[----:B------:R-:W-:Y:S01]  /*b830*/  MUFU.EX2 R45, R45 ;  /* 0x0000002d002d7308 */ /* 0x000fe20000000800 */
[----:B------:R-:W1:Y:S07]  /*b840*/  SHFL.BFLY PT, R8, R11, 0x1, 0x1f ;  /* 0x0c201f000b087f89 */ /* 0x000e6e00000e0000 */
[----:B------:R-:W-:Y:S08]  /*b850*/  MUFU.EX2 R132, R132 ;  /* 0x0000008400847308 */ /* 0x000ff00000000800 */
[----:B------:R-:W-:Y:S08]  /*b860*/  MUFU.EX2 R49, R49 ;  /* 0x0000003100317308 */ /* 0x000ff00000000800 */
[----:B------:R-:W-:Y:S01]  /*b870*/  MUFU.EX2 R134, R134 ;  /* 0x0000008600867308 */ /* 0x000fe20000000800 */
[----:B-1----:R-:W-:Y:S01]  /*b880*/  FMNMX.FTZ R11, R11, R8, !PT ;  /* 0x000000080b0b7209 */ /* 0x002fe20007810000 */
[----:B------:R-:W-:-:S03]  /*b890*/  FMUL.FTZ R8, R69, R0 ;  /* 0x0000000045087220 */ /* 0x000fc60000410000 */
[C---:B------:R-:W-:Y:S01]  /*b8a0*/  FSETP.NEU.FTZ.AND P1, PT, R11.reuse, -INF , PT ;  /* 0xff8000000b00780b */ /* 0x040fe20003f3d000 */
[----:B------:R-:W-:Y:S02]  /*b8b0*/  FMUL.FTZ R10, R11, R0 ;  /* 0x000000000b0a7220 */ /* 0x000fe40000410000 */
[----:B------:R-:W-:Y:S03]  /*b8c0*/  MUFU.EX2 R75, R75 ;  /* 0x0000004b004b7308 */ /* 0x000fe60000000800 */
[----:B------:R-:W-:-:S05]  /*b8d0*/  FSEL R10, R10, RZ, P1 ;  /* 0x000000ff0a0a7208 */ /* 0x000fca0000800000 */
[----:B------:R-:W1:Y:S01]  /*b8e0*/  MUFU.EX2 R8, R8 ;  /* 0x0000000800087308 */ /* 0x000e620000000800 */
        /* <DEDUP_REMOVED lines=9> */
[-CC-:B0-----:R-:W-:Y:S01]  /*b980*/  FFMA.FTZ R24, R147, R0.reuse, -R10.reuse ;  /* 0x0000000093187223 */ /* 0x181fe2000001080a */
[-C--:B------:R-:W-:Y:S01]  /*b990*/  FMUL.FTZ R6, R25, R0.reuse ;  /* 0x0000000019067220 */ /* 0x080fe20000410000 */
[-CC-:B------:R-:W-:Y:S01]  /*b9a0*/  FFMA.FTZ R147, R149, R0.reuse, -R10.reuse ;  /* 0x0000000095937223 */ /* 0x180fe2000001080a */
[-CC-:B------:R-:W-:Y:S01]  /*b9b0*/  FFMA.FTZ R26, R39, R0.reuse, -R10.reuse ;  /* 0x00000000271a7223 */ /* 0x180fe2000001080a */
[-CC-:B------:R-:W-:Y:S01]  /*b9c0*/  FFMA.FTZ R28, R43, R0.reuse, -R10.reuse ;  /* 0x000000002b1c7223 */ /* 0x180fe2000001080a */
[-CC-:B------:R-:W-:Y:S01]  /*b9d0*/  FFMA.FTZ R143, R151, R0.reuse, -R10.reuse ;  /* 0x00000000978f7223 */ /* 0x180fe2000001080a */
[--C-:B------:R-:W-:Y:S01]  /*b9e0*/  FFMA.FTZ R30, R47, R0, -R10.reuse ;  /* 0x000000002f1e7223 */ /* 0x100fe2000001080a */
[----:B------:R-:W0:Y:S01]  /*b9f0*/  MUFU.EX2 R6, R6 ;  /* 0x0000000600067308 */ /* 0x000e220000000800 */
[----:B-1----:R-:W-:Y:S01]  /*ba00*/  FFMA.FTZ R25, R8, R4, R35 ;  /* 0x0000000408197223 */ /* 0x002fe20000010023 */
[-CC-:B------:R-:W-:Y:S01]  /*ba10*/  FFMA.FTZ R137, R50, R0.reuse, -R10.reuse ;  /* 0x0000000032897223 */ /* 0x180fe2000001080a */
[-CC-:B------:R-:W-:Y:S01]  /*ba20*/  FFMA.FTZ R32, R51, R0.reuse, -R10.reuse ;  /* 0x0000000033207223 */ /* 0x180fe2000001080a */
[-CC-:B------:R-:W-:Y:S01]  /*ba30*/  FFMA.FTZ R139, R33, R0.reuse, -R10.reuse ;  /* 0x00000000218b7223 */ /* 0x180fe2000001080a */
[----:B------:R-:W-:Y:S01]  /*ba40*/  FADD.FTZ R25, R148, R25 ;  /* 0x0000001994197221 */ /* 0x000fe20000010000 */
[-CC-:B------:R-:W-:Y:S01]  /*ba50*/  FFMA.FTZ R34, R55, R0.reuse, -R10.reuse ;  /* 0x0000000037227223 */ /* 0x180fe2000001080a */
[-CC-:B------:R-:W-:Y:S01]  /*ba60*/  FFMA.FTZ R133, R58, R0.reuse, -R10.reuse ;  /* 0x000000003a857223 */ /* 0x180fe2000001080a */
[----:B------:R-:W1:Y:S01]  /*ba70*/  MUFU.EX2 R12, R12 ;  /* 0x0000000c000c7308 */ /* 0x000e620000000800 */
[----:B------:R-:W-:Y:S01]  /*ba80*/  FADD.FTZ R4, R150, R25 ;  /* 0x0000001996047221 */ /* 0x000fe20000010000 */
        /* <DEDUP_REMOVED lines=9> */
[----:B------:R-:W-:-:S05]  /*bb20*/  FFMA.FTZ R123, R86, R0, -R10 ;  /* 0x00000000567b7223 */ /* 0x000fca000001080a */
        /* <DEDUP_REMOVED lines=18> */
[----:B------:R-:W-:Y:S01]  /*bc50*/  FADD.FTZ R42, R142, R25 ;  /* 0x000000198e2a7221 */ /* 0x000fe20000010000 */
[----:B------:R-:W-:Y:S01]  /*bc60*/  FFMA.FTZ R25, R74, R0, -R10 ;  /* 0x000000004a197223 */ /* 0x000fe2000001080a */
        /* <DEDUP_REMOVED lines=8> */
[----:B------:R-:W-:Y:S01]  /*bcf0*/  FADD.FTZ R44, R138, R31 ;  /* 0x0000001f8a2c7221 */ /* 0x000fe20000010000 */
[----:B------:R-:W-:Y:S01]  /*bd00*/  FFMA.FTZ R31, R78, R0, -R10 ;  /* 0x000000004e1f7223 */ /* 0x000fe2000001080a */
        /* <DEDUP_REMOVED lines=80> */
.L_x_1009:
        /* <DEDUP_REMOVED lines=75> */
.L_x_991:
[----:B------:R-:W-:Y:S06]  /*c6c0*/  BAR.ARV 0x8, 0x200 ;  /* 0x0208000000007b1d */ /* 0x000fec0000002000 */
[----:B------:R-:W-:Y:S05]  /*c6d0*/  @!P0 BRA `(.L_x_1011) ;  /* 0x0000000000048947 */ /* 0x000fea0003800000 */
[----:B------:R-:W-:Y:S01]  /*c6e0*/  BPT.TRAP 0x1 ;  /* 0x000000040000795c */ /* 0x000fe20000300000 */
.L_x_1011:
[----:B------:R-:W-:Y:S01]  /*c6f0*/  ULEA UR5, UR36, UR45, 0x3 ;  /* 0x0000002d24057291 */ /* 0x000fe2000f8e183f */
[----:B------:R-:W-:-:S05]  /*c700*/  IMAD.U32 R5, RZ, RZ, UR46 ;  /* 0x0000002eff057e24 */ /* 0x000fca000f8e00ff */
[----:B------:R-:W-:-:S04]  /*c710*/  SHF.L.U32 R5, R5, 0x1f, RZ ;  /* 0x0000001f05057819 */ /* 0x000fc800000006ff */
[----:B------:R0:W1:Y:S01]  /*c720*/  SYNCS.PHASECHK.TRANS64.TRYWAIT P1, [UR5+0x16850], R5 ;  /* 0x01685005ff0075a7 */ /* 0x0000620008020145 */
[----:B------:R-:W-:Y:S05]  /*c730*/  @!P0 BRA `(.L_x_1012) ;  /* 0x0000000000048947 */ /* 0x000fea0003800000 */
[----:B------:R-:W-:Y:S01]  /*c740*/  BPT.TRAP 0x1 ;  /* 0x000000040000795c */ /* 0x000fe20000300000 */
.L_x_1012:
[----:B-1----:R-:W-:Y:S05]  /*c750*/  @P1 BRA `(.L_x_1013) ;  /* 0x0000000000081947 */ /* 0x002fea0003800000 */
[----:B------:R-:W1:Y:S02]  /*c760*/  SYNCS.PHASECHK.TRANS64.TRYWAIT P1, [UR5+0x16850], R5 ;  /* 0x01685005ff0075a7 */ /* 0x000e640008020145 */
[----:B-1----:R-:W-:Y:S05]  /*c770*/  @!P1 BRA `(.L_x_1014) ;  /* 0x00000068002c9947 */ /* 0x002fea0003800000 */
.L_x_1013:
[----:B------:R-:W-:Y:S01]  /*c780*/  UIADD3 UR45, UR45, 0x400, URZ ;  /* 0x000004002d2d7890 */ /* 0x000fe2000fffe03f */
[----:B------:R-:W-:Y:S01]  /*c790*/  WARPGROUP.ARRIVE ;  /* 0x00000000000079c5 */ /* 0x000fe20000000000 */
[----:B------:R-:W-:Y:S01]  /*c7a0*/  UMOV UR7, 0x40000040 ;  /* 0x4000004000077882 */ /* 0x000fe20000000000 */
[----:B01----:R-:W0:Y:S01]  /*c7b0*/  SHFL.BFLY PT, R5, R4, 0x2, 0x1f ;  /* 0x0c401f0004057f89 */ /* 0x003e2200000e0000 */
[----:B------:R-:W-:Y:S01]  /*c7c0*/  USHF.R.U32.HI UR45, URZ, 0x4, UR45 ;  /* 0x000000043f2d7899 */ /* 0x000fe2000801162d */
[----:B------:R-:W-:Y:S01]  /*c7d0*/  CS2R R34, SRZ ;  /* 0x0000000000227805 */ /* 0x000fe2000001ff00 */
[----:B------:R-:W-:Y:S01]  /*c7e0*/  IMAD.MOV.U32 R25, RZ, RZ, -0x800000 ;  /* 0xff800000ff197424 */ /* 0x000fe200078e00ff */
[----:B------:R-:W1:Y:S01]  /*c7f0*/  SHFL.BFLY PT, R6, R3, 0x2, 0x1f ;  /* 0x0c401f0003067f89 */ /* 0x000e6200000e0000 */
[----:B------:R-:W-:Y:S01]  /*c800*/  ULOP3.LUT UR4, UR45, 0x3fff, URZ, 0xc0, !UPT ;  /* 0x00003fff2d047892 */ /* 0x000fe2000f8ec03f */
[----:B------:R-:W-:-:S03]  /*c810*/  IMAD.MOV.U32 R24, RZ, RZ, -0x800000 ;  /* 0xff800000ff187424 */ /* 0x000fc600078e00ff */
[----:B------:R-:W-:-:S07]  /*c820*/  ULEA UR4, UR36, UR4, 0xa ;  /* 0x0000000424047291 */ /* 0x000fce000f8e503f */
[----:B------:R-:W-:Y:S02]  /*c830*/  UMOV UR6, UR4 ;  /* 0x0000000400067c82 */ /* 0x000fe40008000000 */
[----:B------:R-:W-:Y:S01]  /*c840*/  HGMMA.64x64x16.F32.BF16 R88, R148, gdesc[UR4].tnspB, R88, gsb0 ;  /* 0x40e0000494587df0 */ /* 0x000fe20008001858 */
[----:B------:R-:W-:Y:S01]  /*c850*/  UIADD3 UR6, UR4, 0x80, URZ ;  /* 0x0000008004067890 */ /* 0x000fe2000fffe03f */
[----:B------:R-:W-:Y:S01]  /*c860*/  UMOV UR7, 0x40000040 ;  /* 0x4000004000077882 */ /* 0x000fe20000000000 */
[----:B0-----:R-:W-:Y:S01]  /*c870*/  FADD.FTZ R5, R5, R4 ;  /* 0x0000000405057221 */ /* 0x001fe20000010000 */
[----:B-1----:R-:W-:-:S04]  /*c880*/  FADD.FTZ R7, R6, R3 ;  /* 0x0000000306077221 */ /* 0x002fc80000010000 */
[----:B------:R-:W0:Y:S04]  /*c890*/  SHFL.BFLY PT, R6, R5, 0x1, 0x1f ;  /* 0x0c201f0005067f89 */ /* 0x000e2800000e0000 */
[----:B------:R-:W1:Y:S01]  /*c8a0*/  SHFL.BFLY PT, R8, R7, 0x1, 0x1f ;  /* 0x0c201f0007087f89 */ /* 0x000e6200000e0000 */
[----:B0-----:R-:W-:Y:S01]  /*c8b0*/  FADD.FTZ R9, R5, R6 ;  /* 0x0000000605097221 */ /* 0x001fe20000010000 */
[----:B-1----:R-:W-:-:S04]  /*c8c0*/  FADD.FTZ R8, R7, R8 ;  /* 0x0000000807087221 */ /* 0x002fc80000010000 */
[----:B------:R-:W-:Y:S02]  /*c8d0*/  FSETP.NE.FTZ.AND P1, PT, R9, RZ, PT ;  /* 0x000000ff0900720b */ /* 0x000fe40003f35000 */
        /* <DEDUP_REMOVED lines=13> */
[----:B------:R-:W-:Y:S01]  /*c9b0*/  UIADD3 UR6, UR4, 0x100, URZ ;  /* 0x0000010004067890 */ /* 0x000fe2000fffe03f */
[----:B------:R-:W-:Y:S01]  /*c9c0*/  @P2 FFMA.FTZ R24, R5, R11, R6 ;  /* 0x0000000b05182223 */ /* 0x000fe20000010006 */
        /* <DEDUP_REMOVED lines=33> */
.L_x_1015:
        /* <DEDUP_REMOVED lines=30> */
[----:B------:R-:W-:Y:S01]  /*cdc0*/  USEL UR4, URZ, 0x1, UP0 ;  /* 0x000000013f047887 */ /* 0x000fe20008000000 */
[-C--:B------:R-:W-:Y:S01]  /*cdd0*/  FMUL.FTZ R110, R110, R35.reuse ;  /* 0x000000236e6e7220 */ /* 0x080fe20000410000 */
[-C--:B------:R-:W-:Y:S01]  /*cde0*/  FMUL.FTZ R15, R111, R35.reuse ;  /* 0x000000236f0f7220 */ /* 0x080fe20000410000 */
[-C--:B------:R-:W-:Y:S01]  /*cdf0*/  FMUL.FTZ R114, R114, R35.reuse ;  /* 0x0000002372727220 */ /* 0x080fe20000410000 */
[-C--:B------:R-:W-:Y:S01]  /*ce00*/  FMUL.FTZ R33, R115, R35.reuse ;  /* 0x0000002373217220 */ /* 0x080fe20000410000 */
[-C--:B------:R-:W-:Y:S01]  /*ce10*/  FMUL.FTZ R118, R118, R35.reuse ;  /* 0x0000002376767220 */ /* 0x080fe20000410000 */
[----:B------:R-:W-:Y:S01]  /*ce20*/  FMUL.FTZ R34, R117, R34 ;  /* 0x0000002275227220 */ /* 0x000fe20000410000 */
[----:B------:R-:W-:Y:S01]  /*ce30*/  PLOP3.LUT P0, PT, PT, PT, PT, 0x8, 0x0 ;  /* 0x000000000000781c */ /* 0x000fe20003f0e170 */
[----:B------:R-:W-:Y:S01]  /*ce40*/  FMUL.FTZ R35, R119, R35 ;  /* 0x0000002377237220 */ /* 0x000fe20000410000 */
[----:B------:R-:W-:-:S02]  /*ce50*/  UIADD3 UR47, UR47, 0x1, URZ ;  /* 0x000000012f2f7890 */ /* 0x000fc4000fffe03f */
[----:B------:R-:W-:Y:S02]  /*ce60*/  USEL UR36, UR36, URZ, UP0 ;  /* 0x0000003f24247287 */ /* 0x000fe40008000000 */
[----:B------:R-:W-:-:S12]  /*ce70*/  ULOP3.LUT UR46, UR46, UR4, URZ, 0x3c, !UPT ;  /* 0x000000042e2e7292 */ /* 0x000fd8000f8e3c3f */
.L_x_937:
[----:B------:R-:W0:Y:S01]  /*ce80*/  S2R R3, SR_CgaCtaId ;  /* 0x0000000000037919 */ /* 0x000e220000008800 */
[----:B------:R-:W-:Y:S01]  /*ce90*/  MOV R0, 0x400 ;  /* 0x0000040000007802 */ /* 0x000fe20000000f00 */
[----:B------:R-:W-:Y:S01]  /*cea0*/  BSSY B0, `(.L_x_1016) ;  /* 0x0000144000007945 */ /* 0x000fe20003800000 */
[----:B------:R-:W-:Y:S02]  /*ceb0*/  BAR.SYNC.DEFER_BLOCKING 0x5, 0x200 ;  /* 0x0148000000007b1d */ /* 0x000fe40000010000 */
[----:B0-----:R-:W-:-:S05]  /*cec0*/  LEA R0, R3, R0, 0x18 ;  /* 0x0000000003007211 */ /* 0x001fca00078ec0ff */
[----:B------:R-:W0:Y:S02]  /*ced0*/  LDS R2, [R0+0x168d0] ;  /* 0x0168d00000027984 */ /* 0x000e240000000800 */
[----:B0-----:R-:W-:Y:S01]  /*cee0*/  R2UR UR4, R2 ;  /* 0x00000000020472ca */ /* 0x001fe200000e0000 */
[----:B------:R-:W-:Y:S06]  /*cef0*/  BAR.ARV 0x4, 0x200 ;  /* 0x0108000000007b1d */ /* 0x000fec0000002000 */
[----:B------:R-:W-:Y:S08]  /*cf00*/  @P0 BRA `(.L_x_1017) ;  /* 0x0000000c00180947 */ /* 0x000ff00003800000 */
[----:B------:R-:W0:Y:S01]  /*cf10*/  S2R R5, SR_SWINHI ;  /* 0x0000000000057919 */ /* 0x000e220000002f00 */
[----:B------:R-:W1:Y:S01]  /*cf20*/  LDC R30, c[0x0][0xbe8] ;  /* 0x0002fa00ff1e7b82 */ /* 0x000e620000000800 */
[----:B------:R-:W-:Y:S01]  /*cf30*/  USHF.R.S32.HI UR12, URZ, 0x1f, UR41 ;  /* 0x0000001f3f0c7899 */ /* 0x000fe20008011429 */
[----:B------:R-:W-:Y:S01]  /*cf40*/  VIADD R47, R17, UR38 ;  /* 0x00000026112f7c36 */ /* 0x000fe20008000000 */
[----:B------:R-:W-:Y:S01]  /*cf50*/  ULDC.64 UR8, c[0x0][0xb90] ;  /* 0x0002e40000087ab9 */ /* 0x000fe20000000a00 */
[----:B------:R-:W-:Y:S01]  /*cf60*/  USHF.R.S32.HI UR13, URZ, 0x1f, UR39 ;  /* 0x0000001f3f0d7899 */ /* 0x000fe20008011427 */
[----:B------:R-:W-:Y:S01]  /*cf70*/  F2FP.BF16.F32.PACK_AB R12, R12, R41 ;  /* 0x000000290c0c723e */ /* 0x000fe200000010ff */
[----:B------:R-:W-:Y:S01]  /*cf80*/  UIMAD UR5, UR12, UR8, URZ ;  /* 0x000000080c0572a4 */ /* 0x000fe2000f8e023f */
[----:B------:R-:W-:Y:S01]  /*cf90*/  F2FP.BF16.F32.PACK_AB R13, R13, R106 ;  /* 0x0000006a0d0d723e */ /* 0x000fe200000010ff */
[----:B------:R-:W-:Y:S01]  /*cfa0*/  UIMAD.WIDE.U32 UR6, UR41, UR8, URZ ;  /* 0x00000008290672a5 */ /* 0x000fe2000f8e003f */
[----:B------:R-:W-:Y:S01]  /*cfb0*/  F2FP.BF16.F32.PACK_AB R14, R14, R37 ;  /* 0x000000250e0e723e */ /* 0x000fe200000010ff */
[----:B------:R-:W-:Y:S01]  /*cfc0*/  UIMAD UR5, UR41, UR9, UR5 ;  /* 0x00000009290572a4 */ /* 0x000fe2000f8e0205 */
[----:B------:R-:W-:Y:S01]  /*cfd0*/  F2FP.BF16.F32.PACK_AB R15, R15, R110 ;  /* 0x0000006e0f0f723e */ /* 0x000fe200000010ff */
[----:B------:R-:W-:Y:S01]  /*cfe0*/  ULDC.64 UR10, c[0x0][0xb98] ;  /* 0x0002e600000a7ab9 */ /* 0x000fe20000000a00 */
[----:B------:R-:W-:Y:S01]  /*cff0*/  F2FP.BF16.F32.PACK_AB R32, R32, R29 ;  /* 0x0000001d2020723e */ /* 0x000fe200000010ff */
[----:B------:R-:W-:Y:S01]  /*d000*/  UIMAD UR8, UR13, UR10, URZ ;  /* 0x0000000a0d0872a4 */ /* 0x000fe2000f8e023f */
[----:B------:R-:W-:Y:S01]  /*d010*/  F2FP.BF16.F32.PACK_AB R33, R33, R114 ;  /* 0x000000722121723e */ /* 0x000fe200000010ff */
[----:B------:R-:W-:Y:S01]  /*d020*/  UIADD3 UR7, UR7, UR5, URZ ;  /* 0x0000000507077290 */ /* 0x000fe2000fffe03f */
[----:B------:R-:W-:Y:S01]  /*d030*/  F2FP.BF16.F32.PACK_AB R34, R34, R21 ;  /* 0x000000152222723e */ /* 0x000fe200000010ff */
[----:B------:R-:W-:Y:S01]  /*d040*/  UIMAD UR8, UR39, UR11, UR8 ;  /* 0x0000000b270872a4 */ /* 0x000fe2000f8e0208 */
[----:B------:R-:W-:Y:S01]  /*d050*/  F2FP.BF16.F32.PACK_AB R35, R35, R118 ;  /* 0x000000762323723e */ /* 0x000fe200000010ff */
[----:B------:R-:W-:Y:S01]  /*d060*/  UIMAD.WIDE.U32 UR6, UR39, UR10, UR6 ;  /* 0x0000000a270672a5 */ /* 0x000fe2000f8e0006 */
[----:B------:R-:W-:-:S02]  /*d070*/  ULDC UR5, c[0x0][0xa88] ;  /* 0x0002a20000057ab9 */ /* 0x000fc40000000800 */
[----:B------:R-:W-:Y:S01]  /*d080*/  ULDC.64 UR10, c[0x0][0xaf0] ;  /* 0x0002bc00000a7ab9 */ /* 0x000fe20000000a00 */
[----:B------:R-:W-:Y:S01]  /*d090*/  BAR.SYNC.DEFER_BLOCKING 0x1, 0x180 ;  /* 0x0046000000007b1d */ /* 0x000fe20000010000 */
[----:B-1----:R-:W-:Y:S01]  /*d0a0*/  ISETP.NE.AND P1, PT, R30, 0x1, PT ;  /* 0x000000011e00780c */ /* 0x002fe20003f25270 */
[----:B------:R-:W-:-:S04]  /*d0b0*/  IMAD.U32 R36, RZ, RZ, UR8 ;  /* 0x00000008ff247e24 */ /* 0x000fc8000f8e00ff */
[----:B------:R-:W-:Y:S01]  /*d0c0*/  ULDC.64 UR8, c[0x0][0xae8] ;  /* 0x0002ba0000087ab9 */ /* 0x000fe20000000a00 */
[----:B------:R-:W-:Y:S02]  /*d0d0*/  MOV R2, R0 ;  /* 0x0000000000027202 */ /* 0x000fe40000000f00 */
[----:B0-----:R-:W-:Y:S01]  /*d0e0*/  MOV R3, R5 ;  /* 0x0000000500037202 */ /* 0x001fe20000000f00 */
[----:B------:R-:W-:Y:S02]  /*d0f0*/  IMAD R5, R152, 0x40, R22 ;  /* 0x0000004098057824 */ /* 0x000fe400078e0216 */
[--C-:B------:R-:W-:Y:S02]  /*d100*/  IMAD.WIDE R10, R156, 0x2, R2.reuse ;  /* 0x000000029c0a7825 */ /* 0x100fe400078e0202 */
[----:B------:R-:W0:Y:S02]  /*d110*/  @P1 LDC R20, c[0x0][0xbec] ;  /* 0x0002fb00ff141b82 */ /* 0x000e240000000800 */
[----:B------:R-:W-:Y:S01]  /*d120*/  IMAD.WIDE R2, R5, 0x2, R2 ;  /* 0x0000000205027825 */ /* 0x000fe200078e0202 */
[----:B------:R-:W-:-:S02]  /*d130*/  LOP3.LUT R4, R10, 0x380, RZ, 0xc0, !PT ;  /* 0x000003800a047812 */ /* 0x000fc400078ec0ff */
[----:B------:R-:W-:Y:S02]  /*d140*/  IADD3 R39, P0, R10, 0x60, RZ ;  /* 0x000000600a277810 */ /* 0x000fe40007f1e0ff */
[----:B------:R-:W-:Y:S01]  /*d150*/  SHF.R.U64 R5, R4, 0x3, RZ ;  /* 0x0000000304057819 */ /* 0x000fe200000012ff */
[----:B------:R-:W1:Y:S01]  /*d160*/  @P1 LDC R45, c[0x0][0xbf0] ;  /* 0x0002fc00ff2d1b82 */ /* 0x000e620000000800 */
[----:B------:R-:W-:Y:S01]  /*d170*/  LOP3.LUT R4, R39, 0x380, RZ, 0xc0, !PT ;  /* 0x0000038027047812 */ /* 0x000fe200078ec0ff */
[----:B------:R-:W-:Y:S01]  /*d180*/  IMAD.X R9, RZ, RZ, R11, P0 ;  /* 0x000000ffff097224 */ /* 0x000fe200000e060b */
[----:B------:R-:W-:Y:S02]  /*d190*/  IADD3 R27, P3, R10, 0x20, RZ ;  /* 0x000000200a1b7810 */ /* 0x000fe40007f7e0ff */
[----:B------:R-:W-:Y:S02]  /*d1a0*/  SHF.R.U64 R4, R4, 0x3, RZ ;  /* 0x0000000304047819 */ /* 0x000fe400000012ff */
[----:B------:R-:W-:-:S02]  /*d1b0*/  IADD3 R31, P2, R10, 0x40, RZ ;  /* 0x000000400a1f7810 */ /* 0x000fc40007f5e0ff */
[----:B------:R-:W-:Y:S02]  /*d1c0*/  LOP3.LUT R8, R4, R39, RZ, 0x3c, !PT ;  /* 0x0000002704087212 */ /* 0x000fe400078e3cff */
[----:B------:R-:W-:Y:S01]  /*d1d0*/  LOP3.LUT R4, R27, 0x380, RZ, 0xc0, !PT ;  /* 0x000003801b047812 */ /* 0x000fe200078ec0ff */
[----:B------:R-:W-:Y:S01]  /*d1e0*/  IMAD.X R7, RZ, RZ, R11, P2 ;  /* 0x000000ffff077224 */ /* 0x000fe200010e060b */
[----:B------:R-:W-:Y:S02]  /*d1f0*/  LOP3.LUT R6, R31, 0x380, RZ, 0xc0, !PT ;  /* 0x000003801f067812 */ /* 0x000fe400078ec0ff */
[----:B------:R-:W-:Y:S01]  /*d200*/  SHF.R.U64 R4, R4, 0x3, RZ ;  /* 0x0000000304047819 */ /* 0x000fe200000012ff */
[----:B0-----:R-:W-:Y:S01]  /*d210*/  @P1 IMAD.HI.U32 R20, R47, R20, RZ ;  /* 0x000000142f141227 */ /* 0x001fe200078e00ff */
[----:B------:R-:W-:Y:S02]  /*d220*/  SHF.R.U64 R6, R6, 0x3, RZ ;  /* 0x0000000306067819 */ /* 0x000fe400000012ff */
[----:B------:R-:W-:-:S02]  /*d230*/  IADD3 R39, P2, R2, 0x3000, RZ ;  /* 0x0000300002277810 */ /* 0x000fc40007f5e0ff */
[----:B------:R-:W-:Y:S01]  /*d240*/  LOP3.LUT R4, R4, R27, RZ, 0x3c, !PT ;  /* 0x0000001b04047212 */ /* 0x000fe200078e3cff */
[----:B------:R-:W-:Y:S01]  /*d250*/  IMAD.MOV.U32 R27, RZ, RZ, R47 ;  /* 0x000000ffff1b7224 */ /* 0x000fe200078e002f */
[----:B------:R-:W-:Y:S01]  /*d260*/  LOP3.LUT R6, R6, R31, RZ, 0x3c, !PT ;  /* 0x0000001f06067212 */ /* 0x000fe200078e3cff */
[----:B------:R-:W-:Y:S01]  /*d270*/  IMAD.X R21, RZ, RZ, R3, P2 ;  /* 0x000000ffff157224 */ /* 0x000fe200010e0603 */
[----:B------:R-:W-:Y:S02]  /*d280*/  LOP3.LUT R31, R39, 0x380, RZ, 0xc0, !PT ;  /* 0x00000380271f7812 */ /* 0x000fe400078ec0ff */
[----:B-1----:R-:W-:Y:S02]  /*d290*/  @P1 SHF.R.U32.HI R27, RZ, R45, R20 ;  /* 0x0000002dff1b1219 */ /* 0x002fe40000011614 */
[----:B------:R-:W-:Y:S02]  /*d2a0*/  SHF.R.U64 R20, R31, 0x3, RZ ;  /* 0x000000031f147819 */ /* 0x000fe400000012ff */
[----:B------:R-:W-:Y:S01]  /*d2b0*/  LOP3.LUT R10, R5, R10, RZ, 0x3c, !PT ;  /* 0x0000000a050a7212 */ /* 0x000fe200078e3cff */
[----:B------:R-:W-:Y:S01]  /*d2c0*/  IMAD.MOV R31, RZ, RZ, -R27 ;  /* 0x000000ffff1f7224 */ /* 0x000fe200078e0a1b */
[----:B------:R-:W-:Y:S01]  /*d2d0*/  MOV R40, R8 ;  /* 0x0000000800287202 */ /* 0x000fe20000000f00 */
[----:B------:R-:W-:Y:S01]  /*d2e0*/  IMAD.X R5, RZ, RZ, R11, P3 ;  /* 0x000000ffff057224 */ /* 0x000fe200018e060b */
[----:B------:R-:W-:Y:S01]  /*d2f0*/  MOV R44, R10 ;  /* 0x0000000a002c7202 */ /* 0x000fe20000000f00 */
[----:B------:R-:W-:Y:S01]  /*d300*/  IMAD R31, R30, R31, R47 ;  /* 0x0000001f1e1f7224 */ /* 0x000fe200078e022f */
[----:B------:R-:W-:-:S02]  /*d310*/  SHF.R.S32.HI R11, RZ, 0x1f, R27 ;  /* 0x0000001fff0b7819 */ /* 0x000fc4000001141b */
[----:B------:R-:W-:Y:S02]  /*d320*/  IADD3 R10, P0, R27, UR6, RZ ;  /* 0x000000061b0a7c10 */ /* 0x000fe4000ff1e0ff */
[----:B------:R-:W-:Y:S02]  /*d330*/  SHF.R.S32.HI R27, RZ, 0x1f, R31 ;  /* 0x0000001fff1b7819 */ /* 0x000fe4000001141f */
[----:B------:R-:W-:Y:S01]  /*d340*/  IADD3.X R11, R11, UR7, R36, P0, !PT ;  /* 0x000000070b0b7c10 */ /* 0x000fe200087fe424 */
[----:B------:R-:W-:Y:S01]  /*d350*/  ULDC.64 UR6, c[0x0][0xb88] ;  /* 0x0002e20000067ab9 */ /* 0x000fe20000000a00 */
[----:B------:R-:W-:Y:S01]  /*d360*/  IADD3 R43, P3, R2, 0x1800, RZ ;  /* 0x00001800022b7810 */ /* 0x000fe20007f7e0ff */
[----:B------:R-:W-:Y:S01]  /*d370*/  IMAD R8, R27, UR6, RZ ;  /* 0x000000061b087c24 */ /* 0x000fe2000f8e02ff */
[----:B------:R-:W-:Y:S01]  /*d380*/  MOV R42, R6 ;  /* 0x00000006002a7202 */ /* 0x000fe20000000f00 */
[----:B------:R-:W-:Y:S01]  /*d390*/  IMAD.WIDE.U32 R6, R31, UR6, R10 ;  /* 0x000000061f067c25 */ /* 0x000fe2000f8e000a */
[----:B------:R-:W-:-:S02]  /*d3a0*/  LOP3.LUT R28, R43, 0x380, RZ, 0xc0, !PT ;  /* 0x000003802b1c7812 */ /* 0x000fc400078ec0ff */
[----:B------:R-:W-:Y:S01]  /*d3b0*/  LOP3.LUT P0, RZ, R153, 0x3, RZ, 0xc0, !PT ;  /* 0x0000000399ff7812 */ /* 0x000fe2000780c0ff */
[----:B------:R-:W-:Y:S01]  /*d3c0*/  IMAD R9, R31, UR7, R8 ;  /* 0x000000071f097c24 */ /* 0x000fe2000f8e0208 */
[----:B------:R-:W-:Y:S01]  /*d3d0*/  ULDC.64 UR6, c[0x0][0xb50] ;  /* 0x0002d40000067ab9 */ /* 0x000fe20000000a00 */
[----:B------:R-:W-:Y:S01]  /*d3e0*/  VIADD R10, R155, UR38 ;  /* 0x000000269b0a7c36 */ /* 0x000fe20008000000 */
[----:B------:R-:W-:Y:S01]  /*d3f0*/  SHF.R.U64 R28, R28, 0x3, RZ ;  /* 0x000000031c1c7819 */ /* 0x000fe200000012ff */
[----:B------:R-:W-:Y:S01]  /*d400*/  IMAD R31, R30, UR5, RZ ;  /* 0x000000051e1f7c24 */ /* 0x000fe2000f8e02ff */
[----:B------:R-:W-:Y:S01]  /*d410*/  LEA R36, P5, R6, UR6, 0x2 ;  /* 0x0000000606247c11 */ /* 0x000fe2000f8a10ff */
[----:B------:R-:W-:Y:S01]  /*d420*/  IMAD.IADD R7, R7, 0x1, R9 ;  /* 0x0000000107077824 */ /* 0x000fe200078e0209 */
[----:B------:R-:W-:Y:S01]  /*d430*/  LOP3.LUT R28, R28, R43, RZ, 0x3c, !PT ;  /* 0x0000002b1c1c7212 */ /* 0x000fe200078e3cff */
[C---:B------:R-:W-:Y:S01]  /*d440*/  VIADD R8, R10.reuse, 0x8 ;  /* 0x000000080a087836 */ /* 0x040fe20000000000 */
[----:B------:R-:W-:Y:S01]  /*d450*/  MOV R43, R4 ;  /* 0x00000004002b7202 */ /* 0x000fe20000000f00 */
[----:B------:R-:W-:Y:S01]  /*d460*/  SHFL.IDX PT, R38, R36, 0x1, 0x1c1f ;  /* 0x003c1f0024267f89 */ /* 0x000fe200000e0000 */
[----:B------:R-:W-:Y:S01]  /*d470*/  ISETP.GE.OR P4, PT, R10, R31, P0 ;  /* 0x0000001f0a00720c */ /* 0x000fe20000786670 */
[----:B------:R-:W-:Y:S01]  /*d480*/  IMAD.X R29, RZ, RZ, R3, P3 ;  /* 0x000000ffff1d7224 */ /* 0x000fe200018e0603 */
[----:B------:R-:W-:-:S02]  /*d490*/  LEA.HI.X R45, R6, UR7, R7, 0x2, P5 ;  /* 0x00000007062d7c11 */ /* 0x000fc4000a8f1407 */
[----:B------:R-:W-:Y:S02]  /*d4a0*/  ISETP.GE.OR P0, PT, R8, R31, P0 ;  /* 0x0000001f0800720c */ /* 0x000fe40000706670 */
[----:B------:R-:W-:Y:S01]  /*d4b0*/  F2FP.BF16.F32.PACK_AB R4, R89, R26 ;  /* 0x0000001a5904723e */ /* 0x000fe200000010ff */
[----:B------:R-:W-:Y:S01]  /*d4c0*/  SHFL.IDX PT, R27, R45, RZ, 0x1c1f ;  /* 0x001c1fff2d1b7589 */ /* 0x000fe200000e0000 */
[----:B------:R-:W-:Y:S02]  /*d4d0*/  F2FP.BF16.F32.PACK_AB R5, R91, R90 ;  /* 0x0000005a5b05723e */ /* 0x000fe400000010ff */
[----:B------:R-:W-:Y:S01]  /*d4e0*/  F2FP.BF16.F32.PACK_AB R6, R93, R92 ;  /* 0x0000005c5d06723e */ /* 0x000fe200000010ff */
[----:B------:R0:W1:Y:S01]  /*d4f0*/  SHFL.IDX PT, R26, R36, RZ, 0x1c1f ;  /* 0x001c1fff241a7589 */ /* 0x00006200000e0000 */
[----:B------:R-:W-:Y:S02]  /*d500*/  F2FP.BF16.F32.PACK_AB R7, R95, R94 ;  /* 0x0000005e5f07723e */ /* 0x000fe400000010ff */
[----:B------:R-:W-:-:S02]  /*d510*/  F2FP.BF16.F32.PACK_AB R8, R97, R96 ;  /* 0x000000606108723e */ /* 0x000fc400000010ff */
[----:B------:R-:W-:Y:S01]  /*d520*/  F2FP.BF16.F32.PACK_AB R9, R99, R98 ;  /* 0x000000626309723e */ /* 0x000fe200000010ff */
[----:B------:R-:W-:Y:S01]  /*d530*/  STSM.16.M88.4 [R44], R4 ;  /* 0x000000042c007844 */ /* 0x000fe20000000200 */
[----:B------:R-:W-:Y:S02]  /*d540*/  F2FP.BF16.F32.PACK_AB R10, R101, R100 ;  /* 0x00000064650a723e */ /* 0x000fe400000010ff */
[----:B------:R-:W-:Y:S02]  /*d550*/  F2FP.BF16.F32.PACK_AB R11, R103, R102 ;  /* 0x00000066670b723e */ /* 0x000fe400000010ff */
[----:B------:R-:W-:Y:S02]  /*d560*/  LOP3.LUT R20, R20, R39, RZ, 0x3c, !PT ;  /* 0x0000002714147212 */ /* 0x000fe400078e3cff */
[----:B------:R-:W2:Y:S01]  /*d570*/  SHFL.IDX PT, R39, R45, 0x1, 0x1c1f ;  /* 0x003c1f002d277f89 */ /* 0x000ea200000e0000 */
[----:B------:R-:W-:-:S03]  /*d580*/  LOP3.LUT R37, R2, 0x380, RZ, 0xc0, !PT ;  /* 0x0000038002257812 */ /* 0x000fc600078ec0ff */
[----:B------:R3:W-:Y:S01]  /*d590*/  STSM.16.M88.4 [R43], R8 ;  /* 0x000000082b007844 */ /* 0x0007e20000000200 */
[----:B------:R-:W-:-:S03]  /*d5a0*/  SHF.R.U64 R37, R37, 0x3, RZ ;  /* 0x0000000325257819 */ /* 0x000fc600000012ff */
[----:B------:R4:W-:Y:S01]  /*d5b0*/  STSM.16.M88.4 [R42], R12 ;  /* 0x0000000c2a007844 */ /* 0x0009e20000000200 */
[----:B0-----:R-:W-:Y:S01]  /*d5c0*/  LOP3.LUT R36, R37, R2, RZ, 0x3c, !PT ;  /* 0x0000000225247212 */ /* 0x001fe200078e3cff */
[----:B------:R-:W-:Y:S02]  /*d5d0*/  IMAD.MOV.U32 R37, RZ, RZ, R3 ;  /* 0x000000ffff257224 */ /* 0x000fe400078e0003 */
[----:B------:R0:W-:Y:S01]  /*d5e0*/  STSM.16.M88.4 [R40], R32 ;  /* 0x0000002028007844 */ /* 0x0001e20000000200 */
[----:B------:R-:W-:Y:S06]  /*d5f0*/  BAR.SYNC.DEFER_BLOCKING 0x1, 0x180 ;  /* 0x0046000000007b1d */ /* 0x000fec0000010000 */
[----:B-1----:R1:W-:Y:S04]  /*d600*/  @!P4 ST.E desc[UR52][R26.64], R25 ;  /* 0x000000191a00c985 */ /* 0x0023e8000c101934 */
[----:B--2---:R2:W-:Y:S04]  /*d610*/  @!P0 ST.E desc[UR52][R38.64], R24 ;  /* 0x0000001826008985 */ /* 0x0045e8000c101934 */
[----:B------:R-:W2:Y:S04]  /*d620*/  LD.E.128 R4, desc[UR52][R36.64] ;  /* 0x0000003424047980 */ /* 0x000ea8000c101d00 */
[----:B---3--:R3:W2:Y:S04]  /*d630*/  LD.E.128 R8, desc[UR52][R28.64] ;  /* 0x000000341c087980 */ /* 0x0086a8000c101d00 */
[----:B----4-:R4:W4:Y:S01]  /*d640*/  LD.E.128 R12, desc[UR52][R20.64] ;  /* 0x00000034140c7980 */ /* 0x010922000c101d00 */
[----:B0-----:R-:W-:-:S04]  /*d650*/  IADD3 R33, P0, R2, 0x4800, RZ ;  /* 0x0000480002217810 */ /* 0x001fc80007f1e0ff */
[----:B------:R-:W-:Y:S01]  /*d660*/  LOP3.LUT R2, R33, 0x380, RZ, 0xc0, !PT ;  /* 0x0000038021027812 */ /* 0x000fe200078ec0ff */
[----:B-1----:R-:W-:Y:S02]  /*d670*/  IMAD.X R27, RZ, RZ, R3, P0 ;  /* 0x000000ffff1b7224 */ /* 0x002fe400000e0603 */
[----:B------:R-:W0:Y:S01]  /*d680*/  @P1 LDC R3, c[0x0][0xbec] ;  /* 0x0002fb00ff031b82 */ /* 0x000e220000000800 */
[----:B------:R-:W-:-:S04]  /*d690*/  SHF.R.U64 R2, R2, 0x3, RZ ;  /* 0x0000000302027819 */ /* 0x000fc800000012ff */
[----:B------:R-:W-:-:S03]  /*d6a0*/  LOP3.LUT R26, R2, R33, RZ, 0x3c, !PT ;  /* 0x00000021021a7212 */ /* 0x000fc600078e3cff */
[----:B------:R-:W1:Y:S01]  /*d6b0*/  @P1 LDC R33, c[0x0][0xbf0] ;  /* 0x0002fc00ff211b82 */ /* 0x000e620000000800 */
[----:B------:R-:W-:Y:S01]  /*d6c0*/  IMAD R2, R18, 0x30, R152 ;  /* 0x0000003012027824 */ /* 0x000fe200078e0298 */
[----:B------:R-:W-:Y:S02]  /*d6d0*/  UIMAD UR5, UR12, UR8, URZ ;  /* 0x000000080c0572a4 */ /* 0x000fe4000f8e023f */
[----:B------:R-:W-:Y:S01]  /*d6e0*/  UIMAD.WIDE.U32 UR6, UR41, UR8, URZ ;  /* 0x00000008290672a5 */ /* 0x000fe2000f8e003f */
[----:B---3--:R-:W-:Y:S01]  /*d6f0*/  VIADD R28, R2, UR38 ;  /* 0x00000026021c7c36 */ /* 0x008fe20008000000 */
[----:B------:R-:W-:Y:S01]  /*d700*/  UIMAD UR5, UR41, UR9, UR5 ;  /* 0x00000009290572a4 */ /* 0x000fe2000f8e0205 */
[----:B------:R-:W-:Y:S01]  /*d710*/  VIADD R34, R152, UR38 ;  /* 0x0000002698227c36 */ /* 0x000fe20008000000 */
[----:B------:R-:W-:Y:S01]  /*d720*/  UIMAD UR8, UR13, UR10, URZ ;  /* 0x0000000a0d0872a4 */ /* 0x000fe2000f8e023f */
[----:B--2---:R-:W5:Y:S01]  /*d730*/  LD.E.128 R24, desc[UR52][R26.64] ;  /* 0x000000341a187980 */ /* 0x004f62000c101d00 */
[----:B------:R-:W-:Y:S01]  /*d740*/  UIADD3 UR7, UR7, UR5, URZ ;  /* 0x0000000507077290 */ /* 0x000fe2000fffe03f */
[----:B----4-:R-:W-:Y:S01]  /*d750*/  IMAD.MOV.U32 R21, RZ, RZ, R28 ;  /* 0x000000ffff157224 */ /* 0x010fe200078e001c */
[----:B------:R-:W-:Y:S01]  /*d760*/  UIMAD UR5, UR39, UR11, UR8 ;  /* 0x0000000b270572a4 */ /* 0x000fe2000f8e0208 */
[----:B------:R-:W-:Y:S01]  /*d770*/  @!PT LDS RZ, [RZ] ;  /* 0x00000000fffff984 */ /* 0x000fe20000000800 */
[----:B------:R-:W-:Y:S01]  /*d780*/  @!PT LDS RZ, [RZ] ;  /* 0x00000000fffff984 */ /* 0x000fe20000000800 */
[----:B------:R-:W-:Y:S01]  /*d790*/  @!PT LDS RZ, [RZ] ;  /* 0x00000000fffff984 */ /* 0x000fe20000000800 */
[----:B------:R-:W-:Y:S01]  /*d7a0*/  @!PT LDS RZ, [RZ] ;  /* 0x00000000fffff984 */ /* 0x000fe20000000800 */
[----:B------:R2:W-:Y:S06]  /*d7b0*/  MEMBAR.ALL.CTA ;  /* 0x0000000000007992 */ /* 0x0005ec0000008000 */
[----:B--2---:R-:W2:Y:S01]  /*d7c0*/  FENCE.VIEW.ASYNC.S ;  /* 0x00000000000073c6 */ /* 0x004ea20000000000 */
[----:B------:R-:W-:Y:S01]  /*d7d0*/  UIMAD.WIDE.U32 UR6, UR39, UR10, UR6 ;  /* 0x0000000a270672a5 */ /* 0x000fe2000f8e0006 */
[----:B------:R-:W-:Y:S01]  /*d7e0*/  VIADD R0, R0, 0x16820 ;  /* 0x0001682000007836 */ /* 0x000fe20000000000 */
[----:B------:R-:W-:Y:S01]  /*d7f0*/  ULDC.64 UR8, c[0x0][0xae0] ;  /* 0x0002b80000087ab9 */ /* 0x000fe20000000a00 */
[----:B0-----:R-:W-:Y:S01]  /*d800*/  @P1 IMAD.HI.U32 R2, R28, R3, RZ ;  /* 0x000000031c021227 */ /* 0x001fe200078e00ff */
[----:B------:R-:W-:-:S02]  /*d810*/  UIADD3 UR5, UR7, UR5, URZ ;  /* 0x0000000507057290 */ /* 0x000fc4000fffe03f */
[----:B------:R-:W-:Y:S01]  /*d820*/  PRMT R0, RZ, 0x654, R0 ;  /* 0x00000654ff007816 */ /* 0x000fe20000000000 */
[----:B------:R-:W-:Y:S01]  /*d830*/  IMAD.U32 R3, RZ, RZ, UR7 ;  /* 0x00000007ff037e24 */ /* 0x000fe2000f8e00ff */
[----:B-1----:R-:W-:Y:S01]  /*d840*/  @P1 SHF.R.U32.HI R21, RZ, R33, R2 ;  /* 0x00000021ff151219 */ /* 0x002fe20000011602 */
[----:B------:R-:W-:Y:S01]  /*d850*/  IMAD.U32 R2, RZ, RZ, UR6 ;  /* 0x00000006ff027e24 */ /* 0x000fe2000f8e00ff */
[----:B------:R-:W-:Y:S01]  /*d860*/  ULDC.64 UR6, c[0x0][0xad8] ;  /* 0x0002b60000067ab9 */ /* 0x000fe20000000a00 */
[----:B------:R-:W-:Y:S01]  /*d870*/  IMAD.U32 R3, RZ, RZ, UR5 ;  /* 0x00000005ff037e24 */ /* 0x000fe2000f8e00ff */
[--C-:B------:R-:W-:Y:S01]  /*d880*/  SHF.R.S32.HI R20, RZ, 0x1f, R21.reuse ;  /* 0x0000001fff147819 */ /* 0x100fe20000011415 */
[----:B------:R-:W-:Y:S01]  /*d890*/  IMAD.MOV R29, RZ, RZ, -R21 ;  /* 0x000000ffff1d7224 */ /* 0x000fe200078e0a15 */
[----:B------:R-:W-:Y:S01]  /*d8a0*/  ULDC UR5, c[0x0][0xac8] ;  /* 0x0002b20000057ab9 */ /* 0x000fe20000000800 */
[----:B------:R-:W-:-:S04]  /*d8b0*/  IMAD.WIDE.U32 R2, R21, UR8, R2 ;  /* 0x0000000815027c25 */ /* 0x000fc8000f8e0002 */
[----:B------:R-:W-:Y:S02]  /*d8c0*/  IMAD R20, R20, UR8, RZ ;  /* 0x0000000814147c24 */ /* 0x000fe4000f8e02ff */
[----:B------:R-:W-:Y:S01]  /*d8d0*/  IMAD R29, R30, R29, R28 ;  /* 0x0000001d1e1d7224 */ /* 0x000fe200078e021c */
[----:B--2---:R0:W-:Y:S01]  /*d8e0*/  SYNCS.ARRIVE.TRANS64.RED.A1T0 RZ, [R0+URZ], RZ ;  /* 0x000000ff00ff79a7 */ /* 0x0041e2000810043f */
[----:B------:R-:W-:-:S03]  /*d8f0*/  IMAD R33, R21, UR9, R20 ;  /* 0x0000000915217c24 */ /* 0x000fc6000f8e0214 */
[----:B------:R-:W-:Y:S01]  /*d900*/  SHF.R.S32.HI R20, RZ, 0x1f, R29 ;  /* 0x0000001fff147819 */ /* 0x000fe2000001141d */
[----:B------:R-:W-:Y:S02]  /*d910*/  IMAD.IADD R3, R3, 0x1, R33 ;  /* 0x0000000103037824 */ /* 0x000fe400078e0221 */
[----:B0-----:R-:W-:Y:S02]  /*d920*/  VIADD R0, R34, 0x90 ;  /* 0x0000009022007836 */ /* 0x001fe40000000000 */
[----:B------:R-:W-:Y:S02]  /*d930*/  IMAD R20, R20, UR6, RZ ;  /* 0x0000000614147c24 */ /* 0x000fe4000f8e02ff */
[----:B------:R-:W-:-:S04]  /*d940*/  IMAD.WIDE.U32 R2, R29, UR6, R2 ;  /* 0x000000061d027c25 */ /* 0x000fc8000f8e0002 */
[----:B------:R-:W-:Y:S01]  /*d950*/  IMAD R21, R29, UR7, R20 ;  /* 0x000000071d157c24 */ /* 0x000fe2000f8e0214 */
[----:B------:R-:W-:Y:S01]  /*d960*/  ULDC.64 UR6, c[0x0][0xa80] ;  /* 0x0002a00000067ab9 */ /* 0x000fe20000000a00 */
[----:B------:R-:W-:Y:S01]  /*d970*/  VIADD R20, R34, 0x60 ;  /* 0x0000006022147836 */ /* 0x000fe20000000000 */
[----:B------:R-:W-:Y:S01]  /*d980*/  LEA R30, P0, R2, UR6, 0x1 ;  /* 0x00000006021e7c11 */ /* 0x000fe2000f8008ff */
[----:B------:R-:W-:-:S04]  /*d990*/  IMAD.IADD R3, R3, 0x1, R21 ;  /* 0x0000000103037824 */ /* 0x000fc800078e0215 */
[----:B------:R-:W0:Y:S01]  /*d9a0*/  SHFL.IDX PT, R21, R30, RZ, 0x181f ;  /* 0x00181fff1e157589 */ /* 0x000e2200000e0000 */
[----:B------:R-:W-:Y:S01]  /*d9b0*/  LEA.HI.X R32, R2, UR7, R3, 0x1, P0 ;  /* 0x0000000702207c11 */ /* 0x000fe200080f0c03 */
[----:B------:R-:W-:Y:S01]  /*d9c0*/  VIADD R2, R34, 0x30 ;  /* 0x0000003022027836 */ /* 0x000fe20000000000 */
[----:B------:R-:W-:Y:S01]  /*d9d0*/  ISETP.GE.AND P0, PT, R22, UR5, PT ;  /* 0x0000000516007c0c */ /* 0x000fe2000bf06270 */
[----:B------:R-:W1:Y:S03]  /*d9e0*/  SHFL.IDX PT, R33, R30, 0x1, 0x181f ;  /* 0x00381f001e217f89 */ /* 0x000e6600000e0000 */
[-C--:B------:R-:W-:Y:S01]  /*d9f0*/  ISETP.GE.OR P1, PT, R34, R31.reuse, P0 ;  /* 0x0000001f2200720c */ /* 0x080fe20000726670 */
[----:B------:R-:W2:Y:S01]  /*da00*/  SHFL.IDX PT, R37, R30, 0x2, 0x181f ;  /* 0x00581f001e257f89 */ /* 0x000ea200000e0000 */
[-C--:B------:R-:W-:Y:S02]  /*da10*/  ISETP.GE.OR P2, PT, R2, R31.reuse, P0 ;  /* 0x0000001f0200720c */ /* 0x080fe40000746670 */
[-C--:B------:R-:W-:Y:S01]  /*da20*/  ISETP.GE.OR P3, PT, R20, R31.reuse, P0 ;  /* 0x0000001f1400720c */ /* 0x080fe20000766670 */
[----:B------:R-:W3:Y:S01]  /*da30*/  SHFL.IDX PT, R3, R32, RZ, 0x181f ;  /* 0x00181fff20037589 */ /* 0x000ee200000e0000 */
[----:B------:R-:W-:-:S03]  /*da40*/  ISETP.GE.OR P0, PT, R0, R31, P0 ;  /* 0x0000001f0000720c */ /* 0x000fc60000706670 */
[----:B------:R-:W4:Y:S04]  /*da50*/  SHFL.IDX PT, R29, R32, 0x1, 0x181f ;  /* 0x00381f00201d7f89 */ /* 0x000f2800000e0000 */
[----:B------:R-:W4:Y:S01]  /*da60*/  SHFL.IDX PT, R35, R32, 0x2, 0x181f ;  /* 0x00581f0020237f89 */ /* 0x000f2200000e0000 */
[----:B0-----:R-:W-:-:S03]  /*da70*/  @!P1 LEA R2, P4, R22, R21, 0x1 ;  /* 0x0000001516029211 */ /* 0x001fc600078808ff */
[----:B------:R-:W0:Y:S01]  /*da80*/  SHFL.IDX PT, R32, R32, 0x3, 0x181f ;  /* 0x00781f0020207f89 */ /* 0x000e2200000e0000 */
[----:B-1----:R-:W-:-:S03]  /*da90*/  @!P2 LEA R20, P5, R22, R33, 0x1 ;  /* 0x000000211614a211 */ /* 0x002fc600078a08ff */
[----:B------:R1:W0:Y:S01]  /*daa0*/  SHFL.IDX PT, R33, R30, 0x3, 0x181f ;  /* 0x00781f001e217f89 */ /* 0x00022200000e0000 */
[C---:B--2---:R-:W-:Y:S02]  /*dab0*/  @!P3 LEA R28, P6, R22.reuse, R37, 0x1 ;  /* 0x00000025161cb211 */ /* 0x044fe400078c08ff */
[C-C-:B---3--:R-:W-:Y:S02]  /*dac0*/  @!P1 LEA.HI.X R3, R22.reuse, R3, R157.reuse, 0x1, P4 ;  /* 0x0000000316039211 */ /* 0x148fe400020f0c9d */
[C-C-:B----4-:R-:W-:Y:S02]  /*dad0*/  @!P2 LEA.HI.X R21, R22.reuse, R29, R157.reuse, 0x1, P5 ;  /* 0x0000001d1615a211 */ /* 0x150fe400028f0c9d */
[----:B------:R-:W-:Y:S01]  /*dae0*/  @!P3 LEA.HI.X R29, R22, R35, R157, 0x1, P6 ;  /* 0x00000023161db211 */ /* 0x000fe200030f0c9d */
[----:B------:R1:W-:Y:S04]  /*daf0*/  @!P1 ST.E.128 desc[UR52][R2.64], R4 ;  /* 0x0000000402009985 */ /* 0x0003e8000c101d34 */
[----:B------:R1:W-:Y:S04]  /*db00*/  @!P2 ST.E.128 desc[UR52][R20.64], R8 ;  /* 0x000000081400a985 */ /* 0x0003e8000c101d34 */
[----:B------:R1:W-:Y:S01]  /*db10*/  @!P3 ST.E.128 desc[UR52][R28.64], R12 ;  /* 0x0000000c1c00b985 */ /* 0x0003e2000c101d34 */
[----:B0-----:R-:W-:Y:S05]  /*db20*/  @P0 BRA `(.L_x_1018) ;  /* 0x0000000400ec0947 */ /* 0x001fea0003800000 */
[----:B-1----:R-:W-:-:S04]  /*db30*/  LEA R2, P0, R22, R33, 0x1 ;  /* 0x0000002116027211 */ /* 0x002fc800078008ff */
[----:B------:R-:W-:-:S05]  /*db40*/  LEA.HI.X R3, R22, R32, R157, 0x1, P0 ;  /* 0x0000002016037211 */ /* 0x000fca00000f0c9d */
[----:B-----5:R0:W-:Y:S01]  /*db50*/  ST.E.128 desc[UR52][R2.64], R24 ;  /* 0x0000001802007985 */ /* 0x0201e2000c101d34 */
[----:B------:R-:W-:Y:S05]  /*db60*/  BRA `(.L_x_1018) ;  /* 0x0000000400dc7947 */ /* 0x000fea0003800000 */
.L_x_1017:
[----:B------:R-:W0:Y:S01]  /*db70*/  LDC R10, c[0x0][0xbe8] ;  /* 0x0002fa00ff0a7b82 */ /* 0x000e220000000800 */
[----:B------:R-:W1:Y:S01]  /*db80*/  S2R R0, SR_TID.X ;  /* 0x0000000000007919 */ /* 0x000e620000002100 */
[----:B------:R-:W-:Y:S01]  /*db90*/  USHF.R.S32.HI UR8, URZ, 0x1f, UR41 ;  /* 0x0000001f3f087899 */ /* 0x000fe20008011429 */
[----:B------:R-:W-:Y:S01]  /*dba0*/  BSSY B1, `(.L_x_1019) ;  /* 0x0000031000017945 */ /* 0x000fe20003800000 */
[----:B------:R-:W-:Y:S01]  /*dbb0*/  USHF.R.S32.HI UR9, URZ, 0x1f, UR39 ;  /* 0x0000001f3f097899 */ /* 0x000fe20008011427 */
[----:B------:R-:W-:Y:S01]  /*dbc0*/  IMAD R6, R18, 0x30, R152 ;  /* 0x0000003012067824 */ /* 0x000fe200078e0298 */
[----:B0-----:R-:W-:Y:S01]  /*dbd0*/  ISETP.NE.AND P1, PT, R10, 0x1, PT ;  /* 0x000000010a00780c */ /* 0x001fe20003f25270 */
[----:B-1----:R-:W-:-:S12]  /*dbe0*/  VIADD R0, R0, 0xffffff80 ;  /* 0xffffff8000007836 */ /* 0x002fd80000000000 */
[----:B------:R-:W0:Y:S01]  /*dbf0*/  @P1 LDC R9, c[0x0][0xbec] ;  /* 0x0002fb00ff091b82 */ /* 0x000e220000000800 */
[----:B------:R-:W-:-:S07]  /*dc00*/  ISETP.GE.AND P0, PT, R0, 0xc0, PT ;  /* 0x000000c00000780c */ /* 0x000fce0003f06270 */
[----:B------:R-:W1:Y:S06]  /*dc10*/  @P1 LDC R11, c[0x0][0xbf0] ;  /* 0x0002fc00ff0b1b82 */ /* 0x000e6c0000000800 */
[----:B------:R-:W-:Y:S05]  /*dc20*/  @P0 BRA `(.L_x_1020) ;  /* 0x0000000000a00947 */ /* 0x000fea0003800000 */
[----:B------:R-:W2:Y:S01]  /*dc30*/  S2R R0, SR_TID.X ;  /* 0x0000000000007919 */ /* 0x000ea20000002100 */
[----:B------:R-:W3:Y:S01]  /*dc40*/  LDC R3, c[0x0][0xbe8] ;  /* 0x0002fa00ff037b82 */ /* 0x000ee20000000800 */
[----:B------:R-:W-:Y:S01]  /*dc50*/  IMAD.U32 R4, RZ, RZ, UR38 ;  /* 0x00000026ff047e24 */ /* 0x000fe2000f8e00ff */
[----:B------:R-:W-:Y:S02]  /*dc60*/  ULDC UR5, c[0x0][0xa88] ;  /* 0x0002a20000057ab9 */ /* 0x000fe40000000800 */
[----:B---3--:R-:W-:Y:S02]  /*dc70*/  IMAD R5, R3, UR5, RZ ;  /* 0x0000000503057c24 */ /* 0x008fe4000f8e02ff */
[----:B--2---:R-:W-:-:S04]  /*dc80*/  IADD3 R4, R4, -0x80, R0 ;  /* 0xffffff8004047810 */ /* 0x004fc80007ffe000 */
[----:B------:R-:W-:-:S13]  /*dc90*/  ISETP.GE.AND P0, PT, R4, R5, PT ;  /* 0x000000050400720c */ /* 0x000fda0003f06270 */
[----:B------:R-:W-:Y:S05]  /*dca0*/  @P0 BRA `(.L_x_1020) ;  /* 0x0000000000800947 */ /* 0x000fea0003800000 */
[----:B------:R-:W-:Y:S01]  /*dcb0*/  ISETP.NE.AND P0, PT, R3, 0x1, PT ;  /* 0x000000010300780c */ /* 0x000fe20003f05270 */
[----:B------:R-:W-:Y:S01]  /*dcc0*/  ULDC.64 UR10, c[0x0][0xb90] ;  /* 0x0002e400000a7ab9 */ /* 0x000fe20000000a00 */
[----:B------:R-:W-:Y:S01]  /*dcd0*/  IMAD.MOV.U32 R2, RZ, RZ, R4 ;  /* 0x000000ffff027224 */ /* 0x000fe200078e0004 */
[----:B------:R-:W-:Y:S02]  /*dce0*/  UIMAD UR5, UR8, UR10, URZ ;  /* 0x0000000a080572a4 */ /* 0x000fe4000f8e023f */
[----:B------:R-:W-:Y:S02]  /*dcf0*/  UIMAD.WIDE.U32 UR6, UR41, UR10, URZ ;  /* 0x0000000a290672a5 */ /* 0x000fe4000f8e003f */
[----:B------:R-:W-:-:S03]  /*dd00*/  UIMAD UR5, UR41, UR11, UR5 ;  /* 0x0000000b290572a4 */ /* 0x000fc6000f8e0205 */
[----:B------:R-:W-:Y:S01]  /*dd10*/  ULDC.64 UR10, c[0x0][0xb98] ;  /* 0x0002e600000a7ab9 */ /* 0x000fe20000000a00 */
[----:B------:R-:W-:Y:S02]  /*dd20*/  UIADD3 UR7, UR7, UR5, URZ ;  /* 0x0000000507077290 */ /* 0x000fe4000fffe03f */
[----:B------:R-:W2:Y:S01]  /*dd30*/  @P0 LDC R5, c[0x0][0xbec] ;  /* 0x0002fb00ff050b82 */ /* 0x000ea20000000800 */
[----:B------:R-:W-:Y:S02]  /*dd40*/  UIMAD UR5, UR9, UR10, URZ ;  /* 0x0000000a090572a4 */ /* 0x000fe4000f8e023f */
[----:B------:R-:W-:Y:S02]  /*dd50*/  UIMAD.WIDE.U32 UR6, UR39, UR10, UR6 ;  /* 0x0000000a270672a5 */ /* 0x000fe4000f8e0006 */
[----:B------:R-:W-:-:S03]  /*dd60*/  UIMAD UR5, UR39, UR11, UR5 ;  /* 0x0000000b270572a4 */ /* 0x000fc6000f8e0205 */
[----:B------:R-:W3:Y:S01]  /*dd70*/  @P0 LDC R7, c[0x0][0xbf0] ;  /* 0x0002fc00ff070b82 */ /* 0x000ee20000000800 */
[----:B------:R-:W-:Y:S01]  /*dd80*/  ULDC.64 UR10, c[0x0][0xb88] ;  /* 0x0002e200000a7ab9 */ /* 0x000fe20000000a00 */
[----:B--2---:R-:W-:-:S05]  /*dd90*/  @P0 IMAD.HI.U32 R0, R4, R5, RZ ;  /* 0x0000000504000227 */ /* 0x004fca00078e00ff */
[----:B---3--:R-:W-:-:S05]  /*dda0*/  @P0 SHF.R.U32.HI R2, RZ, R7, R0 ;  /* 0x00000007ff020219 */ /* 0x008fca0000011600 */
[----:B------:R-:W-:-:S04]  /*ddb0*/  IMAD.MOV R5, RZ, RZ, -R2 ;  /* 0x000000ffff057224 */ /* 0x000fc800078e0a02 */
[----:B------:R-:W-:Y:S01]  /*ddc0*/  IMAD R5, R3, R5, R4 ;  /* 0x0000000503057224 */ /* 0x000fe200078e0204 */
[----:B------:R-:W-:Y:S01]  /*ddd0*/  SHF.R.S32.HI R3, RZ, 0x1f, R2 ;  /* 0x0000001fff037819 */ /* 0x000fe20000011402 */
[----:B------:R-:W-:Y:S01]  /*dde0*/  IMAD.U32 R4, RZ, RZ, UR5 ;  /* 0x00000005ff047e24 */ /* 0x000fe2000f8e00ff */
        /* <DEDUP_REMOVED lines=9> */
[----:B------:R-:W-:Y:S01]  /*de80*/  LEA.HI.X R5, R2, UR7, R3, 0x2, P0 ;  /* 0x0000000702057c11 */ /* 0x000fe200080f1403 */
[----:B------:R-:W-:-:S05]  /*de90*/  IMAD.MOV.U32 R3, RZ, RZ, -0x800000 ;  /* 0xff800000ff037424 */ /* 0x000fca00078e00ff */
[----:B------:R2:W-:Y:S02]  /*dea0*/  STG.E desc[UR52][R4.64], R3 ;  /* 0x0000000304007986 */ /* 0x0005e4000c101934 */
.L_x_1020:
[----:B------:R-:W-:Y:S05]  /*deb0*/  BSYNC B1 ;  /* 0x0000000000017941 */ /* 0x000fea0003800000 */
.L_x_1019:
[----:B------:R-:W-:Y:S01]  /*dec0*/  ULDC.64 UR10, c[0x0][0xae8] ;  /* 0x0002ba00000a7ab9 */ /* 0x000fe20000000a00 */
[----:B------:R-:W-:Y:S01]  /*ded0*/  VIADD R6, R6, UR38 ;  /* 0x0000002606067c36 */ /* 0x000fe20008000000 */
[----:B------:R-:W-:Y:S02]  /*dee0*/  UIMAD UR5, UR8, UR10, URZ ;  /* 0x0000000a080572a4 */ /* 0x000fe4000f8e023f */
[----:B------:R-:W-:Y:S01]  /*def0*/  UIMAD.WIDE.U32 UR6, UR41, UR10, URZ ;  /* 0x0000000a290672a5 */ /* 0x000fe2000f8e003f */
[----:B0-----:R-:W-:Y:S01]  /*df00*/  @P1 IMAD.HI.U32 R0, R6, R9, RZ ;  /* 0x0000000906001227 */ /* 0x001fe200078e00ff */
[----:B------:R-:W-:-:S03]  /*df10*/  UIMAD UR5, UR41, UR11, UR5 ;  /* 0x0000000b290572a4 */ /* 0x000fc6000f8e0205 */
[----:B------:R-:W-:Y:S01]  /*df20*/  ULDC.64 UR10, c[0x0][0xaf0] ;  /* 0x0002bc00000a7ab9 */ /* 0x000fe20000000a00 */
[----:B------:R-:W-:Y:S01]  /*df30*/  UIADD3 UR7, UR7, UR5, URZ ;  /* 0x0000000507077290 */ /* 0x000fe2000fffe03f */
[----:B--2---:R-:W-:Y:S01]  /*df40*/  IMAD.MOV.U32 R5, RZ, RZ, R6 ;  /* 0x000000ffff057224 */ /* 0x004fe200078e0006 */
        /* <DEDUP_REMOVED lines=12> */
[----:B------:R-:W-:Y:S01]  /*e010*/  ULDC.64 UR6, c[0x0][0xad8] ;  /* 0x0002b60000067ab9 */ /* 0x000fe20000000a00 */
[----:B------:R-:W-:Y:S01]  /*e020*/  IMAD.U32 R3, RZ, RZ, UR5 ;  /* 0x00000005ff037e24 */ /* 0x000fe2000f8e00ff */
[----:B------:R-:W-:Y:S01]  /*e030*/  ULDC UR5, c[0x0][0xac8] ;  /* 0x0002b20000057ab9 */ /* 0x000fe20000000800 */
[C---:B------:R-:W-:Y:S01]  /*e040*/  IMAD R9, R5.reuse, UR9, R0 ;  /* 0x0000000905097c24 */ /* 0x040fe2000f8e0200 */
[----:B------:R-:W-:Y:S01]  /*e050*/  SHF.R.S32.HI R0, RZ, 0x1f, R7 ;  /* 0x0000001fff007819 */ /* 0x000fe20000011407 */
[----:B------:R-:W-:-:S04]  /*e060*/  IMAD.WIDE.U32 R2, R5, UR8, R2 ;  /* 0x0000000805027c25 */ /* 0x000fc8000f8e0002 */
[----:B------:R-:W-:Y:S02]  /*e070*/  IMAD R0, R0, UR6, RZ ;  /* 0x0000000600007c24 */ /* 0x000fe4000f8e02ff */
[----:B------:R-:W-:Y:S02]  /*e080*/  IMAD.IADD R3, R3, 0x1, R9 ;  /* 0x0000000103037824 */ /* 0x000fe400078e0209 */
[C---:B------:R-:W-:Y:S02]  /*e090*/  IMAD R5, R7.reuse, UR7, R0 ;  /* 0x0000000707057c24 */ /* 0x040fe4000f8e0200 */
[----:B------:R-:W-:Y:S01]  /*e0a0*/  IMAD.WIDE.U32 R2, R7, UR6, R2 ;  /* 0x0000000607027c25 */ /* 0x000fe2000f8e0002 */
[----:B------:R-:W-:-:S03]  /*e0b0*/  ULDC.64 UR6, c[0x0][0xa80] ;  /* 0x0002a00000067ab9 */ /* 0x000fc60000000a00 */
[----:B------:R-:W-:Y:S01]  /*e0c0*/  IMAD.IADD R3, R3, 0x1, R5 ;  /* 0x0000000103037824 */ /* 0x000fe200078e0205 */
[----:B------:R-:W-:Y:S01]  /*e0d0*/  LEA R8, P0, R2, UR6, 0x1 ;  /* 0x0000000602087c11 */ /* 0x000fe2000f8008ff */
[----:B------:R-:W-:Y:S01]  /*e0e0*/  ULDC UR6, c[0x0][0xa88] ;  /* 0x0002a20000067ab9 */ /* 0x000fe20000000800 */
[----:B------:R-:W-:Y:S02]  /*e0f0*/  VIADD R6, R152, UR38 ;  /* 0x0000002698067c36 */ /* 0x000fe40008000000 */
[----:B------:R-:W-:Y:S01]  /*e100*/  LEA.HI.X R12, R2, UR7, R3, 0x1, P0 ;  /* 0x00000007020c7c11 */ /* 0x000fe200080f0c03 */
[----:B------:R-:W0:Y:S01]  /*e110*/  SHFL.IDX PT, R7, R8, 0x1, 0x181f ;  /* 0x00381f0008077f89 */ /* 0x000e2200000e0000 */
[----:B------:R-:W-:Y:S01]  /*e120*/  IMAD R15, R10, UR6, RZ ;  /* 0x000000060a0f7c24 */ /* 0x000fe2000f8e02ff */
[----:B------:R-:W-:Y:S01]  /*e130*/  ISETP.GE.AND P0, PT, R22, UR5, PT ;  /* 0x0000000516007c0c */ /* 0x000fe2000bf06270 */
[C---:B------:R-:W-:Y:S01]  /*e140*/  VIADD R4, R6.reuse, 0x30 ;  /* 0x0000003006047836 */ /* 0x040fe20000000000 */
[----:B------:R-:W1:Y:S01]  /*e150*/  SHFL.IDX PT, R3, R8, RZ, 0x181f ;  /* 0x00181fff08037589 */ /* 0x000e6200000e0000 */
        /* <DEDUP_REMOVED lines=8> */
[----:B------:R-:W4:Y:S04]  /*e1e0*/  SHFL.IDX PT, R13, R8, 0x3, 0x181f ;  /* 0x00781f00080d7f89 */ /* 0x000f2800000e0000 */
[----:B------:R-:W5:Y:S04]  /*e1f0*/  SHFL.IDX PT, R5, R12, 0x1, 0x181f ;  /* 0x00381f000c057f89 */ /* 0x000f6800000e0000 */
[----:B------:R-:W5:Y:S01]  /*e200*/  SHFL.IDX PT, R9, R12, 0x2, 0x181f ;  /* 0x00581f000c097f89 */ /* 0x000f6200000e0000 */
[----:B0-----:R-:W-:-:S03]  /*e210*/  @!P2 LEA R4, P5, R22, R7, 0x1 ;  /* 0x000000071604a211 */ /* 0x001fc600078a08ff */
[----:B------:R-:W0:Y:S01]  /*e220*/  SHFL.IDX PT, R10, R12, 0x3, 0x181f ;  /* 0x00781f000c0a7f89 */ /* 0x000e2200000e0000 */
[C---:B-1----:R-:W-:Y:S02]  /*e230*/  @!P3 LEA R2, P6, R22.reuse, R3, 0x1 ;  /* 0x000000031602b211 */ /* 0x042fe400078c08ff */
[C---:B--2---:R-:W-:Y:S02]  /*e240*/  @!P1 LEA R6, P4, R22.reuse, R11, 0x1 ;  /* 0x0000000b16069211 */ /* 0x044fe400078808ff */
[C---:B---3--:R-:W-:Y:S02]  /*e250*/  @!P3 LEA.HI.X R3, R22.reuse, R0, R157, 0x1, P6 ;  /* 0x000000001603b211 */ /* 0x048fe400030f0c9d */
[----:B----4-:R-:W-:-:S03]  /*e260*/  @!P0 LEA R8, P6, R22, R13, 0x1 ;  /* 0x0000000d16088211 */ /* 0x010fc600078c08ff */
[----:B------:R1:W-:Y:S01]  /*e270*/  @!P3 ST.E.128 desc[UR52][R2.64], RZ ;  /* 0x000000ff0200b985 */ /* 0x0003e2000c101d34 */
[C-C-:B-----5:R-:W-:Y:S02]  /*e280*/  @!P2 LEA.HI.X R5, R22.reuse, R5, R157.reuse, 0x1, P5 ;  /* 0x000000051605a211 */ /* 0x160fe400028f0c9d */
[----:B------:R-:W-:-:S03]  /*e290*/  @!P1 LEA.HI.X R7, R22, R9, R157, 0x1, P4 ;  /* 0x0000000916079211 */ /* 0x000fc600020f0c9d */
[----:B------:R1:W-:Y:S01]  /*e2a0*/  @!P2 ST.E.128 desc[UR52][R4.64], RZ ;  /* 0x000000ff0400a985 */ /* 0x0003e2000c101d34 */
[----:B0-----:R-:W-:-:S03]  /*e2b0*/  @!P0 LEA.HI.X R9, R22, R10, R157, 0x1, P6 ;  /* 0x0000000a16098211 */ /* 0x001fc600030f0c9d */
[----:B------:R1:W-:Y:S04]  /*e2c0*/  @!P1 ST.E.128 desc[UR52][R6.64], RZ ;  /* 0x000000ff06009985 */ /* 0x0003e8000c101d34 */
[----:B------:R1:W-:Y:S02]  /*e2d0*/  @!P0 ST.E.128 desc[UR52][R8.64], RZ ;  /* 0x000000ff08008985 */ /* 0x0003e4000c101d34 */
.L_x_1018:
[----:B------:R-:W-:Y:S05]  /*e2e0*/  BSYNC B0 ;  /* 0x0000000000007941 */ /* 0x000fea0003800000 */
.L_x_1016:
[----:B------:R-:W-:Y:S02]  /*e2f0*/  ULDC UR5, c[0x0][0xc38] ;  /* 0x00030e0000057ab9 */ /* 0x000fe40000000800 */
[----:B------:R-:W-:-:S06]  /*e300*/  UISETP.GE.AND UP0, UPT, UR4, UR5, UPT ;  /* 0x000000050400728c */ /* 0x000fcc000bf06270 */
[----:B------:R-:W-:-:S13]  /*e310*/  PLOP3.LUT P0, PT, PT, PT, UP0, 0x80, 0x0 ;  /* 0x000000000000781c */ /* 0x000fda0003f0f008 */
[----:B------:R-:W-:Y:S05]  /*e320*/  @!P0 BRA `(.L_x_1021) ;  /* 0xffffff2800608947 */ /* 0x000fea000383ffff */
[----:B------:R-:W-:Y:S05]  /*e330*/  EXIT ;  /* 0x000000000000794d */ /* 0x000fea0003800000 */
.L_x_927:
[----:B------:R-:W-:-:S08]  /*e340*/  NOP ;  /* 0x0000000000007918 */ /* 0x000fd00000000000 */
[----:B------:R-:W0:-:S00]  /*e350*/  USETMAXREG.DEALLOC.CTAPOOL 0x20 ;  /* 0x00000020000079c8 */ /* 0x000e0000080e0500 */
[----:B0-----:R-:W-:-:S06]  /*e360*/  LOP3.LUT R0, R0, 0x3, RZ, 0xc0, !PT ;  /* 0x0000000300007812 */ /* 0x001fcc00078ec0ff */
[----:B------:R-:W0:Y:S01]  /*e370*/  S2UR UR10, SR_CTAID.X ;  /* 0x00000000000a79c3 */ /* 0x000e220000002500 */
[----:B------:R-:W-:Y:S01]  /*e380*/  LOP3.LUT R19, R19, 0xffffffdf, RZ, 0xc0, !PT ;  /* 0xffffffdf13137812 */ /* 0x000fe200078ec0ff */
[----:B------:R-:W-:Y:S01]  /*e390*/  STL [R1+0x10], RZ ;  /* 0x000010ff01007387 */ /* 0x000fe20000100800 */
[----:B------:R-:W-:Y:S02]  /*e3a0*/  IMAD.MOV.U32 R23, RZ, RZ, RZ ;  /* 0x000000ffff177224 */ /* 0x000fe400078e00ff */
[----:B------:R-:W-:Y:S01]  /*e3b0*/  IMAD.MOV.U32 R26, RZ, RZ, 0x1 ;  /* 0x00000001ff1a7424 */ /* 0x000fe200078e00ff */
[----:B------:R2:W3:Y:S02]  /*e3c0*/  SHFL.IDX PT, R2, R0, RZ, 0x1f ;  /* 0x00001fff00027589 */ /* 0x0004e400000e0000 */
[----:B--2---:R-:W0:Y:S01]  /*e3d0*/  LDC R0, c[0x0][0xc38] ;  /* 0x00030e00ff007b82 */ /* 0x004e220000000800 */
[----:B---3--:R-:W-:-:S13]  /*e3e0*/  ISETP.NE.AND P0, PT, R2, RZ, PT ;  /* 0x000000ff0200720c */ /* 0x008fda0003f05270 */
[----:B------:R-:W-:Y:S01]  /*e3f0*/  @P0 LOP3.LUT R19, R19, 0x20, RZ, 0xfc, !PT ;  /* 0x0000002013130812 */ /* 0x000fe200078efcff */
[----:B------:R-:W-:Y:S06]  /*e400*/  @P0 BAR.ARV 0x4, 0x200 ;  /* 0x0108000000000b1d */ /* 0x000fec0000002000 */
[----:B0-----:R-:W-:-:S13]  /*e410*/  ISETP.LE.AND P0, PT, R0, UR10, PT ;  /* 0x0000000a00007c0c */ /* 0x001fda000bf03270 */
[----:B------:R-:W-:Y:S05]  /*e420*/  @P0 BRA `(.L_x_1022) ;  /* 0x00000044005c0947 */ /* 0x000fea0003800000 */
[----:B------:R-:W0:Y:S01]  /*e430*/  S2R R7, SR_TID.X ;  /* 0x0000000000077919 */ /* 0x000e220000002100 */
[----:B-1----:R-:W1:Y:S01]  /*e440*/  S2UR UR8, SR_CgaCtaId ;  /* 0x00000000000879c3 */ /* 0x002e620000008800 */
[----:B------:R-:W-:Y:S01]  /*e450*/  ULDC.64 UR4, c[0x0][0x418] ;  /* 0x0001060000047ab9 */ /* 0x000fe20000000a00 */
[----:B------:R-:W-:Y:S01]  /*e460*/  ULDC.64 UR6, c[0x0][0x2f0] ;  /* 0x0000bc0000067ab9 */ /* 0x000fe20000000a00 */
[----:B------:R-:W-:Y:S01]  /*e470*/  UISETP.NE.U32.AND UP0, UPT, UR4, URZ, UPT ;  /* 0x0000003f0400728c */ /* 0x000fe2000bf05070 */
[----:B------:R-:W-:Y:S01]  /*e480*/  LOP3.LUT R19, R19, 0xfffffffe, RZ, 0xc0, !PT ;  /* 0xfffffffe13137812 */ /* 0x000fe200078ec0ff */
[----:B------:R-:W-:Y:S01]  /*e490*/  ULDC UR9, c[0x0][0x2b8] ;  /* 0x0000ae0000097ab9 */ /* 0x000fe20000000800 */
[----:B------:R-:W-:Y:S01]  /*e4a0*/  ULDC UR4, c[0x0][0x424] ;  /* 0x0001090000047ab9 */ /* 0x000fe20000000800 */
[----:B------:R-:W-:Y:S01]  /*e4b0*/  UISETP.NE.AND.EX UP0, UPT, UR5, URZ, UPT, UP0 ;  /* 0x0000003f0500728c */ /* 0x000fe2000bf05300 */
[----:B------:R-:W-:Y:S01]  /*e4c0*/  IMAD.MOV.U32 R26, RZ, RZ, 0x1 ;  /* 0x00000001ff1a7424 */ /* 0x000fe200078e00ff */
[----:B------:R-:W-:Y:S01]  /*e4d0*/  ULDC UR39, c[0x0][0x288] ;  /* 0x0000a20000277ab9 */ /* 0x000fe20000000800 */
[----:B------:R-:W-:Y:S01]  /*e4e0*/  UMOV UR5, 0x400 ;  /* 0x0000040000057882 */ /* 0x000fe20000000000 */
[----:B------:R-:W-:Y:S01]  /*e4f0*/  USEL UR4, UR4, 0x1, UP0 ;  /* 0x0000000104047887 */ /* 0x000fe20008000000 */
[----:B------:R-:W-:Y:S01]  /*e500*/  IMAD.MOV.U32 R23, RZ, RZ, RZ ;  /* 0x000000ffff177224 */ /* 0x000fe200078e00ff */
[----:B------:R-:W-:Y:S01]  /*e510*/  ULDC UR38, c[0x0][0x448] ;  /* 0x0001120000267ab9 */ /* 0x000fe20000000800 */
[----:B------:R-:W-:-:S02]  /*e520*/  ULOP3.LUT UR46, UR37, 0x2, URZ, 0xfc, !UPT ;  /* 0x00000002252e7892 */ /* 0x000fc4000f8efc3f */
[----:B------:R-:W-:Y:S02]  /*e530*/  UIMAD UR36, UR4, UR6, URZ ;  /* 0x00000006042472a4 */ /* 0x000fe4000f8e023f */
[----:B------:R-:W-:Y:S02]  /*e540*/  UIMAD UR38, UR38, UR39, URZ ;  /* 0x00000027262672a4 */ /* 0x000fe4000f8e023f */
[----:B------:R-:W-:Y:S02]  /*e550*/  UIADD3 UR4, UR36, 0x7f, URZ ;  /* 0x0000007f24047890 */ /* 0x000fe4000fffe03f */
[----:B------:R-:W-:Y:S02]  /*e560*/  UIADD3 UR47, UR36, 0x1, -UR39 ;  /* 0x00000001242f7890 */ /* 0x000fe4000fffe827 */
[----:B-1----:R-:W-:Y:S02]  /*e570*/  ULEA UR8, UR8, UR5, 0x18 ;  /* 0x0000000508087291 */ /* 0x002fe4000f8ec03f */
[----:B------:R-:W-:-:S02]  /*e580*/  USHF.R.S32.HI UR5, URZ, 0x1f, UR4 ;  /* 0x0000001f3f057899 */ /* 0x000fc40008011404 */
[----:B------:R-:W-:Y:S02]  /*e590*/  UIADD3 UR39, UR36, -UR39, URZ ;  /* 0x8000002724277290 */ /* 0x000fe4000fffe03f */
[----:B------:R-:W-:Y:S01]  /*e5a0*/  IMAD.U32 R16, RZ, RZ, UR8 ;  /* 0x00000008ff107e24 */ /* 0x000fe2000f8e00ff */
[C---:B0-----:R-:W-:Y:S01]  /*e5b0*/  LOP3.LUT R6, R7.reuse, 0x7f, RZ, 0xc0, !PT ;  /* 0x0000007f07067812 */ /* 0x041fe200078ec0ff */
[----:B------:R-:W-:Y:S01]  /*e5c0*/  IMAD.SHL.U32 R0, R7, 0x8, RZ ;  /* 0x0000000807007824 */ /* 0x000fe200078e00ff */
[----:B------:R-:W-:Y:S01]  /*e5d0*/  ULEA.HI UR5, UR5, UR4, URZ, 0x7 ;  /* 0x0000000405057291 */ /* 0x000fe2000f8f383f */
[----:B------:R-:W-:-:S03]  /*e5e0*/  ULDC UR48, c[0x0][0xc] ;  /* 0x0000030000307ab9 */ /* 0x000fc60000000800 */
[C---:B------:R-:W-:Y:S01]  /*e5f0*/  LOP3.LUT R2, R0.reuse, 0x1f8, RZ, 0xc0, !PT ;  /* 0x000001f800027812 */ /* 0x040fe200078ec0ff */
[----:B------:R-:W-:Y:S01]  /*e600*/  USHF.R.S32.HI UR40, URZ, 0x7, UR5 ;  /* 0x000000073f287899 */ /* 0x000fe20008011405 */
[----:B------:R-:W-:Y:S02]  /*e610*/  LOP3.LUT R5, R0, 0x38, RZ, 0xc0, !PT ;  /* 0x0000003800057812 */ /* 0x000fe400078ec0ff */
[----:B------:R-:W-:Y:S01]  /*e620*/  LOP3.LUT R3, R2, 0x38, R7, 0x78, !PT ;  /* 0x0000003802037812 */ /* 0x000fe200078e7807 */
[----:B------:R-:W-:Y:S01]  /*e630*/  IMAD.U32 R2, RZ, RZ, UR10 ;  /* 0x0000000aff027e24 */ /* 0x000fe2000f8e00ff */
[----:B------:R-:W-:Y:S02]  /*e640*/  ISETP.GE.AND P1, PT, R5, UR7, PT ;  /* 0x0000000705007c0c */ /* 0x000fe4000bf26270 */
[----:B------:R-:W-:Y:S01]  /*e650*/  LOP3.LUT R4, R3, 0x200, R0, 0xf8, !PT ;  /* 0x0000020003047812 */ /* 0x000fe200078ef800 */
[----:B------:R-:W-:Y:S01]  /*e660*/  IMAD.SHL.U32 R0, R7, 0x10, RZ ;  /* 0x0000001007007824 */ /* 0x000fe200078e00ff */
[----:B------:R0:W-:Y:S01]  /*e670*/  STL [R1+0xc], R2 ;  /* 0x00000c0201007387 */ /* 0x0001e20000100800 */
[----:B------:R-:W-:-:S03]  /*e680*/  ISETP.GE.AND P0, PT, R5, UR7, PT ;  /* 0x0000000705007c0c */ /* 0x000fc6000bf06270 */
[----:B------:R-:W-:Y:S01]  /*e690*/  LOP3.LUT R0, R0, 0x70, RZ, 0xc0, !PT ;  /* 0x0000007000007812 */ /* 0x000fe200078ec0ff */
[----:B------:R1:W-:Y:S04]  /*e6a0*/  STL [R1+0x10], RZ ;  /* 0x000010ff01007387 */ /* 0x0003e80000100800 */
[----:B------:R-:W-:Y:S02]  /*e6b0*/  @P1 LOP3.LUT R19, R19, 0x1, RZ, 0xfc, !PT ;  /* 0x0000000113131812 */ /* 0x000fe400078efcff */
[----:B0-----:R-:W-:Y:S02]  /*e6c0*/  SHF.R.U32.HI R2, RZ, 0x3, R6 ;  /* 0x00000003ff027819 */ /* 0x001fe40000011606 */
[----:B------:R-:W-:Y:S02]  /*e6d0*/  LOP3.LUT R19, R19, 0xfffffffd, RZ, 0xc0, !PT ;  /* 0xfffffffd13137812 */ /* 0x000fe400078ec0ff */
[----:B------:R-:W-:Y:S01]  /*e6e0*/  LOP3.LUT R2, R2, R0, RZ, 0xfc, !PT ;  /* 0x0000000002027212 */ /* 0x000fe200078efcff */
[----:B------:R-:W-:Y:S01]  /*e6f0*/  IMAD R0, R4, 0x2, R16 ;  /* 0x0000000204007824 */ /* 0x000fe200078e0210 */
[----:B------:R-:W-:-:S02]  /*e700*/  @P0 LOP3.LUT R19, R19, 0x2, RZ, 0xfc, !PT ;  /* 0x0000000213130812 */ /* 0x000fc400078efcff */
[----:B------:R-:W-:Y:S02]  /*e710*/  ISETP.GE.AND P0, PT, R5, UR9, PT ;  /* 0x0000000905007c0c */ /* 0x000fe4000bf06270 */
[----:B------:R1:W-:Y:S01]  /*e720*/  STL [R1+0x8], R0 ;  /* 0x0000080001007387 */ /* 0x0003e20000100800 */
[----:B------:R-:W-:-:S10]  /*e730*/  LOP3.LUT R19, R19, 0xffffffef, RZ, 0xc0, !PT ;  /* 0xffffffef13137812 */ /* 0x000fd400078ec0ff */
[----:B-1----:R-:W-:-:S07]  /*e740*/  @P0 LOP3.LUT R19, R19, 0x10, RZ, 0xfc, !PT ;  /* 0x0000001013130812 */ /* 0x002fce00078efcff */
.L_x_1077:
[----:B--2---:R-:W2:Y:S01]  /*e750*/  LDL R0, [R1+0xc] ;  /* 0x00000c0001007983 */ /* 0x004ea20000100800 */
[----:B------:R-:W-:Y:S02]  /*e760*/  ULDC UR7, c[0x0][0xc60] ;  /* 0x0003180000077ab9 */ /* 0x000fe40000000800 */
[----:B------:R-:W-:-:S11]  /*e770*/  UISETP.NE.AND UP0, UPT, UR7, 0x1, UPT ;  /* 0x000000010700788c */ /* 0x000fd6000bf05270 */
[----:B------:R-:W-:Y:S01]  /*e780*/  @UP0 ULDC UR4, c[0x0][0xc64] ;  /* 0x0003190000040ab9 */ /* 0x000fe20000000800 */
[----:B------:R-:W-:Y:S01]  /*e790*/  @UP0 ULDC UR8, c[0x0][0xc68] ;  /* 0x00031a0000080ab9 */ /* 0x000fe20000000800 */
[C---:B--2---:R-:W-:Y:S02]  /*e7a0*/  R2UR UR41, R0.reuse ;  /* 0x00000000002972ca */ /* 0x044fe400000e0000 */
[----:B------:R-:W-:-:S11]  /*e7b0*/  R2UR UR6, R0 ;  /* 0x00000000000672ca */ /* 0x000fd600000e0000 */
[----:B------:R-:W-:-:S04]  /*e7c0*/  UIMAD.WIDE.U32 UR4, UR41, UR4, URZ ;  /* 0x00000004290472a5 */ /* 0x000fc8000f8e003f */
[----:B------:R-:W-:-:S03]  /*e7d0*/  @UP0 USHF.R.U32.HI UR41, URZ, UR8, UR5 ;  /* 0x000000083f290299 */ /* 0x000fc60008011605 */
[----:B------:R-:W-:Y:S02]  /*e7e0*/  ULDC UR4, c[0x0][0xc78] ;  /* 0x00031e0000047ab9 */ /* 0x000fe40000000800 */
[----:B------:R-:W-:Y:S02]  /*e7f0*/  UISETP.GE.AND UP0, UPT, UR41, UR4, UPT ;  /* 0x000000042900728c */ /* 0x000fe4000bf06270 */
[----:B------:R-:W-:-:S04]  /*e800*/  UIADD3 UR4, -UR41, URZ, URZ ;  /* 0x0000003f29047290 */ /* 0x000fc8000fffe13f */
[----:B------:R-:W-:Y:S01]  /*e810*/  PLOP3.LUT P0, PT, PT, PT, UP0, 0x80, 0x0 ;  /* 0x000000000000781c */ /* 0x000fe20003f0f008 */
[----:B------:R-:W-:-:S12]  /*e820*/  UIMAD UR7, UR7, UR4, UR6 ;  /* 0x00000004070772a4 */ /* 0x000fd8000f8e0206 */
[----:B0--3--:R-:W-:Y:S05]  /*e830*/  @!P0 BRA `(.L_x_1023) ;  /* 0x0000000000208947 */ /* 0x009fea0003800000 */
        /* <DEDUP_REMOVED lines=8> */
.L_x_1023:
[----:B------:R-:W-:Y:S01]  /*e8c0*/  ULDC UR8, c[0x0][0xc54] ;  /* 0x0003150000087ab9 */ /* 0x000fe20000000800 */
[----:B------:R-:W-:Y:S01]  /*e8d0*/  UMOV UR6, UR7 ;  /* 0x0000000700067c82 */ /* 0x000fe20008000000 */
[----:B------:R-:W-:-:S11]  /*e8e0*/  UISETP.NE.AND UP0, UPT, UR8, 0x1, UPT ;  /* 0x000000010800788c */ /* 0x000fd6000bf05270 */
[----:B------:R-:W-:Y:S02]  /*e8f0*/  @UP0 ULDC.64 UR10, c[0x0][0xc58] ;  /* 0x00031600000a0ab9 */ /* 0x000fe40000000a00 */
[----:B------:R-:W-:-:S04]  /*e900*/  UIMAD.WIDE.U32 UR4, UR7, UR10, URZ ;  /* 0x0000000a070472a5 */ /* 0x000fc8000f8e003f */
[----:B------:R-:W-:-:S04]  /*e910*/  @UP0 USHF.R.U32.HI UR6, URZ, UR11, UR5 ;  /* 0x0000000b3f060299 */ /* 0x000fc80008011605 */
[----:B------:R-:W-:-:S12]  /*e920*/  UIMAD UR4, UR6, UR8, URZ ;  /* 0x00000008060472a4 */ /* 0x000fd8000f8e023f */
.L_x_1024:
[----:B------:R-:W-:Y:S01]  /*e930*/  ULDC UR5, c[0x0][0xc48] ;  /* 0x0003120000057ab9 */ /* 0x000fe20000000800 */
[----:B------:R-:W-:Y:S01]  /*e940*/  ULDC.64 UR8, c[0x0][0xa28] ;  /* 0x00028a0000087ab9 */ /* 0x000fe20000000a00 */
[----:B------:R-:W-:Y:S01]  /*e950*/  UISETP.NE.AND UP1, UPT, UR5, 0x1, UPT ;  /* 0x000000010500788c */ /* 0x000fe2000bf25270 */
[----:B------:R-:W-:Y:S01]  /*e960*/  IMAD.MOV.U32 R18, RZ, RZ, RZ ;  /* 0x000000ffff127224 */ /* 0x000fe200078e00ff */
[----:B------:R-:W-:Y:S02]  /*e970*/  UIADD3 UR4, UR7, -UR4, URZ ;  /* 0x8000000407047290 */ /* 0x000fe4000fffe03f */
[----:B------:R-:W-:Y:S01]  /*e980*/  UISETP.NE.U32.AND UP0, UPT, UR8, URZ, UPT ;  /* 0x0000003f0800728c */ /* 0x000fe2000bf05070 */
[----:B------:R-:W-:Y:S02]  /*e990*/  ULDC UR5, c[0x0][0xc54] ;  /* 0x0003150000057ab9 */ /* 0x000fe40000000800 */
[----:B------:R-:W-:Y:S02]  /*e9a0*/  UIMAD UR41, UR41, UR5, UR4 ;  /* 0x00000005292972a4 */ /* 0x000fe4000f8e0204 */
[----:B------:R-:W-:-:S02]  /*e9b0*/  UISETP.NE.AND.EX UP0, UPT, UR9, URZ, UPT, UP0 ;  /* 0x0000003f0900728c */ /* 0x000fc4000bf05300 */
[----:B------:R-:W-:Y:S01]  /*e9c0*/  @UP1 ULDC UR4, c[0x0][0xc4c] ;  /* 0x0003130000041ab9 */ /* 0x000fe20000000800 */
[----:B------:R-:W-:Y:S01]  /*e9d0*/  @UP1 ULDC UR7, c[0x0][0xc50] ;  /* 0x0003140000071ab9 */ /* 0x000fe20000000800 */
[----:B------:R-:W-:Y:S02]  /*e9e0*/  UIMAD.WIDE.U32 UR4, UR41, UR4, URZ ;  /* 0x00000004290472a5 */ /* 0x000fe4000f8e003f */
[----:B------:R-:W-:Y:S01]  /*e9f0*/  UMOV UR42, UR41 ;  /* 0x00000029002a7c82 */ /* 0x000fe20008000000 */
[----:B------:R-:W-:Y:S01]  /*ea00*/  PLOP3.LUT P0, PT, PT, PT, UP0, 0x80, 0x0 ;  /* 0x000000000000781c */ /* 0x000fe20003f0f008 */
[----:B------:R-:W-:-:S03]  /*ea10*/  @UP1 USHF.R.U32.HI UR42, URZ, UR7, UR5 ;  /* 0x000000073f2a1299 */ /* 0x000fc60008011605 */
[----:B------:R-:W-:Y:S02]  /*ea20*/  @UP0 ULDC.64 UR4, c[0x0][0xa28] ;  /* 0x00028a0000040ab9 */ /* 0x000fe40000000a00 */
[----:B------:R-:W-:-:S06]  /*ea30*/  @UP0 UIMAD.WIDE UR4, UR42, 0x4, UR4 ;  /* 0x000000042a0408a5 */ /* 0x000fcc000f8e0204 */
[----:B------:R-:W-:Y:S01]  /*ea40*/  IMAD.U32 R2, RZ, RZ, UR4 ;  /* 0x00000004ff027e24 */ /* 0x000fe2000f8e00ff */
[----:B------:R-:W-:Y:S01]  /*ea50*/  ULOP3.LUT UR6, URZ, UR6, URZ, 0x33, !UPT ;  /* 0x000000063f067292 */ /* 0x000fe2000f8e333f */
[----:B------:R-:W-:Y:S01]  /*ea60*/  IMAD.U32 R3, RZ, RZ, UR5 ;  /* 0x00000005ff037e24 */ /* 0x000fe2000f8e00ff */
[----:B------:R-:W-:Y:S01]  /*ea70*/  ULDC UR5, c[0x0][0x448] ;  /* 0x0001120000057ab9 */ /* 0x000fe20000000800 */
[----:B------:R-:W-:-:S03]  /*ea80*/  ULDC UR4, c[0x0][0xc3c] ;  /* 0x00030f0000047ab9 */ /* 0x000fc60000000800 */
[----:B------:R-:W2:Y:S01]  /*ea90*/  @P0 LDG.E R18, desc[UR52][R2.64] ;  /* 0x0000003402120981 */ /* 0x000ea2000c1e1900 */
[----:B------:R-:W-:Y:S02]  /*eaa0*/  UISETP.NE.AND UP2, UPT, UR5, 0x1, UPT ;  /* 0x000000010500788c */ /* 0x000fe4000bf45270 */
[----:B------:R-:W-:Y:S02]  /*eab0*/  UIADD3 UR6, UR6, UR4, URZ ;  /* 0x0000000406067290 */ /* 0x000fe4000fffe03f */
[----:B------:R-:W-:Y:S02]  /*eac0*/  UP2UR UR49, UPR, URZ, 0x4 ;  /* 0x000000043f317883 */ /* 0x000fe40008000000 */
[----:B------:R-:W-:Y:S01]  /*ead0*/  UIMAD UR43, UR6, 0xc0, URZ ;  /* 0x000000c0062b78a4 */ /* 0x000fe2000f8e023f */
[----:B------:R-:W-:Y:S02]  /*eae0*/  ULDC.64 UR4, c[0x0][0x9e0] ;  /* 0x0002780000047ab9 */ /* 0x000fe40000000a00 */
[----:B------:R-:W-:-:S02]  /*eaf0*/  UISETP.GE.AND UP0, UPT, UR5, 0x1, UPT ;  /* 0x000000010500788c */ /* 0x000fc4000bf06270 */
[----:B------:R-:W-:Y:S01]  /*eb00*/  UIADD3 UR8, UR43, 0xbf, URZ ;  /* 0x000000bf2b087890 */ /* 0x000fe2000fffe03f */
[----:B------:R-:W-:Y:S01]  /*eb10*/  @UP2 ULDC UR6, c[0x0][0x44c] ;  /* 0x0001130000062ab9 */ /* 0x000fe20000000800 */
[----:B------:R-:W-:Y:S02]  /*eb20*/  @UP2 ULDC UR9, c[0x0][0x450] ;  /* 0x0001140000092ab9 */ /* 0x000fe40000000800 */
[----:B------:R-:W-:Y:S01]  /*eb30*/  UIMAD.WIDE.U32 UR6, UR8, UR6, URZ ;  /* 0x00000006080672a5 */ /* 0x000fe2000f8e003f */
[----:B------:R-:W-:-:S03]  /*eb40*/  PLOP3.LUT P1, PT, PT, PT, UP0, 0x80, 0x0 ;  /* 0x000000000000781c */ /* 0x000fc60003f2f008 */
[----:B------:R-:W-:-:S04]  /*eb50*/  @UP2 USHF.R.U32.HI UR8, URZ, UR9, UR7 ;  /* 0x000000093f082299 */ /* 0x000fc80008011607 */
[----:B------:R-:W-:-:S04]  /*eb60*/  UIADD3 UR6, UR47, UR8, URZ ;  /* 0x000000082f067290 */ /* 0x000fc8000fffe03f */
[----:B------:R-:W-:Y:S01]  /*eb70*/  UIADD3 UR4, UR6, UR4, URZ ;  /* 0x0000000406047290 */ /* 0x000fe2000fffe03f */
[----:B--2---:R0:W-:Y:S01]  /*eb80*/  STL [R1+0x4], R18 ;  /* 0x0000041201007387 */ /* 0x0041e20000100800 */
[----:B------:R-:W-:Y:S10]  /*eb90*/  @!P1 BRA `(.L_x_1025) ;  /* 0x0000000000449947 */ /* 0x000ff40003800000 */
        /* <DEDUP_REMOVED lines=10> */
.L_x_1026:
[----:B------:R-:W-:-:S11]  /*ec40*/  UISETP.NE.AND UP0, UPT, UR5, 0x1, UPT ;  /* 0x000000010500788c */ /* 0x000fd6000bf05270 */
[----:B------:R-:W-:Y:S02]  /*ec50*/  @UP0 ULDC.64 UR10, c[0x0][0x9e8] ;  /* 0x00027a00000a0ab9 */ /* 0x000fe40000000a00 */
[----:B------:R-:W-:-:S04]  /*ec60*/  UIMAD.WIDE.U32 UR6, UR8, UR10, URZ ;  /* 0x0000000a080672a5 */ /* 0x000fc8000f8e003f */
[----:B------:R-:W-:-:S12]  /*ec70*/  @UP0 USHF.R.U32.HI UR8, URZ, UR11, UR7 ;  /* 0x0000000b3f080299 */ /* 0x000fd80008011607 */
.L_x_1027:
[----:B------:R-:W-:-:S04]  /*ec80*/  UIMAD UR8, UR8, UR5, UR5 ;  /* 0x00000005080872a4 */ /* 0x000fc8000f8e0205 */
[----:B------:R-:W-:-:S04]  /*ec90*/  UISETP.LT.AND UP0, UPT, UR4, UR8, UPT ;  /* 0x000000080400728c */ /* 0x000fc8000bf01270 */
[----:B------:R-:W-:-:S12]  /*eca0*/  USEL UR4, UR4, UR8, UP0 ;  /* 0x0000000804047287 */ /* 0x000fd80008000000 */
.L_x_1025:
[----:B------:R-:W-:Y:S02]  /*ecb0*/  UISETP.NE.AND UP0, UPT, UR49, URZ, UPT ;  /* 0x0000003f3100728c */ /* 0x000fe4000bf05270 */
[----:B------:R-:W-:-:S04]  /*ecc0*/  UIADD3 UR4, UR4, 0x7f, URZ ;  /* 0x0000007f04047890 */ /* 0x000fc8000fffe03f */
[----:B------:R-:W-:-:S04]  /*ecd0*/  USHF.R.S32.HI UR8, URZ, 0x1f, UR4 ;  /* 0x0000001f3f087899 */ /* 0x000fc80008011404 */
[----:B------:R-:W-:Y:S01]  /*ece0*/  ULEA.HI UR8, UR8, UR4, URZ, 0x7 ;  /* 0x0000000408087291 */ /* 0x000fe2000f8f383f */
[----:B------:R-:W-:Y:S01]  /*ecf0*/  @UP0 ULDC UR6, c[0x0][0x44c] ;  /* 0x0001130000060ab9 */ /* 0x000fe20000000800 */
[----:B------:R-:W-:Y:S01]  /*ed00*/  @UP0 ULDC UR9, c[0x0][0x450] ;  /* 0x0001140000090ab9 */ /* 0x000fe20000000800 */
[----:B------:R-:W-:Y:S02]  /*ed10*/  UIMAD.WIDE.U32 UR6, UR43, UR6, URZ ;  /* 0x000000062b0672a5 */ /* 0x000fe4000f8e003f */
[----:B------:R-:W-:Y:S01]  /*ed20*/  UMOV UR4, UR43 ;  /* 0x0000002b00047c82 */ /* 0x000fe20008000000 */
[----:B------:R-:W-:Y:S02]  /*ed30*/  USHF.R.S32.HI UR8, URZ, 0x7, UR8 ;  /* 0x000000073f087899 */ /* 0x000fe40008011408 */
[----:B------:R-:W-:Y:S02]  /*ed40*/  @UP0 USHF.R.U32.HI UR4, URZ, UR9, UR7 ;  /* 0x000000093f040299 */ /* 0x000fe40008011607 */
[----:B------:R-:W-:-:S02]  /*ed50*/  UISETP.LT.AND UP0, UPT, UR40, UR8, UPT ;  /* 0x000000082800728c */ /* 0x000fc4000bf01270 */
[----:B------:R-:W-:Y:S01]  /*ed60*/  UIADD3 UR4, UR39, UR4, URZ ;  /* 0x0000000427047290 */ /* 0x000fe2000fffe03f */
[----:B------:R-:W-:Y:S01]  /*ed70*/  ULDC UR6, c[0x0][0x9dc] ;  /* 0x0002770000067ab9 */ /* 0x000fe20000000800 */
[----:B------:R-:W-:Y:S02]  /*ed80*/  USEL UR44, UR40, UR8, UP0 ;  /* 0x00000008282c7287 */ /* 0x000fe40008000000 */
[----:B------:R-:W-:Y:S01]  /*ed90*/  UIADD3 UR8, UR4, -UR6, URZ ;  /* 0x8000000604087290 */ /* 0x000fe2000fffe03f */
[----:B------:R-:W-:Y:S11]  /*eda0*/  @!P1 BRA `(.L_x_1028) ;  /* 0x0000000000449947 */ /* 0x000ff60003800000 */
        /* <DEDUP_REMOVED lines=10> */
.L_x_1029:
[----:B------:R-:W-:-:S11]  /*ee50*/  UISETP.NE.AND UP0, UPT, UR5, 0x1, UPT ;  /* 0x000000010500788c */ /* 0x000fd6000bf05270 */
[----:B------:R-:W-:Y:S02]  /*ee60*/  @UP0 ULDC.64 UR10, c[0x0][0x9e8] ;  /* 0x00027a00000a0ab9 */ /* 0x000fe40000000a00 */
[----:B------:R-:W-:-:S04]  /*ee70*/  UIMAD.WIDE.U32 UR6, UR4, UR10, URZ ;  /* 0x0000000a040672a5 */ /* 0x000fc8000f8e003f */
[----:B------:R-:W-:-:S12]  /*ee80*/  @UP0 USHF.R.U32.HI UR4, URZ, UR11, UR7 ;  /* 0x0000000b3f040299 */ /* 0x000fd80008011607 */
.L_x_1030:
[----:B------:R-:W-:-:S04]  /*ee90*/  UIMAD UR4, UR4, UR5, URZ ;  /* 0x00000005040472a4 */ /* 0x000fc8000f8e023f */
[----:B------:R-:W-:-:S04]  /*eea0*/  UISETP.LT.AND UP0, UPT, UR8, UR4, UPT ;  /* 0x000000040800728c */ /* 0x000fc8000bf01270 */
[----:B------:R-:W-:-:S12]  /*eeb0*/  USEL UR8, UR8, UR4, !UP0 ;  /* 0x0000000408087287 */ /* 0x000fd8000c000000 */
.L_x_1028:
[----:B------:R-:W-:Y:S01]  /*eec0*/  USHF.R.S32.HI UR4, URZ, 0x1f, UR8 ;  /* 0x0000001f3f047899 */ /* 0x000fe20008011408 */
[----:B------:R-:W-:Y:S03]  /*eed0*/  BSSY B7, `(.L_x_1031) ;  /* 0x0000390000077945 */ /* 0x000fe60003800000 */
[----:B------:R-:W-:-:S04]  /*eee0*/  ULEA.HI UR4, UR4, UR8, URZ, 0x7 ;  /* 0x0000000804047291 */ /* 0x000fc8000f8f383f */
[----:B------:R-:W-:-:S04]  /*eef0*/  USHF.R.S32.HI UR4, URZ, 0x7, UR4 ;  /* 0x000000073f047899 */ /* 0x000fc80008011404 */
[----:B------:R-:W-:-:S04]  /*ef00*/  UISETP.LT.AND UP0, UPT, URZ, UR4, UPT ;  /* 0x000000043f00728c */ /* 0x000fc8000bf01270 */
[----:B------:R-:W-:-:S04]  /*ef10*/  USEL UR45, URZ, UR4, !UP0 ;  /* 0x000000043f2d7287 */ /* 0x000fc8000c000000 */
[----:B------:R-:W-:-:S06]  /*ef20*/  UISETP.GT.AND UP0, UPT, UR44, UR45, UPT ;  /* 0x0000002d2c00728c */ /* 0x000fcc000bf04270 */
[----:B------:R-:W-:-:S13]  /*ef30*/  PLOP3.LUT P0, PT, PT, PT, UP0, 0x80, 0x0 ;  /* 0x000000000000781c */ /* 0x000fda0003f0f008 */
[----:B------:R-:W-:Y:S05]  /*ef40*/  @P0 BRA `(.L_x_1032) ;  /* 0x0000000000480947 */ /* 0x000fea0003800000 */
[----:B------:R-:W1:Y:S02]  /*ef50*/  S2R R0, SR_TID.X ;  /* 0x0000000000007919 */ /* 0x000e640000002100 */
[----:B-1----:R-:W-:-:S04]  /*ef60*/  LOP3.LUT R0, R0, 0x7f, RZ, 0xc0, !PT ;  /* 0x0000007f00007812 */ /* 0x002fc800078ec0ff */
[----:B------:R-:W-:-:S13]  /*ef70*/  ISETP.NE.AND P1, PT, R0, RZ, PT ;  /* 0x000000ff0000720c */ /* 0x000fda0003f25270 */
[----:B------:R-:W-:Y:S05]  /*ef80*/  @P1 BRA `(.L_x_1033) ;  /* 0x0000003800101947 */ /* 0x000fea0003800000 */
[----:B------:R-:W1:Y:S01]  /*ef90*/  S2R R7, SR_LANEID ;  /* 0x0000000000077919 */ /* 0x000e620000000000 */
[----:B------:R-:W-:Y:S01]  /*efa0*/  VOTEU.ANY UR4, UPT, PT ;  /* 0x0000000000047886 */ /* 0x000fe200038e0100 */
[----:B------:R-:W2:Y:S01]  /*efb0*/  LDC.64 R2, c[0x0][0xc80] ;  /* 0x00032000ff027b82 */ /* 0x000ea20000000a00 */
[----:B------:R-:W1:Y:S08]  /*efc0*/  FLO.U32 R0, UR4 ;  /* 0x0000000400007d00 */ /* 0x000e7000080e0000 */
[----:B------:R-:W2:Y:S01]  /*efd0*/  POPC R5, UR4 ;  /* 0x0000000400057d09 */ /* 0x000ea20008000000 */
[----:B-1----:R-:W-:-:S13]  /*efe0*/  ISETP.EQ.U32.AND P0, PT, R0, R7, PT ;  /* 0x000000070000720c */ /* 0x002fda0003f02070 */
[----:B--2---:R-:W2:Y:S01]  /*eff0*/  @P0 ATOMG.E.ADD.STRONG.GPU PT, R3, desc[UR52][R2.64], R5 ;  /* 0x00000005020309a8 */ /* 0x004ea200081ee1f4 */
[----:B------:R-:W1:Y:S02]  /*f000*/  S2R R4, SR_LTMASK ;  /* 0x0000000000047919 */ /* 0x000e640000003900 */
[----:B-1----:R-:W-:-:S04]  /*f010*/  LOP3.LUT R4, R4, UR4, RZ, 0xc0, !PT ;  /* 0x0000000404047c12 */ /* 0x002fc8000f8ec0ff */
[----:B------:R-:W1:Y:S01]  /*f020*/  POPC R7, R4 ;  /* 0x0000000400077309 */ /* 0x000e620000000000 */
[----:B--2---:R-:W1:Y:S02]  /*f030*/  SHFL.IDX PT, R0, R3, R0, 0x1f ;  /* 0x00001f0003007589 */ /* 0x004e6400000e0000 */
[----:B-1----:R-:W-:-:S05]  /*f040*/  IADD3 R0, R0, UR48, R7 ;  /* 0x0000003000007c10 */ /* 0x002fca000fffe007 */
[----:B------:R1:W-:Y:S01]  /*f050*/  STL [R1+0xc], R0 ;  /* 0x00000c0001007387 */ /* 0x0003e20000100800 */
[----:B------:R-:W-:Y:S05]  /*f060*/  BRA `(.L_x_1033) ;  /* 0x0000003400d87947 */ /* 0x000fea0003800000 */
.L_x_1032:
        /* <DEDUP_REMOVED lines=8> */
[----:B------:R-:W-:Y:S02]  /*f0f0*/  IMAD.U32 R4, RZ, RZ, UR6 ;  /* 0x00000006ff047e24 */ /* 0x000fe4000f8e00ff */
[----:B------:R-:W1:Y:S01]  /*f100*/  LDC.64 R2, c[0x4][R2] ;  /* 0x0100000002027b82 */ /* 0x000e620000000a00 */
[----:B------:R-:W-:Y:S02]  /*f110*/  IMAD.U32 R5, RZ, RZ, UR7 ;  /* 0x00000007ff057e24 */ /* 0x000fe4000f8e00ff */
[----:B------:R-:W-:Y:S02]  /*f120*/  IMAD.U32 R6, RZ, RZ, UR8 ;  /* 0x00000008ff067e24 */ /* 0x000fe4000f8e00ff */
[----:B------:R-:W-:-:S02]  /*f130*/  IMAD.U32 R7, RZ, RZ, UR9 ;  /* 0x00000009ff077e24 */ /* 0x000fc4000f8e00ff */
[----:B------:R-:W-:Y:S02]  /*f140*/  IMAD.U32 R10, RZ, RZ, UR4 ;  /* 0x00000004ff0a7e24 */ /* 0x000fe4000f8e00ff */
[----:B------:R-:W-:Y:S02]  /*f150*/  IMAD.U32 R11, RZ, RZ, UR5 ;  /* 0x00000005ff0b7e24 */ /* 0x000fe4000f8e00ff */
[----:B------:R-:W-:Y:S02]  /*f160*/  IMAD.MOV.U32 R8, RZ, RZ, 0x70 ;  /* 0x00000070ff087424 */ /* 0x000fe400078e00ff */
[----:B------:R-:W-:Y:S02]  /*f170*/  IMAD.MOV.U32 R12, RZ, RZ, 0x1 ;  /* 0x00000001ff0c7424 */ /* 0x000fe400078e00ff */
[----:B------:R-:W-:-:S07]  /*f180*/  IMAD.MOV.U32 R13, RZ, RZ, RZ ;  /* 0x000000ffff0d7224 */ /* 0x000fce00078e00ff */
[----:B------:R-:W-:-:S07]  /*f190*/  LEPC R20, `(.L_x_1035) ;  /* 0x000000001014794e */ /* 0x000fce0000000000 */
[----:B01----:R-:W-:Y:S05]  /*f1a0*/  CALL.ABS.NOINC R2 ;  /* 0x0000000002007343 */ /* 0x003fea0003c00000 */
.L_x_1035:
[----:B------:R-:W-:Y:S05]  /*f1b0*/  BSYNC B6 ;  /* 0x0000000000067941 */ /* 0x000fea0003800000 */
.L_x_1034:
        /* <DEDUP_REMOVED lines=8> */
[----:B------:R1:W2:Y:S01]  /*f240*/  LDC.64 R2, c[0x4][R17] ;  /* 0x0100000011027b82 */ /* 0x0002a20000000a00 */
[----:B------:R-:W-:Y:S02]  /*f250*/  IMAD.U32 R4, RZ, RZ, UR6 ;  /* 0x00000006ff047e24 */ /* 0x000fe4000f8e00ff */
[----:B------:R-:W-:Y:S02]  /*f260*/  IMAD.U32 R5, RZ, RZ, UR7 ;  /* 0x00000007ff057e24 */ /* 0x000fe4000f8e00ff */
[----:B------:R-:W-:Y:S02]  /*f270*/  IMAD.U32 R6, RZ, RZ, UR8 ;  /* 0x00000008ff067e24 */ /* 0x000fe4000f8e00ff */
[----:B------:R-:W-:-:S02]  /*f280*/  IMAD.U32 R7, RZ, RZ, UR9 ;  /* 0x00000009ff077e24 */ /* 0x000fc4000f8e00ff */
[----:B------:R-:W-:Y:S02]  /*f290*/  IMAD.U32 R10, RZ, RZ, UR4 ;  /* 0x00000004ff0a7e24 */ /* 0x000fe4000f8e00ff */
[----:B------:R-:W-:Y:S02]  /*f2a0*/  IMAD.U32 R11, RZ, RZ, UR5 ;  /* 0x00000005ff0b7e24 */ /* 0x000fe4000f8e00ff */
[----:B------:R-:W-:Y:S02]  /*f2b0*/  IMAD.MOV.U32 R8, RZ, RZ, 0x70 ;  /* 0x00000070ff087424 */ /* 0x000fe400078e00ff */
[----:B------:R-:W-:Y:S02]  /*f2c0*/  IMAD.MOV.U32 R12, RZ, RZ, 0x1 ;  /* 0x00000001ff0c7424 */ /* 0x000fe400078e00ff */
[----:B-1----:R-:W-:-:S07]  /*f2d0*/  IMAD.MOV.U32 R13, RZ, RZ, RZ ;  /* 0x000000ffff0d7224 */ /* 0x002fce00078e00ff */
[----:B------:R-:W-:-:S07]  /*f2e0*/  LEPC R20, `(.L_x_1038) ;  /* 0x000000001014794e */ /* 0x000fce0000000000 */
[----:B0-2---:R-:W-:Y:S05]  /*f2f0*/  CALL.ABS.NOINC R2 ;  /* 0x0000000002007343 */ /* 0x005fea0003c00000 */
.L_x_1038:
[----:B------:R0:W1:Y:S01]  /*f300*/  LDC.64 R2, c[0x4][R17] ;  /* 0x0100000011027b82 */ /* 0x0000620000000a00 */
[----:B------:R-:W-:Y:S01]  /*f310*/  ULDC.64 UR6, c[0x4][0x88] ;  /* 0x0100220000067ab9 */ /* 0x000fe20000000a00 */
[----:B------:R-:W-:Y:S01]  /*f320*/  ULDC.64 UR8, c[0x4][0x90] ;  /* 0x0100240000087ab9 */ /* 0x000fe20000000a00 */
[----:B------:R-:W-:Y:S01]  /*f330*/  ULDC.64 UR4, c[0x4][0x18] ;  /* 0x0100060000047ab9 */ /* 0x000fe20000000a00 */
        /* <DEDUP_REMOVED lines=8> */
[----:B0-----:R-:W-:-:S07]  /*f3c0*/  IMAD.MOV.U32 R13, RZ, RZ, RZ ;  /* 0x000000ffff0d7224 */ /* 0x001fce00078e00ff */
[----:B------:R-:W-:-:S07]  /*f3d0*/  LEPC R20, `(.L_x_1037) ;  /* 0x000000001014794e */ /* 0x000fce0000000000 */
[----:B-1----:R-:W-:Y:S05]  /*f3e0*/  CALL.ABS.NOINC R2 ;  /* 0x0000000002007343 */ /* 0x002fea0003c00000 */
.L_x_1037:
[----:B------:R-:W-:Y:S05]  /*f3f0*/  BSYNC B6 ;  /* 0x0000000000067941 */ /* 0x000fea0003800000 */
.L_x_1036:
[----:B------:R-:W-:Y:S01]  /*f400*/  ULDC.64 UR4, c[0x0][0x9f8] ;  /* 0x00027e0000047ab9 */ /* 0x000fe20000000a00 */
[----:B------:R-:W-:Y:S01]  /*f410*/  IMAD.U32 R29, RZ, RZ, UR42 ;  /* 0x0000002aff1d7e24 */ /* 0x000fe2000f8e00ff */
[----:B------:R-:W-:Y:S01]  /*f420*/  UISETP.NE.U32.AND UP0, UPT, UR4, URZ, UPT ;  /* 0x0000003f0400728c */ /* 0x000fe2000bf05070 */
[----:B------:R-:W1:Y:S03]  /*f430*/  LDC R10, c[0x0][0x430] ;  /* 0x00010c00ff0a7b82 */ /* 0x000e660000000800 */
[----:B------:R-:W-:-:S06]  /*f440*/  UISETP.NE.AND.EX UP0, UPT, UR5, URZ, UPT, UP0 ;  /* 0x0000003f0500728c */ /* 0x000fcc000bf05300 */
[----:B------:R-:W-:-:S05]  /*f450*/  PLOP3.LUT P0, PT, PT, PT, UP0, 0x80, 0x0 ;  /* 0x000000000000781c */ /* 0x000fca0003f0f008 */
[----:B------:R-:W-:Y:S02]  /*f460*/  @UP0 ULDC.64 UR4, c[0x0][0x9f8] ;  /* 0x00027e0000040ab9 */ /* 0x000fe40000000a00 */
[----:B------:R-:W-:-:S06]  /*f470*/  @UP0 UIMAD.WIDE UR4, UR42, 0x4, UR4 ;  /* 0x000000042a0408a5 */ /* 0x000fcc000f8e0204 */
[----:B------:R-:W-:Y:S01]  /*f480*/  IMAD.U32 R2, RZ, RZ, UR4 ;  /* 0x00000004ff027e24 */ /* 0x000fe2000f8e00ff */
[----:B------:R-:W-:Y:S01]  /*f490*/  ULDC UR4, c[0x0][0xc48] ;  /* 0x0003120000047ab9 */ /* 0x000fe20000000800 */
[----:B------:R-:W-:-:S05]  /*f4a0*/  IMAD.U32 R3, RZ, RZ, UR5 ;  /* 0x00000005ff037e24 */ /* 0x000fca000f8e00ff */
[----:B------:R2:W5:Y:S01]  /*f4b0*/  @P0 LDG.E R29, desc[UR52][R2.64] ;  /* 0x00000034021d0981 */ /* 0x000562000c1e1900 */
[----:B------:R-:W-:Y:S01]  /*f4c0*/  UMOV UR5, 0xffffffff ;  /* 0xffffffff00057882 */ /* 0x000fe20000000000 */
[----:B------:R-:W-:Y:S02]  /*f4d0*/  IMAD.U32 R22, RZ, RZ, UR4 ;  /* 0x00000004ff167e24 */ /* 0x000fe4000f8e00ff */
[----:B------:R-:W-:Y:S05]  /*f4e0*/  BRA.DIV UR5, `(.L_x_1039) ;  /* 0x0000003a05e87947 */ /* 0x000fea000b800000 */
.L_x_1093:
[----:B--2---:R-:W2:Y:S01]  /*f4f0*/  S2R R2, SR_TID.X ;  /* 0x0000000000027919 */ /* 0x004ea20000002100 */
[----:B------:R-:W-:Y:S01]  /*f500*/  UIADD3 UR4, UR44, -0x1, URZ ;  /* 0xffffffff2c047890 */ /* 0x000fe2000fffe03f */
[----:B-1----:R-:W-:Y:S01]  /*f510*/  ISETP.NE.AND P1, PT, R10, 0x1, PT ;  /* 0x000000010a00780c */ /* 0x002fe20003f25270 */
[----:B------:R-:W1:Y:S01]  /*f520*/  S2R R0, SR_TID.X ;  /* 0x0000000000007919 */ /* 0x000e620000002100 */
[----:B-----5:R-:W-:-:S03]  /*f530*/  SHF.R.S32.HI R6, RZ, 0x1f, R29 ;  /* 0x0000001fff067819 */ /* 0x020fc6000001141d */
[----:B------:R-:W-:Y:S01]  /*f540*/  IMAD.U32 R8, RZ, RZ, UR4 ;  /* 0x00000004ff087e24 */ /* 0x000fe2000f8e00ff */
[----:B------:R-:W-:Y:S01]  /*f550*/  LOP3.LUT R19, R19, 0xfffffff7, RZ, 0xc0, !PT ;  /* 0xfffffff713137812 */ /* 0x000fe200078ec0ff */
[----:B------:R3:W-:Y:S02]  /*f560*/  STL [R1], R6 ;  /* 0x0000000601007387 */ /* 0x0007e40000100800 */
[----:B------:R-:W-:-:S04]  /*f570*/  IMAD.SHL.U32 R8, R8, 0x80, RZ ;  /* 0x0000008008087824 */ /* 0x000fc800078e00ff */
[----:B------:R-:W4:Y:S01]  /*f580*/  @P1 LDC R3, c[0x0][0x434] ;  /* 0x00010d00ff031b82 */ /* 0x000f220000000800 */
[----:B------:R-:W-:-:S07]  /*f590*/  @P1 LOP3.LUT R19, R19, 0x8, RZ, 0xfc, !PT ;  /* 0x0000000813131812 */ /* 0x000fce00078efcff */
[----:B------:R-:W0:Y:S01]  /*f5a0*/  @P1 LDC R9, c[0x0][0x438] ;  /* 0x00010e00ff091b82 */ /* 0x000e220000000800 */
[----:B--2---:R-:W-:Y:S01]  /*f5b0*/  IMAD.SHL.U32 R2, R2, 0x10, RZ ;  /* 0x0000001002027824 */ /* 0x004fe200078e00ff */
[----:B-1----:R-:W-:-:S04]  /*f5c0*/  LOP3.LUT R0, R0, 0x7f, RZ, 0xc0, !PT ;  /* 0x0000007f00007812 */ /* 0x002fc800078ec0ff */
[----:B------:R-:W-:Y:S02]  /*f5d0*/  LOP3.LUT R2, R2, 0x70, RZ, 0xc0, !PT ;  /* 0x0000007002027812 */ /* 0x000fe400078ec0ff */
[----:B------:R-:W-:-:S04]  /*f5e0*/  SHF.R.U32.HI R0, RZ, 0x3, R0 ;  /* 0x00000003ff007819 */ /* 0x000fc80000011600 */
[----:B------:R-:W-:-:S04]  /*f5f0*/  LOP3.LUT R0, R8, R0, R2, 0xfe, !PT ;  /* 0x0000000008007212 */ /* 0x000fc800078efe02 */
[C---:B------:R-:W-:Y:S01]  /*f600*/  ISETP.GE.AND P0, PT, R0.reuse, UR36, PT ;  /* 0x0000002400007c0c */ /* 0x040fe2000bf06270 */
[----:B------:R-:W-:-:S04]  /*f610*/  IMAD.IADD R0, R0, 0x1, R18 ;  /* 0x0000000100007824 */ /* 0x000fc800078e0212 */
[----:B----4-:R-:W-:-:S04]  /*f620*/  @P1 IMAD.HI.U32 R2, R0, R3, RZ ;  /* 0x0000000300021227 */ /* 0x010fc800078e00ff */
[----:B------:R-:W-:Y:S01]  /*f630*/  IMAD.MOV.U32 R7, RZ, RZ, R0 ;  /* 0x000000ffff077224 */ /* 0x000fe200078e0000 */
[----:B0-----:R-:W-:Y:S01]  /*f640*/  @P1 SHF.R.U32.HI R7, RZ, R9, R2 ;  /* 0x00000009ff071219 */ /* 0x001fe20000011602 */
[----:B------:R-:W-:Y:S02]  /*f650*/  IMAD R3, RZ, RZ, -UR42 ;  /* 0x8000002aff037e24 */ /* 0x000fe4000f8e02ff */
[----:B------:R-:W3:Y:S02]  /*f660*/  @!P0 LDC.64 R4, c[0x0][0x428] ;  /* 0x00010a00ff048b82 */ /* 0x000ee40000000a00 */
[----:B------:R-:W-:Y:S01]  /*f670*/  IMAD R22, R22, R3, UR41 ;  /* 0x0000002916167e24 */ /* 0x000fe2000f8e0203 */
[--C-:B------:R-:W-:Y:S01]  /*f680*/  @!P0 SHF.R.S32.HI R3, RZ, 0x1f, R7.reuse ;  /* 0x0000001fff038819 */ /* 0x100fe20000011407 */
[----:B------:R-:W-:Y:S02]  /*f690*/  @!P0 IMAD.MOV.U32 R2, RZ, RZ, R7 ;  /* 0x000000ffff028224 */ /* 0x000fe400078e0007 */
[----:B---3--:R-:W-:-:S02]  /*f6a0*/  @!P0 IMAD R6, R6, R4, RZ ;  /* 0x0000000406068224 */ /* 0x008fc400078e02ff */
[----:B------:R-:W-:-:S04]  /*f6b0*/  @!P0 IMAD.WIDE.U32 R2, R29, R4, R2 ;  /* 0x000000041d028225 */ /* 0x000fc800078e0002 */
[----:B------:R-:W-:Y:S02]  /*f6c0*/  @!P0 IMAD R6, R29, R5, R6 ;  /* 0x000000051d068224 */ /* 0x000fe400078e0206 */
[----:B------:R-:W0:Y:S01]  /*f6d0*/  @!P0 LDC.64 R4, c[0x0][0x418] ;  /* 0x00010600ff048b82 */ /* 0x000e220000000a00 */
[----:B------:R-:W-:Y:S02]  /*f6e0*/  IMAD.U32 R9, RZ, RZ, UR46 ;  /* 0x0000002eff097e24 */ /* 0x000fe4000f8e00ff */
[----:B------:R-:W-:-:S03]  /*f6f0*/  @!P0 IMAD.IADD R6, R3, 0x1, R6 ;  /* 0x0000000103068824 */ /* 0x000fc600078e0206 */
[----:B------:R-:W-:Y:S01]  /*f700*/  ISETP.NE.AND P2, PT, R9, 0x3, PT ;  /* 0x000000030900780c */ /* 0x000fe20003f45270 */
[----:B------:R-:W-:Y:S01]  /*f710*/  IMAD.MOV R3, RZ, RZ, -R7 ;  /* 0x000000ffff037224 */ /* 0x000fe200078e0a07 */
[----:B------:R-:W-:Y:S01]  /*f720*/  LOP3.LUT R19, R19, 0xfffffffb, RZ, 0xc0, !PT ;  /* 0xfffffffb13137812 */ /* 0x000fe200078ec0ff */
[----:B------:R-:W-:Y:S01]  /*f730*/  IMAD.U32 R24, RZ, RZ, UR4 ;  /* 0x00000004ff187e24 */ /* 0x000fe2000f8e00ff */
[----:B------:R-:W-:Y:S02]  /*f740*/  SHF.R.S32.HI R28, RZ, 0x1f, R22 ;  /* 0x0000001fff1c7819 */ /* 0x000fe40000011416 */
[----:B0-----:R-:W-:-:S04]  /*f750*/  @!P0 LEA R4, P1, R2, R4, 0x2 ;  /* 0x0000000402048211 */ /* 0x001fc800078210ff */
[----:B------:R-:W-:Y:S01]  /*f760*/  @!P0 LEA.HI.X R5, R2, R5, R6, 0x2, P1 ;  /* 0x0000000502058211 */ /* 0x000fe200008f1406 */
[----:B------:R-:W-:Y:S02]  /*f770*/  IMAD.MOV.U32 R6, RZ, RZ, RZ ;  /* 0x000000ffff067224 */ /* 0x000fe400078e00ff */
[----:B------:R-:W-:-:S04]  /*f780*/  @P2 LOP3.LUT R19, R19, 0x4, RZ, 0xfc, !PT ;  /* 0x0000000413132812 */ /* 0x000fc800078efcff */
[----:B------:R0:W5:Y:S02]  /*f790*/  @!P0 LDG.E R6, desc[UR52][R4.64] ;  /* 0x0000003404068981 */ /* 0x000164000c1e1900 */
[----:B0-----:R-:W-:Y:S01]  /*f7a0*/  IMAD R5, R10, R3, R0 ;  /* 0x000000030a057224 */ /* 0x001fe200078e0200 */
[----:B------:R-:W-:Y:S06]  /*f7b0*/  @!P2 BRA `(.L_x_1040) ;  /* 0x000000000004a947 */ /* 0x000fec0003800000 */
[----:B------:R-:W-:Y:S01]  /*f7c0*/  BPT.TRAP 0x1 ;  /* 0x000000040000795c */ /* 0x000fe20000300000 */
.L_x_1040:
[----:B------:R-:W-:Y:S01]  /*f7d0*/  SHF.R.S32.HI R4, RZ, 0x1f, R5 ;  /* 0x0000001fff047819 */ /* 0x000fe20000011405 */
[----:B------:R-:W-:Y:S01]  /*f7e0*/  ULDC.64 UR4, c[0x0][0x328] ;  /* 0x0000ca0000047ab9 */ /* 0x000fe20000000a00 */
[----:B------:R-:W-:Y:S01]  /*f7f0*/  BSSY B0, `(.L_x_1041) ;  /* 0x0000017000007945 */ /* 0x000fe20003800000 */
[----:B------:R-:W-:-:S04]  /*f800*/  IMAD.WIDE.U32 R2, R5, UR4, RZ ;  /* 0x0000000405027c25 */ /* 0x000fc8000f8e00ff */
[----:B------:R-:W-:-:S04]  /*f810*/  IMAD R0, R4, UR4, RZ ;  /* 0x0000000404007c24 */ /* 0x000fc8000f8e02ff */
[----:B------:R-:W-:Y:S01]  /*f820*/  IMAD R7, R5, UR5, R0 ;  /* 0x0000000505077c24 */ /* 0x000fe2000f8e0200 */
[----:B------:R-:W-:-:S03]  /*f830*/  ULDC.64 UR4, c[0x0][0x338] ;  /* 0x0000ce0000047ab9 */ /* 0x000fc60000000a00 */
[----:B------:R-:W-:Y:S01]  /*f840*/  IMAD.IADD R3, R3, 0x1, R7 ;  /* 0x0000000103037824 */ /* 0x000fe200078e0207 */
[----:B-----5:R-:W-:Y:S01]  /*f850*/  SHF.R.S32.HI R7, RZ, 0x1f, R6 ;  /* 0x0000001fff077819 */ /* 0x020fe20000011406 */
[----:B------:R-:W-:-:S04]  /*f860*/  IMAD.WIDE.U32 R2, R6, UR4, R2 ;  /* 0x0000000406027c25 */ /* 0x000fc8000f8e0002 */
[----:B------:R-:W-:-:S04]  /*f870*/  IMAD R0, R7, UR4, RZ ;  /* 0x0000000407007c24 */ /* 0x000fc8000f8e02ff */
        /* <DEDUP_REMOVED lines=14> */
.L_x_1094:
[----:B------:R-:W-:Y:S05]  /*f960*/  BSYNC B0 ;  /* 0x0000000000007941 */ /* 0x000fea0003800000 */
.L_x_1041:
[----:B------:R-:W1:Y:S01]  /*f970*/  S2R R9, SR_TID.X ;  /* 0x0000000000097919 */ /* 0x000e620000002100 */
[----:B------:R-:W-:Y:S01]  /*f980*/  ULDC.64 UR4, c[0x0][0x300] ;  /* 0x0000c00000047ab9 */ /* 0x000fe20000000a00 */
[----:B------:R-:W-:Y:S01]  /*f990*/  LOP3.LUT P2, RZ, R19, 0x1, RZ, 0xc0, !PT ;  /* 0x0000000113ff7812 */ /* 0x000fe2000784c0ff */
[----:B------:R-:W-:Y:S02]  /*f9a0*/  IMAD R4, R4, UR4, RZ ;  /* 0x0000000404047c24 */ /* 0x000fe4000f8e02ff */
        /* <DEDUP_REMOVED lines=13> */
[----:B-1----:R-:W-:Y:S02]  /*fa80*/  LOP3.LUT R9, R9, 0x7f, RZ, 0xc0, !PT ;  /* 0x0000007f09097812 */ /* 0x002fe400078ec0ff */
[----:B------:R-:W-:Y:S01]  /*fa90*/  IMAD.IADD R5, R3, 0x1, R4 ;  /* 0x0000000103057824 */ /* 0x000fe200078e0204 */
[C---:B------:R-:W-:Y:S01]  /*faa0*/  LEA R4, P0, R2.reuse, UR4, 0x1 ;  /* 0x0000000402047c11 */ /* 0x040fe2000f8008ff */
[----:B------:R-:W-:Y:S01]  /*fab0*/  UMOV UR4, 0xffffffff ;  /* 0xffffffff00047882 */ /* 0x000fe20000000000 */
[----:B------:R-:W-:Y:S02]  /*fac0*/  SHF.R.U32.HI R10, RZ, 0x3, R9 ;  /* 0x00000003ff0a7819 */ /* 0x000fe40000011609 */
[----:B------:R-:W0:Y:S01]  /*fad0*/  S2R R9, SR_TID.X ;  /* 0x0000000000097919 */ /* 0x000e220000002100 */
[----:B------:R-:W-:-:S02]  /*fae0*/  LEA.HI.X R5, R2, UR5, R5, 0x1, P0 ;  /* 0x0000000502057c11 */ /* 0x000fc400080f0c05 */
[----:B------:R-:W-:-:S04]  /*faf0*/  IADD3 R7, -R10, UR36, -R8 ;  /* 0x000000240a077c10 */ /* 0x000fc8000fffe908 */
[----:B------:R-:W-:Y:S01]  /*fb00*/  ISETP.GE.AND P0, PT, R7, 0x1, PT ;  /* 0x000000010700780c */ /* 0x000fe20003f06270 */
[C---:B0-----:R-:W-:Y:S02]  /*fb10*/  IMAD.SHL.U32 R10, R9.reuse, 0x8, RZ ;  /* 0x00000008090a7824 */ /* 0x041fe400078e00ff */
[----:B------:R-:W-:-:S03]  /*fb20*/  IMAD.SHL.U32 R11, R9, 0x8, RZ ;  /* 0x00000008090b7824 */ /* 0x000fc600078e00ff */
[----:B------:R-:W-:-:S04]  /*fb30*/  LOP3.LUT R10, R10, 0x1f8, RZ, 0xc0, !PT ;  /* 0x000001f80a0a7812 */ /* 0x000fc800078ec0ff */
[----:B------:R-:W-:Y:S01]  /*fb40*/  LOP3.LUT R10, R10, 0x38, R9, 0x78, !PT ;  /* 0x000000380a0a7812 */ /* 0x000fe200078e7809 */
[----:B------:R-:W-:-:S03]  /*fb50*/  IMAD.SHL.U32 R9, R9, 0x8, RZ ;  /* 0x0000000809097824 */ /* 0x000fc600078e00ff */
[----:B------:R-:W-:Y:S02]  /*fb60*/  LOP3.LUT R10, R10, 0x200, R11, 0xf8, !PT ;  /* 0x000002000a0a7812 */ /* 0x000fe400078ef80b */
[----:B------:R-:W-:-:S03]  /*fb70*/  LOP3.LUT R9, R9, 0x38, RZ, 0xc0, !PT ;  /* 0x0000003809097812 */ /* 0x000fc600078ec0ff */
[----:B------:R-:W-:Y:S01]  /*fb80*/  IMAD R6, R23, 0x2000, R10 ;  /* 0x0000200017067824 */ /* 0x000fe200078e020a */
[----:B------:R-:W-:Y:S06]  /*fb90*/  BRA.DIV UR4, `(.L_x_1043) ;  /* 0x00000036047c7947 */ /* 0x000fec000b800000 */
[----:B------:R-:W0:Y:S01]  /*fba0*/  SHFL.IDX PT, R3, R4, RZ, 0x181f ;  /* 0x00181fff04037589 */ /* 0x000e2200000e0000 */
[----:B------:R-:W-:-:S03]  /*fbb0*/  @P0 IMAD R8, R6, 0x2, R16 ;  /* 0x0000000206080824 */ /* 0x000fc600078e0210 */
[----:B------:R-:W1:Y:S04]  /*fbc0*/  SHFL.IDX PT, R2, R5, RZ, 0x181f ;  /* 0x00181fff05027589 */ /* 0x000e6800000e0000 */
[----:B------:R-:W-:Y:S01]  /*fbd0*/  SHFL.IDX PT, R14, R4, 0x7, 0x181f ;  /* 0x00f81f00040e7f89 */ /* 0x000fe200000e0000 */
[----:B0-----:R-:W-:-:S05]  /*fbe0*/  @P0 LEA R3, P1, R9, R3, 0x1 ;  /* 0x0000000309030211 */ /* 0x001fca00078208ff */
[----:B-1----:R-:W-:Y:S01]  /*fbf0*/  @P0 IMAD.X R2, RZ, RZ, R2, P1 ;  /* 0x000000ffff020224 */ /* 0x002fe200008e0602 */
[----:B------:R-:W-:-:S04]  /*fc00*/  ISETP.GE.AND P1, PT, R7, 0x11, PT ;  /* 0x000000110700780c */ /* 0x000fc80003f26270 */
[----:B------:R-:W-:-:S04]  /*fc10*/  @P0 LOP3.LUT R3, R3, R2, RZ, 0x3c, !PT ;  /* 0x0000000203030212 */ /* 0x000fc800078e3cff */
[----:B------:R-:W-:-:S04]  /*fc20*/  @P0 LOP3.LUT R2, R3, R2, RZ, 0x3c, !PT ;  /* 0x0000000203020212 */ /* 0x000fc800078e3cff */
[----:B------:R-:W-:-:S05]  /*fc30*/  @P0 LOP3.LUT R3, R3, R2, RZ, 0x3c, !PT ;  /* 0x0000000203030212 */ /* 0x000fca00078e3cff */
        /* <DEDUP_REMOVED lines=53> */
[----:B------:R-:W1:Y:S04]  /*ff90*/  SHFL.IDX PT, R2, R5, 0x6, 0x181f ;  /* 0x00d81f0005027f89 */ /* 0x000e6800000e0000 */
[----:B------:R-:W2:Y:S01]  /*ffa0*/  SHFL.IDX PT, R5, R5, 0x7, 0x181f ;  /* 0x00f81f0005057f89 */ /* 0x000ea200000e0000 */
[----:B0-----:R-:W-:-:S05]  /*ffb0*/  @P1 LEA R3, P0, R9, R3, 0x1 ;  /* 0x0000000309031211 */ /* 0x001fca00078008ff */
[----:B-1----:R-:W-:-:S05]  /*ffc0*/  @P1 IMAD.X R2, RZ, RZ, R2, P0 ;  /* 0x000000ffff021224 */ /* 0x002fca00000e0602 */
[----:B------:R-:W-:-:S04]  /*ffd0*/  @P1 LOP3.LUT R3, R3, R2, RZ, 0x3c, !PT ;  /* 0x0000000203031212 */ /* 0x000fc800078e3cff */
[----:B------:R-:W-:-:S04]  /*ffe0*/  @P1 LOP3.LUT R2, R3, R2, RZ, 0x3c, !PT ;  /* 0x0000000203021212 */ /* 0x000fc800078e3cff */
[----:B------:R-:W-:-:S05]  /*fff0*/  @P1 LOP3.LUT R3, R3, R2, RZ, 0x3c, !PT ;  /* 0x0000000203031212 */ /* 0x000fca00078e3cff */
[----:B--2---:R0:W-:Y:S02]  /*10000*/  @P1 LDGSTS.E.BYPASS.LTC128B.128 [R8+0x11400], desc[UR52][R2.64], !P2 ;  /* 0x1140000002081fae */ /* 0x0041e4000d101d74 */
.L_x_1112:
[----:B------:R-:W-:-:S13]  /*10010*/  ISETP.GE.AND P0, PT, R7, 0x71, PT ;  /* 0x000000710700780c */ /* 0x000fda0003f06270 */
[----:B0-----:R-:W-:-:S05]  /*10020*/  @P0 LEA R2, P1, R9, R14, 0x1 ;  /* 0x0000000e09020211 */ /* 0x001fca00078208ff */
[----:B------:R-:W-:Y:S02]  /*10030*/  @P0 IMAD.X R3, RZ, RZ, R5, P1 ;  /* 0x000000ffff030224 */ /* 0x000fe400008e0605 */
[----:B------:R-:W-:-:S05]  /*10040*/  @P0 IMAD R5, R6, 0x2, R16 ;  /* 0x0000000206050824 */ /* 0x000fca00078e0210 */
[----:B------:R-:W-:Y:S01]  /*10050*/  @!PT LDS RZ, [RZ] ;  /* 0x00000000fffff984 */ /* 0x000fe20000000800 */
[----:B------:R-:W-:Y:S01]  /*10060*/  @!PT LDS RZ, [RZ] ;  /* 0x00000000fffff984 */ /* 0x000fe20000000800 */
[----:B------:R-:W-:Y:S01]  /*10070*/  @!PT LDS RZ, [RZ] ;  /* 0x00000000fffff984 */ /* 0x000fe20000000800 */
[----:B------:R0:W-:Y:S01]  /*10080*/  @P0 LDGSTS.E.BYPASS.LTC128B.128 [R5+0x11c00], desc[UR52][R2.64], !P2 ;  /* 0x11c0000002050fae */ /* 0x0001e2000d101d74 */
[----:B------:R-:W-:Y:S01]  /*10090*/  PLOP3.LUT P0, PT, PT, PT, PT, 0x80, 0x0 ;  /* 0x000000000000781c */ /* 0x000fe20003f0f070 */
[----:B------:R-:W-:-:S12]  /*100a0*/  NOP ;  /* 0x0000000000007918 */ /* 0x000fd80000000000 */
.L_x_1044:
        /* <DEDUP_REMOVED lines=11> */
.L_x_1045:
[----:B------:R0:W-:Y:S02]  /*10160*/  SYNCS.ARRIVE.TRANS64.A1T0 RZ, [R0+URZ+0x16830], RZ ;  /* 0x016830ff00ff79a7 */ /* 0x0001e4000810003f */
[----:B------:R-:W-:Y:S05]  /*10170*/  WARPSYNC.ALL ;  /* 0x0000000000007948 */ /* 0x000fea0003800000 */
[----:B------:R-:W-:Y:S01]  /*10180*/  BSSY B6, `(.L_x_1046) ;  /* 0x0000015000067945 */ /* 0x000fe20003800000 */
[----:B0-----:R-:W-:Y:S01]  /*10190*/  VIADD R0, R16, 0x8400 ;  /* 0x0000840010007836 */ /* 0x001fe20000000000 */
[----:B------:R-:W-:Y:S04]  /*101a0*/  BAR.SYNC.DEFER_BLOCKING 0x8, 0x200 ;  /* 0x0208000000007b1d */ /* 0x000fe80000010000 */
[----:B------:R-:W-:-:S13]  /*101b0*/  LOP3.LUT P0, RZ, R0, 0x3ff, RZ, 0xc0, !PT ;  /* 0x000003ff00ff7812 */ /* 0x000fda000780c0ff */
[----:B------:R-:W-:Y:S05]  /*101c0*/  @!P0 BRA `(.L_x_1047) ;  /* 0x0000000000408947 */ /* 0x000fea0003800000 */
[----:B------:R-:W-:Y:S01]  /*101d0*/  MOV R2, 0x0 ;  /* 0x0000000000027802 */ /* 0x000fe20000000f00 */
[----:B------:R-:W-:Y:S01]  /*101e0*/  ULDC.64 UR6, c[0x4][0x88] ;  /* 0x0100220000067ab9 */ /* 0x000fe20000000a00 */
[----:B------:R-:W-:Y:S01]  /*101f0*/  ULDC.64 UR8, c[0x4][0x90] ;  /* 0x0100240000087ab9 */ /* 0x000fe20000000a00 */
[----:B------:R-:W-:Y:S01]  /*10200*/  ULDC.64 UR4, c[0x4][0x20] ;  /* 0x0100080000047ab9 */ /* 0x000fe20000000a00 */
[----:B------:R-:W-:Y:S02]  /*10210*/  IMAD.U32 R4, RZ, RZ, UR6 ;  /* 0x00000006ff047e24 */ /* 0x000fe4000f8e00ff */
[----:B------:R-:W0:Y:S01]  /*10220*/  LDC.64 R2, c[0x4][R2] ;  /* 0x0100000002027b82 */ /* 0x000e220000000a00 */
        /* <DEDUP_REMOVED lines=9> */
[----:B0-----:R-:W-:Y:S05]  /*102c0*/  CALL.ABS.NOINC R2 ;  /* 0x0000000002007343 */ /* 0x001fea0003c00000 */
.L_x_1047:
[----:B------:R-:W-:Y:S05]  /*102d0*/  BSYNC B6 ;  /* 0x0000000000067941 */ /* 0x000fea0003800000 */
.L_x_1046:
[----:B------:R0:W5:Y:S01]  /*102e0*/  LDL R9, [R1+0x8] ;  /* 0x0000080001097983 */ /* 0x0001620000100800 */
[----:B------:R-:W-:Y:S01]  /*102f0*/  UISETP.NE.AND UP0, UPT, UR49, URZ, UPT ;  /* 0x0000003f3100728c */ /* 0x000fe2000bf05270 */
[----:B------:R-:W-:Y:S01]  /*10300*/  R2UR UR7, R28 ;  /* 0x000000001c0772ca */ /* 0x000fe200000e0000 */
[----:B------:R-:W-:Y:S01]  /*10310*/  ULDC.64 UR8, c[0x0][0x2d8] ;  /* 0x0000b60000087ab9 */ /* 0x000fe20000000a00 */
[----:B------:R-:W1:Y:S01]  /*10320*/  S2R R20, SR_TID.X ;  /* 0x0000000000147919 */ /* 0x000e620000002100 */
[C---:B------:R-:W-:Y:S02]  /*10330*/  R2UR UR10, R22.reuse ;  /* 0x00000000160a72ca */ /* 0x040fe400000e0000 */
[----:B------:R-:W-:Y:S01]  /*10340*/  R2UR UR4, R22 ;  /* 0x00000000160472ca */ /* 0x000fe200000e0000 */
[----:B------:R-:W2:Y:S01]  /*10350*/  S2R R2, SR_TID.X ;  /* 0x0000000000027919 */ /* 0x000ea20000002100 */
[----:B------:R-:W-:Y:S01]  /*10360*/  PLOP3.LUT P0, PT, PT, PT, UP0, 0x80, 0x0 ;  /* 0x000000000000781c */ /* 0x000fe20003f0f008 */
[----:B------:R-:W-:Y:S01]  /*10370*/  USHF.R.S32.HI UR6, URZ, 0x1f, UR42 ;  /* 0x0000001f3f067899 */ /* 0x000fe2000801142a */
[----:B------:R-:W-:Y:S01]  /*10380*/  LOP3.LUT P5, RZ, R19, 0x10, RZ, 0xc0, !PT ;  /* 0x0000001013ff7812 */ /* 0x000fe200078ac0ff */
[----:B------:R-:W-:Y:S01]  /*10390*/  @UP0 ULDC UR5, c[0x0][0x44c] ;  /* 0x0001130000050ab9 */ /* 0x000fe20000000800 */
[----:B------:R-:W-:Y:S01]  /*103a0*/  ULDC UR12, c[0x0][0x448] ;  /* 0x00011200000c7ab9 */ /* 0x000fe20000000800 */
[----:B------:R-:W-:Y:S01]  /*103b0*/  @UP0 ULDC UR13, c[0x0][0x44c] ;  /* 0x00011300000d0ab9 */ /* 0x000fe20000000800 */
[----:B------:R-:W-:Y:S01]  /*103c0*/  UIMAD UR7, UR7, UR8, URZ ;  /* 0x00000008070772a4 */ /* 0x000fe2000f8e023f */
[----:B-1----:R-:W-:Y:S01]  /*103d0*/  IMAD.SHL.U32 R20, R20, 0x10, RZ ;  /* 0x0000001014147824 */ /* 0x002fe200078e00ff */
[----:B--2---:R-:W-:-:S04]  /*103e0*/  LOP3.LUT R2, R2, 0x7f, RZ, 0xc0, !PT ;  /* 0x0000007f02027812 */ /* 0x004fc800078ec0ff */
[----:B------:R-:W-:Y:S02]  /*103f0*/  LOP3.LUT R20, R20, 0x70, RZ, 0xc0, !PT ;  /* 0x0000007014147812 */ /* 0x000fe400078ec0ff */
[----:B------:R-:W-:-:S04]  /*10400*/  SHF.R.U32.HI R2, RZ, 0x3, R2 ;  /* 0x00000003ff027819 */ /* 0x000fc80000011602 */
[----:B------:R-:W-:-:S05]  /*10410*/  LOP3.LUT R2, R2, R20, RZ, 0xfc, !PT ;  /* 0x0000001402027212 */ /* 0x000fca00078efcff */
[----:B------:R-:W-:-:S04]  /*10420*/  VIADD R6, R2, UR43 ;  /* 0x0000002b02067c36 */ /* 0x000fc80008000000 */
[----:B------:R-:W-:Y:S01]  /*10430*/  @P0 IMAD.HI.U32 R0, R6, UR5, RZ ;  /* 0x0000000506000c27 */ /* 0x000fe2000f8e00ff */
[----:B------:R-:W-:Y:S01]  /*10440*/  PLOP3.LUT P0, PT, PT, PT, UP0, 0x80, 0x0 ;  /* 0x000000000000781c */ /* 0x000fe20003f0f008 */
[----:B------:R-:W-:Y:S02]  /*10450*/  UIMAD UR7, UR10, UR9, UR7 ;  /* 0x000000090a0772a4 */ /* 0x000fe4000f8e0207 */
[----:B------:R-:W-:Y:S01]  /*10460*/  UIMAD.WIDE.U32 UR4, UR4, UR8, URZ ;  /* 0x00000008040472a5 */ /* 0x000fe2000f8e003f */
[----:B------:R-:W-:Y:S01]  /*10470*/  IMAD.MOV.U32 R2, RZ, RZ, R6 ;  /* 0x000000ffff027224 */ /* 0x000fe200078e0006 */
[----:B------:R-:W-:Y:S01]  /*10480*/  ULDC.64 UR10, c[0x0][0x280] ;  /* 0x0000a000000a7ab9 */ /* 0x000fe20000000a00 */
[----:B------:R-:W-:Y:S01]  /*10490*/  ULDC.64 UR8, c[0x0][0x2e0] ;  /* 0x0000b80000087ab9 */ /* 0x000fe20000000a00 */
[----:B------:R-:W-:-:S03]  /*104a0*/  UIADD3 UR5, UR5, UR7, URZ ;  /* 0x0000000705057290 */ /* 0x000fc6000fffe03f */
[----:B------:R-:W-:Y:S01]  /*104b0*/  @UP0 ULDC UR7, c[0x0][0x450] ;  /* 0x0001140000070ab9 */ /* 0x000fe20000000800 */
[----:B------:R-:W-:Y:S02]  /*104c0*/  UIMAD UR6, UR6, UR8, URZ ;  /* 0x00000008060672a4 */ /* 0x000fe4000f8e023f */
[----:B------:R-:W-:Y:S01]  /*104d0*/  @P0 SHF.R.U32.HI R2, RZ, UR7, R0 ;  /* 0x00000007ff020c19 */ /* 0x000fe20008011600 */
[----:B------:R-:W-:Y:S02]  /*104e0*/  UIMAD.WIDE.U32 UR4, UR42, UR8, UR4 ;  /* 0x000000082a0472a5 */ /* 0x000fe4000f8e0004 */
[----:B------:R-:W-:Y:S01]  /*104f0*/  UIMAD UR6, UR42, UR9, UR6 ;  /* 0x000000092a0672a4 */ /* 0x000fe2000f8e0206 */
[----:B------:R-:W-:Y:S02]  /*10500*/  SHF.R.S32.HI R0, RZ, 0x1f, R2 ;  /* 0x0000001fff007819 */ /* 0x000fe40000011402 */
[----:B------:R-:W-:Y:S01]  /*10510*/  ULDC.64 UR8, c[0x0][0x2d0] ;  /* 0x0000b40000087ab9 */ /* 0x000fe20000000a00 */
[----:B------:R-:W-:Y:S01]  /*10520*/  UIADD3 UR5, UR5, UR6, URZ ;  /* 0x0000000605057290 */ /* 0x000fe2000fffe03f */
[----:B------:R-:W-:-:S02]  /*10530*/  IMAD.U32 R5, RZ, RZ, UR8 ;  /* 0x00000008ff057e24 */ /* 0x000fc4000f8e00ff */
[----:B------:R-:W-:Y:S01]  /*10540*/  IMAD R3, R0, UR8, RZ ;  /* 0x0000000800037c24 */ /* 0x000fe2000f8e02ff */
[----:B------:R-:W-:Y:S01]  /*10550*/  ULDC.64 UR6, c[0x0][0x2c8] ;  /* 0x0000b20000067ab9 */ /* 0x000fe20000000a00 */
[----:B------:R-:W-:Y:S02]  /*10560*/  IMAD.MOV R0, RZ, RZ, -R2 ;  /* 0x000000ffff007224 */ /* 0x000fe400078e0a02 */
[C---:B------:R-:W-:Y:S02]  /*10570*/  IMAD R4, R2.reuse, UR9, R3 ;  /* 0x0000000902047c24 */ /* 0x040fe4000f8e0203 */
[----:B------:R-:W-:-:S04]  /*10580*/  IMAD.WIDE.U32 R2, R2, R5, UR4 ;  /* 0x0000000402027e25 */ /* 0x000fc8000f8e0005 */
[----:B------:R-:W-:Y:S02]  /*10590*/  IMAD R0, R0, UR12, R6 ;  /* 0x0000000c00007c24 */ /* 0x000fe4000f8e0206 */
[----:B------:R-:W-:-:S03]  /*105a0*/  IMAD.IADD R3, R3, 0x1, R4 ;  /* 0x0000000103037824 */ /* 0x000fc600078e0204 */
[----:B------:R-:W-:Y:S01]  /*105b0*/  SHF.R.S32.HI R4, RZ, 0x1f, R0 ;  /* 0x0000001fff047819 */ /* 0x000fe20000011400 */
[----:B------:R-:W-:-:S04]  /*105c0*/  IMAD.WIDE.U32 R2, R0, UR6, R2 ;  /* 0x0000000600027c25 */ /* 0x000fc8000f8e0002 */
[----:B------:R-:W-:-:S04]  /*105d0*/  IMAD R4, R4, UR6, RZ ;  /* 0x0000000604047c24 */ /* 0x000fc8000f8e02ff */
[----:B------:R-:W-:Y:S01]  /*105e0*/  IMAD R7, R0, UR7, R4 ;  /* 0x0000000700077c24 */ /* 0x000fe2000f8e0204 */
[----:B------:R-:W-:-:S03]  /*105f0*/  LEA R0, P0, R2, UR10, 0x1 ;  /* 0x0000000a02007c11 */ /* 0x000fc6000f8008ff */
[----:B------:R-:W-:-:S05]  /*10600*/  IMAD.IADD R4, R3, 0x1, R7 ;  /* 0x0000000103047824 */ /* 0x000fca00078e0207 */
[----:B------:R-:W-:Y:S02]  /*10610*/  LEA.HI.X R4, R2, UR11, R4, 0x1, P0 ;  /* 0x0000000b02047c11 */ /* 0x000fe400080f0c04 */
[----:B------:R-:W-:Y:S01]  /*10620*/  PLOP3.LUT P0, PT, PT, PT, UP0, 0x80, 0x0 ;  /* 0x000000000000781c */ /* 0x000fe20003f0f008 */
[----:B------:R-:W-:-:S12]  /*10630*/  VIADD R6, R6, 0x80 ;  /* 0x0000008006067836 */ /* 0x000fd80000000000 */
[----:B------:R-:W-:Y:S01]  /*10640*/  @P0 IMAD.HI.U32 R3, R6, UR13, RZ ;  /* 0x0000000d06030c27 */ /* 0x000fe2000f8e00ff */
[----:B------:R-:W-:Y:S01]  /*10650*/  PLOP3.LUT P0, PT, PT, PT, UP0, 0x80, 0x0 ;  /* 0x000000000000781c */ /* 0x000fe20003f0f008 */
[----:B------:R-:W-:Y:S02]  /*10660*/  @UP0 ULDC UR13, c[0x0][0x450] ;  /* 0x00011400000d0ab9 */ /* 0x000fe40000000800 */
[----:B------:R-:W-:Y:S01]  /*10670*/  IMAD.MOV.U32 R2, RZ, RZ, R6 ;  /* 0x000000ffff027224 */ /* 0x000fe200078e0006 */
[----:B------:R-:W1:Y:S09]  /*10680*/  S2R R21, SR_TID.X ;  /* 0x0000000000157919 */ /* 0x000e720000002100 */
[----:B------:R-:W-:-:S05]  /*10690*/  @P0 SHF.R.U32.HI R2, RZ, UR13, R3 ;  /* 0x0000000dff020c19 */ /* 0x000fca0008011603 */
[----:B------:R-:W-:-:S04]  /*106a0*/  IMAD.MOV R3, RZ, RZ, -R2 ;  /* 0x000000ffff037224 */ /* 0x000fc800078e0a02 */
[----:B------:R-:W-:Y:S01]  /*106b0*/  IMAD R6, R3, UR12, R6 ;  /* 0x0000000c03067c24 */ /* 0x000fe2000f8e0206 */
[----:B------:R-:W-:-:S05]  /*106c0*/  SHF.R.S32.HI R3, RZ, 0x1f, R2 ;  /* 0x0000001fff037819 */ /* 0x000fca0000011402 */
[----:B------:R-:W-:-:S04]  /*106d0*/  IMAD R3, R3, UR8, RZ ;  /* 0x0000000803037c24 */ /* 0x000fc8000f8e02ff */
[C---:B------:R-:W-:Y:S02]  /*106e0*/  IMAD R7, R2.reuse, UR9, R3 ;  /* 0x0000000902077c24 */ /* 0x040fe4000f8e0203 */
[----:B------:R-:W-:Y:S01]  /*106f0*/  IMAD.WIDE.U32 R2, R2, R5, UR4 ;  /* 0x0000000402027e25 */ /* 0x000fe2000f8e0005 */
[----:B------:R-:W-:-:S03]  /*10700*/  SHF.R.S32.HI R5, RZ, 0x1f, R6 ;  /* 0x0000001fff057819 */ /* 0x000fc60000011406 */
[----:B------:R-:W-:Y:S02]  /*10710*/  IMAD.IADD R3, R3, 0x1, R7 ;  /* 0x0000000103037824 */ /* 0x000fe400078e0207 */
[----:B------:R-:W-:Y:S02]  /*10720*/  IMAD R5, R5, UR6, RZ ;  /* 0x0000000605057c24 */ /* 0x000fe4000f8e02ff */
[----:B------:R-:W-:-:S04]  /*10730*/  IMAD.WIDE.U32 R2, R6, UR6, R2 ;  /* 0x0000000606027c25 */ /* 0x000fc8000f8e0002 */
[----:B------:R-:W-:Y:S01]  /*10740*/  IMAD R5, R6, UR7, R5 ;  /* 0x0000000706057c24 */ /* 0x000fe2000f8e0205 */
[----:B------:R-:W-:-:S03]  /*10750*/  UMOV UR4, 0xffffffff ;  /* 0xffffffff00047882 */ /* 0x000fc60000000000 */
[----:B------:R-:W-:Y:S01]  /*10760*/  IMAD.IADD R7, R3, 0x1, R5 ;  /* 0x0000000103077824 */ /* 0x000fe200078e0205 */
[C---:B------:R-:W-:Y:S01]  /*10770*/  LEA R5, P0, R2.reuse, UR10, 0x1 ;  /* 0x0000000a02057c11 */ /* 0x040fe2000f8008ff */
[C---:B-1----:R-:W-:Y:S01]  /*10780*/  IMAD.SHL.U32 R10, R21.reuse, 0x8, RZ ;  /* 0x00000008150a7824 */ /* 0x042fe200078e00ff */
[----:B------:R-:W-:Y:S02]  /*10790*/  LOP3.LUT R20, R21, 0x7f, RZ, 0xc0, !PT ;  /* 0x0000007f15147812 */ /* 0x000fe400078ec0ff */
[----:B------:R-:W-:Y:S02]  /*107a0*/  LEA.HI.X R7, R2, UR11, R7, 0x1, P0 ;  /* 0x0000000b02077c11 */ /* 0x000fe400080f0c07 */
[----:B------:R-:W-:Y:S02]  /*107b0*/  LOP3.LUT R10, R10, 0x38, RZ, 0xc0, !PT ;  /* 0x000000380a0a7812 */ /* 0x000fe400078ec0ff */
[----:B------:R-:W-:Y:S01]  /*107c0*/  SHF.R.U32.HI R20, RZ, 0x3, R20 ;  /* 0x00000003ff147819 */ /* 0x000fe20000011614 */
[----:B0-----:R-:W-:Y:S06]  /*107d0*/  BRA.DIV UR4, `(.L_x_1048) ;  /* 0x0000003604187947 */ /* 0x001fec000b800000 */
[----:B------:R-:W0:Y:S01]  /*107e0*/  SHFL.IDX PT, R3, R0, RZ, 0x181f ;  /* 0x00181fff00037589 */ /* 0x000e2200000e0000 */
[----:B------:R-:W-:-:S03]  /*107f0*/  VIADD R6, R20, UR43 ;  /* 0x0000002b14067c36 */ /* 0x000fc60008000000 */
[----:B------:R-:W1:Y:S01]  /*10800*/  SHFL.IDX PT, R2, R4, RZ, 0x181f ;  /* 0x00181fff04027589 */ /* 0x000e6200000e0000 */
[C---:B------:R-:W-:Y:S01]  /*10810*/  VIADD R8, R6.reuse, 0x80 ;  /* 0x0000008006087836 */ /* 0x040fe20000000000 */
[----:B------:R-:W-:Y:S02]  /*10820*/  ISETP.GE.AND P1, PT, R6, UR38, PT ;  /* 0x0000002606007c0c */ /* 0x000fe4000bf26270 */
[----:B------:R-:W-:Y:S11]  /*10830*/  SHFL.IDX PT, R14, R5, RZ, 0x181f ;  /* 0x00181fff050e7589 */ /* 0x000ff600000e0000 */
        /* <DEDUP_REMOVED lines=8> */
[----:B------:R-:W-:Y:S02]  /*108c0*/  ISETP.GE.AND P1, PT, R2, UR38, PT ;  /* 0x0000002602007c0c */ /* 0x000fe4000bf26270 */
        /* <DEDUP_REMOVED lines=49> */
[----:B------:R-:W-:Y:S01]  /*10be0*/  ISETP.GE.AND P1, PT, R2, UR38, PT ;  /* 0x0000002602007c0c */ /* 0x000fe2000bf26270 */
[----:B------:R-:W-:Y:S04]  /*10bf0*/  SHFL.IDX PT, R0, R0, 0x7, 0x181f ;  /* 0x00f81f0000007f89 */ /* 0x000fe800000e0000 */
[----:B------:R-:W1:Y:S04]  /*10c00*/  SHFL.IDX PT, R2, R4, 0x6, 0x181f ;  /* 0x00d81f0004027f89 */ /* 0x000e6800000e0000 */
[----:B------:R-:W2:Y:S04]  /*10c10*/  SHFL.IDX PT, R4, R4, 0x7, 0x181f ;  /* 0x00f81f0004047f89 */ /* 0x000ea800000e0000 */
[----:B0-----:R-:W-:-:S05]  /*10c20*/  @!P1 LEA R3, P0, R10, R3, 0x1 ;  /* 0x000000030a039211 */ /* 0x001fca00078008ff */
[----:B-1----:R-:W-:-:S05]  /*10c30*/  @!P1 IMAD.X R2, RZ, RZ, R2, P0 ;  /* 0x000000ffff029224 */ /* 0x002fca00000e0602 */
[----:B------:R-:W-:-:S04]  /*10c40*/  @!P1 LOP3.LUT R3, R3, R2, RZ, 0x3c, !PT ;  /* 0x0000000203039212 */ /* 0x000fc800078e3cff */
[----:B------:R-:W-:-:S04]  /*10c50*/  @!P1 LOP3.LUT R2, R3, R2, RZ, 0x3c, !PT ;  /* 0x0000000203029212 */ /* 0x000fc800078e3cff */
[----:B------:R-:W-:-:S05]  /*10c60*/  @!P1 LOP3.LUT R3, R3, R2, RZ, 0x3c, !PT ;  /* 0x0000000203039212 */ /* 0x000fca00078e3cff */
[----:B------:R0:W-:Y:S02]  /*10c70*/  @!P1 LDGSTS.E.BYPASS.LTC128B.128 [R9+0xb400], desc[UR52][R2.64], !P5 ;  /* 0x0b40000002099fae */ /* 0x0001e4000e901d74 */
[----:B0-----:R-:W-:-:S05]  /*10c80*/  VIADD R2, R6, 0x70 ;  /* 0x0000007006027836 */ /* 0x001fca0000000000 */
[----:B------:R-:W-:-:S13]  /*10c90*/  ISETP.GE.AND P1, PT, R2, UR38, PT ;  /* 0x0000002602007c0c */ /* 0x000fda000bf26270 */
[----:B------:R-:W-:Y:S02]  /*10ca0*/  @!P1 LEA R2, P0, R10, R0, 0x1 ;  /* 0x000000000a029211 */ /* 0x000fe400078008ff */
[----:B------:R-:W0:Y:S03]  /*10cb0*/  SHFL.IDX PT, R0, R7, RZ, 0x181f ;  /* 0x00181fff07007589 */ /* 0x000e2600000e0000 */
[----:B--2---:R-:W-:-:S05]  /*10cc0*/  @!P1 IMAD.X R3, RZ, RZ, R4, P0 ;  /* 0x000000ffff039224 */ /* 0x004fca00000e0604 */
[----:B------:R1:W-:Y:S01]  /*10cd0*/  @!P1 LDGSTS.E.BYPASS.LTC128B.128 [R9+0xbc00], desc[UR52][R2.64], !P5 ;  /* 0x0bc0000002099fae */ /* 0x0003e2000e901d74 */
[----:B------:R-:W-:-:S13]  /*10ce0*/  ISETP.GE.AND P1, PT, R8, UR38, PT ;  /* 0x0000002608007c0c */ /* 0x000fda000bf26270 */
[----:B-1----:R-:W-:Y:S02]  /*10cf0*/  @!P1 LEA R2, P0, R10, R14, 0x1 ;  /* 0x0000000e0a029211 */ /* 0x002fe400078008ff */
[----:B------:R-:W-:Y:S03]  /*10d00*/  SHFL.IDX PT, R14, R5, 0x3, 0x181f ;  /* 0x00781f00050e7f89 */ /* 0x000fe600000e0000 */
[----:B0-----:R-:W-:Y:S02]  /*10d10*/  @!P1 IMAD.X R3, RZ, RZ, R0, P0 ;  /* 0x000000ffff039224 */ /* 0x001fe400000e0600 */
[----:B------:R-:W-:Y:S04]  /*10d20*/  SHFL.IDX PT, R0, R7, 0x1, 0x181f ;  /* 0x00381f0007007f89 */ /* 0x000fe800000e0000 */
[----:B------:R0:W-:Y:S04]  /*10d30*/  @!P1 LDGSTS.E.BYPASS.LTC128B.128 [R9+0xc400], desc[UR52][R2.64], !P5 ;  /* 0x0c40000002099fae */ /* 0x0001e8000e901d74 */
[----:B0-----:R-:W0:Y:S01]  /*10d40*/  SHFL.IDX PT, R2, R5, 0x1, 0x181f ;  /* 0x00381f0005027f89 */ /* 0x001e2200000e0000 */
[----:B------:R-:W-:-:S05]  /*10d50*/  VIADD R3, R6, 0x90 ;  /* 0x0000009006037836 */ /* 0x000fca0000000000 */
[----:B------:R-:W-:-:S13]  /*10d60*/  ISETP.GE.AND P1, PT, R3, UR38, PT ;  /* 0x0000002603007c0c */ /* 0x000fda000bf26270 */
[----:B0-----:R-:W-:-:S05]  /*10d70*/  @!P1 LEA R2, P0, R10, R2, 0x1 ;  /* 0x000000020a029211 */ /* 0x001fca00078008ff */
[----:B------:R-:W-:Y:S02]  /*10d80*/  @!P1 IMAD.X R3, RZ, RZ, R0, P0 ;  /* 0x000000ffff039224 */ /* 0x000fe400000e0600 */
[----:B------:R-:W-:Y:S04]  /*10d90*/  SHFL.IDX PT, R0, R7, 0x2, 0x181f ;  /* 0x00581f0007007f89 */ /* 0x000fe800000e0000 */
[----:B------:R0:W-:Y:S04]  /*10da0*/  @!P1 LDGSTS.E.BYPASS.LTC128B.128 [R9+0xcc00], desc[UR52][R2.64], !P5 ;  /* 0x0cc0000002099fae */ /* 0x0001e8000e901d74 */
[----:B------:R-:W-:Y:S04]  /*10db0*/  SHFL.IDX PT, R7, R7, 0x3, 0x181f ;  /* 0x00781f0007077f89 */ /* 0x000fe800000e0000 */
[----:B0-----:R-:W0:Y:S01]  /*10dc0*/  SHFL.IDX PT, R2, R5, 0x2, 0x181f ;  /* 0x00581f0005027f89 */ /* 0x001e2200000e0000 */
[----:B------:R-:W-:-:S05]  /*10dd0*/  VIADD R3, R6, 0xa0 ;  /* 0x000000a006037836 */ /* 0x000fca0000000000 */
[----:B------:R-:W-:-:S13]  /*10de0*/  ISETP.GE.AND P1, PT, R3, UR38, PT ;  /* 0x0000002603007c0c */ /* 0x000fda000bf26270 */
[----:B0-----:R-:W-:-:S05]  /*10df0*/  @!P1 LEA R2, P0, R10, R2, 0x1 ;  /* 0x000000020a029211 */ /* 0x001fca00078008ff */
[----:B------:R-:W-:-:S05]  /*10e00*/  @!P1 IMAD.X R3, RZ, RZ, R0, P0 ;  /* 0x000000ffff039224 */ /* 0x000fca00000e0600 */
[----:B------:R0:W-:Y:S03]  /*10e10*/  @!P1 LDGSTS.E.BYPASS.LTC128B.128 [R9+0xd400], desc[UR52][R2.64], !P5 ;  /* 0x0d40000002099fae */ /* 0x0001e6000e901d74 */
.L_x_1137:
[----:B------:R-:W-:-:S05]  /*10e20*/  VIADD R6, R6, 0xb0 ;  /* 0x000000b006067836 */ /* 0x000fca0000000000 */
[----:B------:R-:W-:-:S13]  /*10e30*/  ISETP.GE.AND P0, PT, R6, UR38, PT ;  /* 0x0000002606007c0c */ /* 0x000fda000bf06270 */
[----:B0-----:R-:W-:-:S05]  /*10e40*/  @!P0 LEA R2, P1, R10, R14, 0x1 ;  /* 0x0000000e0a028211 */ /* 0x001fca00078208ff */
[----:B------:R-:W-:-:S05]  /*10e50*/  @!P0 IMAD.X R3, RZ, RZ, R7, P1 ;  /* 0x000000ffff038224 */ /* 0x000fca00008e0607 */
[----:B------:R-:W-:Y:S01]  /*10e60*/  @!PT LDS RZ, [RZ] ;  /* 0x00000000fffff984 */ /* 0x000fe20000000800 */
[----:B------:R-:W-:Y:S01]  /*10e70*/  @!PT LDS RZ, [RZ] ;  /* 0x00000000fffff984 */ /* 0x000fe20000000800 */
[----:B------:R-:W-:Y:S01]  /*10e80*/  @!PT LDS RZ, [RZ] ;  /* 0x00000000fffff984 */ /* 0x000fe20000000800 */
[----:B------:R0:W-:Y:S01]  /*10e90*/  @!P0 LDGSTS.E.BYPASS.LTC128B.128 [R9+0xdc00], desc[UR52][R2.64], !P5 ;  /* 0x0dc0000002098fae */ /* 0x0001e2000e901d74 */
[----:B------:R-:W-:Y:S01]  /*10ea0*/  PLOP3.LUT P0, PT, PT, PT, PT, 0x80, 0x0 ;  /* 0x000000000000781c */ /* 0x000fe20003f0f070 */
[----:B------:R-:W-:-:S12]  /*10eb0*/  NOP ;  /* 0x0000000000007918 */ /* 0x000fd80000000000 */
.L_x_1049:
[----:B------:R-:W-:Y:S02]  /*10ec0*/  PLOP3.LUT P1, PT, P1, P0, PT, 0xa2, 0x0 ;  /* 0x000000000000781c */ /* 0x000fe40000f21472 */
[----:B------:R-:W-:-:S08]  /*10ed0*/  @P0 R2UR P1, UR4, R16 ;  /* 0x00000000100402ca */ /* 0x000fd00000020000 */
[----:B------:R-:W-:-:S05]  /*10ee0*/  @P0 PLOP3.LUT P0, PT, P1, PT, PT, 0x80, 0x0 ;  /* 0x000000000000081c */ /* 0x000fca0000f0f070 */
[----:B------:R-:W-:Y:S01]  /*10ef0*/  @!P1 SYNCS.ARRIVE.TRANS64.RED.A0T1 RZ, [UR4+0x16800], RZ ;  /* 0x016800ffffff99a7 */ /* 0x000fe20008200404 */
[----:B------:R-:W-:Y:S07]  /*10f00*/  @!P1 ARRIVES.LDGSTSBAR.64.TRANSCNT [UR4+0x16800] ;  /* 0x01680000ff0099b0 */ /* 0x000fee0008000a84 */
[----:B------:R-:W-:Y:S05]  /*10f10*/  @P0 BRA.U.ANY `(.L_x_1049) ;  /* 0xfffffffd00e80947 */ /* 0x000fea000393ffff */
[----:B0-----:R-:W2:Y:S02]  /*10f20*/  LDL.LU R2, [R1+0x10] ;  /* 0x0000100001027983 */ /* 0x001ea40000300800 */
        /* <DEDUP_REMOVED lines=9> */
[----:B------:R-:W1:Y:S03]  /*10fc0*/  SYNCS.PHASECHK.TRANS64.TRYWAIT P0, [R16+URZ+0x16820], R3 ;  /* 0x01682003100075a7 */ /* 0x000e66000800017f */
[----:B01----:R-:W-:Y:S05]  /*10fd0*/  @!P0 BRA `(.L_x_1051) ;  /* 0x0000003800e08947 */ /* 0x003fea0003800000 */
.L_x_1138:
[----:B------:R-:W-:Y:S05]  /*10fe0*/  BSYNC B0 ;  /* 0x0000000000007941 */ /* 0x000fea0003800000 */
.L_x_1050:
[----:B------:R-:W-:-:S04]  /*10ff0*/  UIADD3 UR4, UR44, -0x2, URZ ;  /* 0xfffffffe2c047890 */ /* 0x000fc8000fffe03f */
[----:B------:R-:W-:-:S06]  /*11000*/  UISETP.GE.AND UP0, UPT, UR4, UR45, UPT ;  /* 0x0000002d0400728c */ /* 0x000fcc000bf06270 */
[----:B------:R-:W-:-:S13]  /*11010*/  PLOP3.LUT P0, PT, PT, PT, UP0, 0x80, 0x0 ;  /* 0x000000000000781c */ /* 0x000fda0003f0f008 */
[----:B------:R-:W-:Y:S05]  /*11020*/  @!P0 BRA `(.L_x_1052) ;  /* 0x00000010000c8947 */ /* 0x000fea0003800000 */
[----:B------:R-:W-:Y:S01]  /*11030*/  BSSY B0, `(.L_x_1052) ;  /* 0x0000102000007945 */ /* 0x000fe20003800000 */
[----:B------:R-:W-:Y:S02]  /*11040*/  IMAD.MOV.U32 R6, RZ, RZ, R23 ;  /* 0x000000ffff067224 */ /* 0x000fe400078e0017 */
[----:B------:R-:W-:Y:S02]  /*11050*/  IMAD.MOV.U32 R20, RZ, RZ, R26 ;  /* 0x000000ffff147224 */ /* 0x000fe400078e001a */
[----:B------:R-:W-:Y:S02]  /*11060*/  IMAD.MOV.U32 R27, RZ, RZ, R24 ;  /* 0x000000ffff1b7224 */ /* 0x000fe400078e0018 */
[----:B------:R-:W-:-:S07]  /*11070*/  IMAD.U32 R7, RZ, RZ, UR4 ;  /* 0x00000004ff077e24 */ /* 0x000fce000f8e00ff */
.L_x_1065:
[----:B------:R-:W2:Y:S01]  /*11080*/  LDL R8, [R1+0x4] ;  /* 0x0000040001087983 */ /* 0x000ea20000100800 */
[----:B0-----:R-:W0:Y:S03]  /*11090*/  LDC R3, c[0x0][0x430] ;  /* 0x00010c00ff037b82 */ /* 0x001e260000000800 */
[----:B------:R-:W3:Y:S01]  /*110a0*/  LDL R4, [R1] ;  /* 0x0000000001047983 */ /* 0x000ee20000100800 */
[----:B------:R-:W1:Y:S01]  /*110b0*/  S2R R2, SR_TID.X ;  /* 0x0000000000027919 */ /* 0x000e620000002100 */
[----:B0-----:R-:W-:Y:S02]  /*110c0*/  ISETP.NE.AND P0, PT, R3, 0x1, PT ;  /* 0x000000010300780c */ /* 0x001fe40003f05270 */
[C---:B-1----:R-:W-:Y:S01]  /*110d0*/  LOP3.LUT R0, R2.reuse, 0x7f, RZ, 0xc0, !PT ;  /* 0x0000007f02007812 */ /* 0x042fe200078ec0ff */
[----:B------:R-:W-:-:S10]  /*110e0*/  IMAD.SHL.U32 R5, R2, 0x10, RZ ;  /* 0x0000001002057824 */ /* 0x000fd400078e00ff */
[----:B------:R-:W0:Y:S01]  /*110f0*/  @P0 LDC R2, c[0x0][0x434] ;  /* 0x00010d00ff020b82 */ /* 0x000e220000000800 */
[----:B------:R-:W-:-:S07]  /*11100*/  SHF.R.U32.HI R3, RZ, 0x3, R0 ;  /* 0x00000003ff037819 */ /* 0x000fce0000011600 */
[----:B------:R-:W1:Y:S01]  /*11110*/  @P0 LDC R0, c[0x0][0x438] ;  /* 0x00010e00ff000b82 */ /* 0x000e620000000800 */
[----:B------:R-:W-:Y:S01]  /*11120*/  IMAD R3, R7, 0x80, R3 ;  /* 0x0000008007037824 */ /* 0x000fe200078e0203 */
[----:B------:R-:W-:Y:S01]  /*11130*/  LOP3.LUT R5, R5, 0x70, RZ, 0xc0, !PT ;  /* 0x0000007005057812 */ /* 0x000fe200078ec0ff */
[----:B------:R-:W-:Y:S05]  /*11140*/  YIELD ;  /* 0x0000000000007946 */ /* 0x000fea0003800000 */
[----:B------:R-:W-:Y:S01]  /*11150*/  ULDC UR4, c[0x0][0x430] ;  /* 0x00010c0000047ab9 */ /* 0x000fe20000000800 */
[----:B--2---:R-:W-:-:S05]  /*11160*/  IADD3 R3, R5, R3, R8 ;  /* 0x0000000305037210 */ /* 0x004fca0007ffe008 */
[----:B0-----:R-:W-:-:S04]  /*11170*/  @P0 IMAD.HI.U32 R5, R3, R2, RZ ;  /* 0x0000000203050227 */ /* 0x001fc800078e00ff */
[----:B------:R-:W-:Y:S01]  /*11180*/  IMAD.MOV.U32 R2, RZ, RZ, R3 ;  /* 0x000000ffff027224 */ /* 0x000fe200078e0003 */
[----:B-1----:R-:W-:-:S05]  /*11190*/  @P0 SHF.R.U32.HI R2, RZ, R0, R5 ;  /* 0x00000000ff020219 */ /* 0x002fca0000011605 */
[----:B------:R-:W-:-:S04]  /*111a0*/  IMAD.MOV R0, RZ, RZ, -R2 ;  /* 0x000000ffff007224 */ /* 0x000fc800078e0a02 */
        /* <DEDUP_REMOVED lines=22> */
.L_x_1053:
[----:B------:R-:W-:Y:S01]  /*11310*/  IMAD R5, R23, 0x8, R16 ;  /* 0x0000000817057824 */ /* 0x000fe200078e0210 */
[----:B------:R-:W-:Y:S01]  /*11320*/  SHF.L.U32 R2, R26, 0x1f, RZ ;  /* 0x0000001f1a027819 */ /* 0x000fe200000006ff */
[----:B------:R-:W-:Y:S03]  /*11330*/  BSSY B1, `(.L_x_1054) ;  /* 0x0000003000017945 */ /* 0x000fe60003800000 */
[----:B------:R-:W0:Y:S02]  /*11340*/  SYNCS.PHASECHK.TRANS64.TRYWAIT P0, [R5+URZ+0x16840], R2 ;  /* 0x01684002050075a7 */ /* 0x000e24000800017f */
[----:B0-----:R-:W-:Y:S05]  /*11350*/  @!P0 BRA `(.L_x_1055) ;  /* 0x0000003800148947 */ /* 0x001fea0003800000 */
.L_x_1139:
[----:B------:R-:W-:Y:S05]  /*11360*/  BSYNC B1 ;  /* 0x0000000000017941 */ /* 0x000fea0003800000 */
.L_x_1054:
[----:B------:R-:W1:Y:S01]  /*11370*/  S2R R12, SR_TID.X ;  /* 0x00000000000c7919 */ /* 0x000e620000002100 */
[----:B------:R-:W-:Y:S01]  /*11380*/  SHF.R.S32.HI R21, RZ, 0x1f, R0 ;  /* 0x0000001fff157819 */ /* 0x000fe20000011400 */
[----:B------:R-:W-:Y:S01]  /*11390*/  ULDC.64 UR4, c[0x0][0x300] ;  /* 0x0000c00000047ab9 */ /* 0x000fe20000000a00 */
[----:B------:R-:W-:Y:S01]  /*113a0*/  LOP3.LUT P1, RZ, R19, 0x1, RZ, 0xc0, !PT ;  /* 0x0000000113ff7812 */ /* 0x000fe2000782c0ff */
[----:B0-----:R-:W-:-:S04]  /*113b0*/  IMAD.WIDE.U32 R2, R0, UR4, RZ ;  /* 0x0000000400027c25 */ /* 0x001fc8000f8e00ff */
        /* <DEDUP_REMOVED lines=10> */
[----:B-1----:R-:W-:Y:S02]  /*11460*/  IMAD.SHL.U32 R9, R12, 0x8, RZ ;  /* 0x000000080c097824 */ /* 0x002fe400078e00ff */
[C---:B------:R-:W-:Y:S02]  /*11470*/  IMAD R7, R22.reuse, UR5, R7 ;  /* 0x0000000516077c24 */ /* 0x040fe4000f8e0207 */
[----:B------:R-:W-:Y:S01]  /*11480*/  IMAD.WIDE.U32 R2, R22, UR4, R2 ;  /* 0x0000000416027c25 */ /* 0x000fe2000f8e0002 */
[----:B------:R-:W-:Y:S01]  /*11490*/  LOP3.LUT R9, R9, 0x1f8, RZ, 0xc0, !PT ;  /* 0x000001f809097812 */ /* 0x000fe200078ec0ff */
[----:B------:R-:W-:-:S02]  /*114a0*/  ULDC.64 UR4, c[0x0][0x2e8] ;  /* 0x0000ba0000047ab9 */ /* 0x000fc40000000a00 */
[----:B------:R-:W-:Y:S01]  /*114b0*/  IMAD.SHL.U32 R11, R12, 0x8, RZ ;  /* 0x000000080c0b7824 */ /* 0x000fe200078e00ff */
[----:B------:R-:W-:Y:S01]  /*114c0*/  LOP3.LUT R9, R9, 0x38, R12, 0x78, !PT ;  /* 0x0000003809097812 */ /* 0x000fe200078e780c */
[----:B------:R-:W-:Y:S01]  /*114d0*/  IMAD.IADD R7, R7, 0x1, R3 ;  /* 0x0000000107077824 */ /* 0x000fe200078e0203 */
[C---:B------:R-:W-:Y:S01]  /*114e0*/  LEA R8, P0, R2.reuse, UR4, 0x1 ;  /* 0x0000000402087c11 */ /* 0x040fe2000f8008ff */
        /* <DEDUP_REMOVED lines=48> */
.L_x_1157:
        /* <DEDUP_REMOVED lines=8> */
.L_x_1057:
        /* <DEDUP_REMOVED lines=11> */
.L_x_1058:
[----:B------:R1:W-:Y:S01]  /*11920*/  SYNCS.ARRIVE.TRANS64.A1T0 RZ, [R5+URZ+0x16830], RZ ;  /* 0x016830ff05ff79a7 */ /* 0x0003e2000810003f */
[----:B------:R-:W-:Y:S05]  /*11930*/  @!P2 BRA `(.L_x_1059) ;  /* 0x000000000004a947 */ /* 0x000fea0003800000 */
[----:B------:R-:W-:Y:S01]  /*11940*/  BPT.TRAP 0x1 ;  /* 0x000000040000795c */ /* 0x000fe20000300000 */
.L_x_1059:
[----:B------:R-:W-:Y:S01]  /*11950*/  SHF.L.U32 R2, R20, 0x1f, RZ ;  /* 0x0000001f14027819 */ /* 0x000fe200000006ff */
[----:B-1----:R-:W-:Y:S01]  /*11960*/  IMAD R5, R6, 0x8, R16 ;  /* 0x0000000806057824 */ /* 0x002fe200078e0210 */
[----:B------:R-:W-:Y:S03]  /*11970*/  BSSY B1, `(.L_x_1060) ;  /* 0x0000003000017945 */ /* 0x000fe60003800000 */
[----:B------:R-:W1:Y:S02]  /*11980*/  SYNCS.PHASECHK.TRANS64.TRYWAIT P0, [R5+URZ+0x16860], R2 ;  /* 0x01686002050075a7 */ /* 0x000e64000800017f */
[----:B-1----:R-:W-:Y:S05]  /*11990*/  @!P0 BRA `(.L_x_1061) ;  /* 0x0000003800d48947 */ /* 0x002fea0003800000 */
.L_x_1158:
[----:B------:R-:W-:Y:S05]  /*119a0*/  BSYNC B1 ;  /* 0x0000000000017941 */ /* 0x000fea0003800000 */
.L_x_1060:
[----:B------:R-:W0:Y:S01]  /*119b0*/  S2R R3, SR_TID.X ;  /* 0x0000000000037919 */ /* 0x000e220000002100 */
[----:B-1----:R-:W-:Y:S01]  /*119c0*/  IMAD.MOV.U32 R2, RZ, RZ, -0x80 ;  /* 0xffffff80ff027424 */ /* 0x002fe200078e00ff */
[----:B------:R-:W-:Y:S01]  /*119d0*/  UMOV UR4, 0xffffffff ;  /* 0xffffffff00047882 */ /* 0x000fe20000000000 */
[----:B------:R-:W-:Y:S02]  /*119e0*/  LOP3.LUT P1, RZ, R19, 0x2, RZ, 0xc0, !PT ;  /* 0x0000000213ff7812 */ /* 0x000fe4000782c0ff */
[----:B------:R-:W-:Y:S02]  /*119f0*/  IMAD R2, R27, R2, UR36 ;  /* 0x000000241b027e24 */ /* 0x000fe4000f8e0202 */
[C---:B0-----:R-:W-:Y:S02]  /*11a00*/  IMAD.SHL.U32 R8, R3.reuse, 0x8, RZ ;  /* 0x0000000803087824 */ /* 0x041fe400078e00ff */
[----:B------:R-:W-:-:S03]  /*11a10*/  IMAD.SHL.U32 R9, R3, 0x8, RZ ;  /* 0x0000000803097824 */ /* 0x000fc600078e00ff */
[----:B------:R-:W-:-:S04]  /*11a20*/  LOP3.LUT R8, R8, 0x1f8, RZ, 0xc0, !PT ;  /* 0x000001f808087812 */ /* 0x000fc800078ec0ff */
[----:B------:R-:W-:Y:S02]  /*11a30*/  LOP3.LUT R8, R8, 0x38, R3, 0x78, !PT ;  /* 0x0000003808087812 */ /* 0x000fe400078e7803 */
[----:B------:R-:W-:Y:S02]  /*11a40*/  LOP3.LUT R3, R3, 0x7f, RZ, 0xc0, !PT ;  /* 0x0000007f03037812 */ /* 0x000fe400078ec0ff */
[----:B------:R-:W-:Y:S02]  /*11a50*/  LOP3.LUT R8, R8, 0x200, R9, 0xf8, !PT ;  /* 0x0000020008087812 */ /* 0x000fe400078ef809 */
[----:B------:R-:W-:-:S03]  /*11a60*/  SHF.R.U32.HI R3, RZ, 0x3, R3 ;  /* 0x00000003ff037819 */ /* 0x000fc60000011603 */
[----:B------:R-:W-:Y:S02]  /*11a70*/  IMAD R6, R6, 0x2000, R8 ;  /* 0x0000200006067824 */ /* 0x000fe400078e0208 */
[----:B------:R-:W-:Y:S01]  /*11a80*/  IMAD.IADD R8, R2, 0x1, -R3 ;  /* 0x0000000102087824 */ /* 0x000fe200078e0a03 */
[----:B------:R-:W-:Y:S06]  /*11a90*/  BRA.DIV UR4, `(.L_x_1062) ;  /* 0x0000003a04a87947 */ /* 0x000fec000b800000 */
[----:B------:R-:W0:Y:S01]  /*11aa0*/  SHFL.IDX PT, R2, R17, RZ, 0x181f ;  /* 0x00181fff11027589 */ /* 0x000e2200000e0000 */
[----:B------:R-:W-:-:S03]  /*11ab0*/  IMAD R6, R6, 0x2, R16 ;  /* 0x0000000206067824 */ /* 0x000fc600078e0210 */
[----:B------:R-:W1:Y:S01]  /*11ac0*/  SHFL.IDX PT, R3, R18, RZ, 0x181f ;  /* 0x00181fff12037589 */ /* 0x000e6200000e0000 */
[----:B0-----:R-:W-:-:S05]  /*11ad0*/  IADD3 R2, P0, R2, R7, RZ ;  /* 0x0000000702027210 */ /* 0x001fca0007f1e0ff */
[----:B-1----:R-:W-:Y:S01]  /*11ae0*/  IMAD.X R3, RZ, RZ, R3, P0 ;  /* 0x000000ffff037224 */ /* 0x002fe200000e0603 */
[----:B------:R-:W-:-:S13]  /*11af0*/  ISETP.LT.OR P0, PT, R8, 0x1, P1 ;  /* 0x000000010800780c */ /* 0x000fda0000f01670 */
[----:B------:R-:W-:Y:S01]  /*11b00*/  @!PT LDS RZ, [RZ] ;  /* 0x00000000fffff984 */ /* 0x000fe20000000800 */
[----:B------:R0:W-:Y:S04]  /*11b10*/  LDGSTS.E.BYPASS.LTC128B.128 [R6+0x400], desc[UR52][R2.64], !P0 ;  /* 0x0040000002067fae */ /* 0x0001e8000c101d74 */
[----:B0-----:R-:W0:Y:S04]  /*11b20*/  SHFL.IDX PT, R2, R17, 0x1, 0x181f ;  /* 0x00381f0011027f89 */ /* 0x001e2800000e0000 */
[----:B------:R-:W1:Y:S01]  /*11b30*/  SHFL.IDX PT, R3, R18, 0x1, 0x181f ;  /* 0x00381f0012037f89 */ /* 0x000e6200000e0000 */
[----:B0-----:R-:W-:-:S05]  /*11b40*/  IADD3 R2, P0, R2, R7, RZ ;  /* 0x0000000702027210 */ /* 0x001fca0007f1e0ff */
[----:B-1----:R-:W-:Y:S01]  /*11b50*/  IMAD.X R3, RZ, RZ, R3, P0 ;  /* 0x000000ffff037224 */ /* 0x002fe200000e0603 */
[----:B------:R-:W-:-:S13]  /*11b60*/  ISETP.LT.OR P0, PT, R8, 0x11, P1 ;  /* 0x000000110800780c */ /* 0x000fda0000f01670 */
        /* <DEDUP_REMOVED lines=26> */
[----:B------:R-:W1:Y:S04]  /*11d10*/  SHFL.IDX PT, R3, R18, 0x6, 0x181f ;  /* 0x00d81f0012037f89 */ /* 0x000e6800000e0000 */
[----:B------:R-:W2:Y:S01]  /*11d20*/  SHFL.IDX PT, R18, R18, 0x7, 0x181f ;  /* 0x00f81f0012127f89 */ /* 0x000ea200000e0000 */
[----:B0-----:R-:W-:-:S05]  /*11d30*/  IADD3 R2, P0, R2, R7, RZ ;  /* 0x0000000702027210 */ /* 0x001fca0007f1e0ff */
[----:B-1----:R-:W-:Y:S01]  /*11d40*/  IMAD.X R3, RZ, RZ, R3, P0 ;  /* 0x000000ffff037224 */ /* 0x002fe200000e0603 */
[----:B------:R-:W-:-:S13]  /*11d50*/  ISETP.LT.OR P0, PT, R8, 0x61, P1 ;  /* 0x000000610800780c */ /* 0x000fda0000f01670 */
[----:B------:R0:W-:Y:S04]  /*11d60*/  LDGSTS.E.BYPASS.LTC128B.128 [R6+0x3400], desc[UR52][R2.64], !P0 ;  /* 0x0340000002067fae */ /* 0x0001e8000c101d74 */
[----:B0-2---:R0:W1:Y:S02]  /*11d70*/  SHFL.IDX PT, R2, R17, 0x7, 0x181f ;  /* 0x00f81f0011027f89 */ /* 0x00506400000e0000 */
.L_x_1176:
[----:B-1----:R-:W-:Y:S01]  /*11d80*/  IADD3 R2, P0, R2, R7, RZ ;  /* 0x0000000702027210 */ /* 0x002fe20007f1e0ff */
[----:B------:R-:W-:Y:S02]  /*11d90*/  ULDC.64 UR4, c[0x0][0x328] ;  /* 0x0000ca0000047ab9 */ /* 0x000fe40000000a00 */
[----:B------:R-:W-:Y:S02]  /*11da0*/  IMAD R21, R21, UR4, RZ ;  /* 0x0000000415157c24 */ /* 0x000fe4000f8e02ff */
[----:B------:R-:W-:Y:S01]  /*11db0*/  IMAD.X R3, RZ, RZ, R18, P0 ;  /* 0x000000ffff037224 */ /* 0x000fe200000e0612 */
[----:B------:R-:W-:Y:S01]  /*11dc0*/  ISETP.LT.OR P0, PT, R8, 0x71, P1 ;  /* 0x000000710800780c */ /* 0x000fe20000f01670 */
[----:B------:R-:W-:-:S12]  /*11dd0*/  IMAD R21, R0, UR5, R21 ;  /* 0x0000000500157c24 */ /* 0x000fd8000f8e0215 */
[----:B------:R-:W-:Y:S01]  /*11de0*/  @!PT LDS RZ, [RZ] ;  /* 0x00000000fffff984 */ /* 0x000fe20000000800 */
[----:B------:R-:W-:Y:S01]  /*11df0*/  @!PT LDS RZ, [RZ] ;  /* 0x00000000fffff984 */ /* 0x000fe20000000800 */
[----:B------:R-:W-:Y:S01]  /*11e00*/  @!PT LDS RZ, [RZ] ;  /* 0x00000000fffff984 */ /* 0x000fe20000000800 */
[----:B------:R1:W-:Y:S02]  /*11e10*/  LDGSTS.E.BYPASS.LTC128B.128 [R6+0x3c00], desc[UR52][R2.64], !P0 ;  /* 0x03c0000002067fae */ /* 0x0003e4000c101d74 */
[----:B-1----:R-:W-:Y:S01]  /*11e20*/  IMAD.WIDE.U32 R2, R0, UR4, RZ ;  /* 0x0000000400027c25 */ /* 0x002fe2000f8e00ff */
[----:B------:R-:W-:Y:S01]  /*11e30*/  ULDC.64 UR4, c[0x0][0x338] ;  /* 0x0000ce0000047ab9 */ /* 0x000fe20000000a00 */
[----:B------:R-:W-:Y:S02]  /*11e40*/  NOP ;  /* 0x0000000000007918 */ /* 0x000fe40000000000 */
        /* <DEDUP_REMOVED lines=10> */
[----:B0-----:R-:W-:Y:S01]  /*11ef0*/  LEA R17, P0, R2, UR4, 0x1 ;  /* 0x0000000402117c11 */ /* 0x001fe2000f8008ff */
[----:B------:R-:W-:-:S05]  /*11f00*/  IMAD.IADD R3, R7, 0x1, R3 ;  /* 0x0000000107037824 */ /* 0x000fca00078e0203 */
[----:B------:R-:W-:Y:S02]  /*11f10*/  LEA.HI.X R18, R2, UR5, R3, 0x1, P0 ;  /* 0x0000000502127c11 */ /* 0x000fe400080f0c03 */
[----:B------:R-:W-:-:S13]  /*11f20*/  PLOP3.LUT P0, PT, PT, PT, PT, 0x80, 0x0 ;  /* 0x000000000000781c */ /* 0x000fda0003f0f070 */
.L_x_1063:
        /* <DEDUP_REMOVED lines=11> */
.L_x_1064:
[C---:B------:R-:W-:Y:S01]  /*11fe0*/  ISETP.GT.AND P0, PT, R24.reuse, UR45, PT ;  /* 0x0000002d18007c0c */ /* 0x040fe2000bf04270 */
[----:B------:R1:W-:Y:S01]  /*11ff0*/  SYNCS.ARRIVE.TRANS64.A1T0 RZ, [R5+URZ+0x16850], RZ ;  /* 0x016850ff05ff79a7 */ /* 0x0003e2000810003f */
[----:B------:R-:W-:Y:S02]  /*12000*/  VIADD R7, R24, 0xffffffff ;  /* 0xffffffff18077836 */ /* 0x000fe40000000000 */
[----:B------:R-:W-:Y:S02]  /*12010*/  IMAD.MOV.U32 R6, RZ, RZ, R23 ;  /* 0x000000ffff067224 */ /* 0x000fe400078e0017 */
[----:B------:R-:W-:Y:S02]  /*12020*/  IMAD.MOV.U32 R20, RZ, RZ, R26 ;  /* 0x000000ffff147224 */ /* 0x000fe400078e001a */
[----:B------:R-:W-:-:S05]  /*12030*/  IMAD.MOV.U32 R27, RZ, RZ, R24 ;  /* 0x000000ffff1b7224 */ /* 0x000fca00078e0018 */
[----:B-1----:R-:W-:Y:S05]  /*12040*/  @P0 BRA `(.L_x_1065) ;  /* 0xfffffff0000c0947 */ /* 0x002fea000383ffff */
[----:B------:R-:W-:Y:S05]  /*12050*/  BSYNC B0 ;  /* 0x0000000000007941 */ /* 0x000fea0003800000 */
.L_x_1052:
        /* <DEDUP_REMOVED lines=16> */
[----:B0-----:R-:W-:-:S05]  /*12160*/  IADD3 R0, R0, UR48, R7 ;  /* 0x0000003000007c10 */ /* 0x001fca000fffe007 */
[----:B------:R1:W-:Y:S02]  /*12170*/  STL [R1+0xc], R0 ;  /* 0x00000c0001007387 */ /* 0x0003e40000100800 */
.L_x_1067:
[----:B------:R-:W-:Y:S05]  /*12180*/  BSYNC B0 ;  /* 0x0000000000007941 */ /* 0x000fea0003800000 */
.L_x_1066:
[----:B-1----:R-:W-:-:S05]  /*12190*/  IMAD.U32 R0, RZ, RZ, UR46 ;  /* 0x0000002eff007e24 */ /* 0x002fca000f8e00ff */
[----:B------:R-:W-:-:S13]  /*121a0*/  ISETP.NE.AND P0, PT, R0, 0x3, PT ;  /* 0x000000030000780c */ /* 0x000fda0003f05270 */
[----:B------:R-:W-:Y:S05]  /*121b0*/  @!P0 BRA `(.L_x_1068) ;  /* 0x0000000000048947 */ /* 0x000fea0003800000 */
[----:B------:R-:W-:Y:S01]  /*121c0*/  BPT.TRAP 0x1 ;  /* 0x000000040000795c */ /* 0x000fe20000300000 */
.L_x_1068:
[----:B------:R-:W-:Y:S01]  /*121d0*/  IMAD R4, R23, 0x8, R16 ;  /* 0x0000000817047824 */ /* 0x000fe200078e0210 */
[----:B0-----:R-:W-:Y:S01]  /*121e0*/  SHF.L.U32 R3, R26, 0x1f, RZ ;  /* 0x0000001f1a037819 */ /* 0x001fe200000006ff */
[----:B------:R-:W-:Y:S03]  /*121f0*/  BSSY B0, `(.L_x_1069) ;  /* 0x0000003000007945 */ /* 0x000fe60003800000 */
[----:B------:R-:W0:Y:S02]  /*12200*/  SYNCS.PHASECHK.TRANS64.TRYWAIT P0, [R4+URZ+0x16860], R3 ;  /* 0x01686003040075a7 */ /* 0x000e24000800017f */
[----:B0-----:R-:W-:Y:S05]  /*12210*/  @!P0 BRA `(.L_x_1070) ;  /* 0x0000003c00108947 */ /* 0x001fea0003800000 */
.L_x_1177:
[----:B------:R-:W-:Y:S05]  /*12220*/  BSYNC B0 ;  /* 0x0000000000007941 */ /* 0x000fea0003800000 */
.L_x_1069:
[----:B------:R-:W1:Y:S01]  /*12230*/  S2R R7, SR_TID.X ;  /* 0x0000000000077919 */ /* 0x000e620000002100 */
[----:B------:R-:W-:Y:S01]  /*12240*/  IMAD.MOV.U32 R5, RZ, RZ, -0x80 ;  /* 0xffffff80ff057424 */ /* 0x000fe200078e00ff */
[----:B------:R-:W-:Y:S01]  /*12250*/  UMOV UR4, 0xffffffff ;  /* 0xffffffff00047882 */ /* 0x000fe20000000000 */
[----:B------:R-:W-:Y:S02]  /*12260*/  LOP3.LUT P2, RZ, R19, 0x2, RZ, 0xc0, !PT ;  /* 0x0000000213ff7812 */ /* 0x000fe4000784c0ff */
[----:B------:R-:W-:Y:S02]  /*12270*/  IMAD R5, R24, R5, UR36 ;  /* 0x0000002418057e24 */ /* 0x000fe4000f8e0205 */
[C---:B-1----:R-:W-:Y:S01]  /*12280*/  IMAD.SHL.U32 R0, R7.reuse, 0x8, RZ ;  /* 0x0000000807007824 */ /* 0x042fe200078e00ff */
[C---:B------:R-:W-:Y:S01]  /*12290*/  LOP3.LUT R6, R7.reuse, 0x7f, RZ, 0xc0, !PT ;  /* 0x0000007f07067812 */ /* 0x040fe200078ec0ff */
[----:B------:R-:W-:-:S03]  /*122a0*/  IMAD.SHL.U32 R2, R7, 0x8, RZ ;  /* 0x0000000807027824 */ /* 0x000fc600078e00ff */
[----:B------:R-:W-:Y:S02]  /*122b0*/  LOP3.LUT R0, R0, 0x1f8, RZ, 0xc0, !PT ;  /* 0x000001f800007812 */ /* 0x000fe400078ec0ff */
[----:B------:R-:W-:Y:S02]  /*122c0*/  SHF.R.U32.HI R6, RZ, 0x3, R6 ;  /* 0x00000003ff067819 */ /* 0x000fe40000011606 */
[----:B------:R-:W-:-:S03]  /*122d0*/  LOP3.LUT R0, R0, 0x38, R7, 0x78, !PT ;  /* 0x0000003800007812 */ /* 0x000fc600078e7807 */
[----:B------:R-:W-:Y:S01]  /*122e0*/  IMAD.IADD R5, R5, 0x1, -R6 ;  /* 0x0000000105057824 */ /* 0x000fe200078e0a06 */
[----:B------:R-:W-:-:S05]  /*122f0*/  LOP3.LUT R0, R0, 0x200, R2, 0xf8, !PT ;  /* 0x0000020000007812 */ /* 0x000fca00078ef802 */
[----:B------:R-:W-:Y:S01]  /*12300*/  IMAD R0, R23, 0x2000, R0 ;  /* 0x0000200017007824 */ /* 0x000fe200078e0200 */
[----:B------:R-:W-:Y:S06]  /*12310*/  BRA.DIV UR4, `(.L_x_1071) ;  /* 0x0000003a04e47947 */ /* 0x000fec000b800000 */
[----:B------:R-:W1:Y:S01]  /*12320*/  S2R R2, SR_TID.X ;  /* 0x0000000000027919 */ /* 0x000e620000002100 */
[----:B------:R-:W-:Y:S01]  /*12330*/  IMAD R0, R0, 0x2, R16 ;  /* 0x0000000200007824 */ /* 0x000fe200078e0210 */
[----:B------:R-:W2:Y:S04]  /*12340*/  SHFL.IDX PT, R14, R17, RZ, 0x181f ;  /* 0x00181fff110e7589 */ /* 0x000ea800000e0000 */
[----:B0-----:R-:W0:Y:S04]  /*12350*/  SHFL.IDX PT, R3, R18, RZ, 0x181f ;  /* 0x00181fff12037589 */ /* 0x001e2800000e0000 */
[----:B------:R-:W-:Y:S04]  /*12360*/  SHFL.IDX PT, R7, R18, 0x1, 0x181f ;  /* 0x00381f0012077f89 */ /* 0x000fe800000e0000 */
[----:B------:R-:W-:Y:S04]  /*12370*/  SHFL.IDX PT, R9, R17, 0x2, 0x181f ;  /* 0x00581f0011097f89 */ /* 0x000fe800000e0000 */
[----:B------:R-:W-:Y:S01]  /*12380*/  SHFL.IDX PT, R8, R18, 0x2, 0x181f ;  /* 0x00581f0012087f89 */ /* 0x000fe200000e0000 */
[----:B-1----:R-:W-:-:S05]  /*12390*/  IMAD.SHL.U32 R2, R2, 0x8, RZ ;  /* 0x0000000802027824 */ /* 0x002fca00078e00ff */
[----:B------:R-:W-:-:S05]  /*123a0*/  LOP3.LUT R2, R2, 0x38, RZ, 0xc0, !PT ;  /* 0x0000003802027812 */ /* 0x000fca00078ec0ff */
[----:B------:R-:W-:-:S05]  /*123b0*/  IMAD.SHL.U32 R6, R2, 0x2, RZ ;  /* 0x0000000202067824 */ /* 0x000fca00078e00ff */
[----:B--2---:R-:W-:Y:S02]  /*123c0*/  IADD3 R2, P0, R14, R6, RZ ;  /* 0x000000060e027210 */ /* 0x004fe40007f1e0ff */
[----:B------:R-:W1:Y:S03]  /*123d0*/  SHFL.IDX PT, R14, R17, 0x1, 0x181f ;  /* 0x00381f00110e7f89 */ /* 0x000e6600000e0000 */
[----:B0-----:R-:W-:Y:S01]  /*123e0*/  IMAD.X R3, RZ, RZ, R3, P0 ;  /* 0x000000ffff037224 */ /* 0x001fe200000e0603 */
[----:B------:R-:W-:-:S13]  /*123f0*/  ISETP.LT.OR P0, PT, R5, 0x1, P2 ;  /* 0x000000010500780c */ /* 0x000fda0001701670 */
[----:B------:R1:W-:Y:S02]  /*12400*/  LDGSTS.E.BYPASS.LTC128B.128 [R0+0x400], desc[UR52][R2.64], !P0 ;  /* 0x0040000002007fae */ /* 0x0003e4000c101d74 */
[----:B-1----:R-:W-:Y:S02]  /*12410*/  IADD3 R2, P0, R14, R6, RZ ;  /* 0x000000060e027210 */ /* 0x002fe40007f1e0ff */
[----:B------:R-:W0:Y:S03]  /*12420*/  SHFL.IDX PT, R14, R17, 0x3, 0x181f ;  /* 0x00781f00110e7f89 */ /* 0x000e2600000e0000 */
[----:B------:R-:W-:Y:S01]  /*12430*/  IMAD.X R3, RZ, RZ, R7, P0 ;  /* 0x000000ffff037224 */ /* 0x000fe200000e0607 */
[----:B------:R-:W-:Y:S01]  /*12440*/  ISETP.LT.OR P0, PT, R5, 0x11, P2 ;  /* 0x000000110500780c */ /* 0x000fe20001701670 */
[----:B------:R-:W1:-:S12]  /*12450*/  SHFL.IDX PT, R7, R18, 0x3, 0x181f ;  /* 0x00781f0012077f89 */ /* 0x000e5800000e0000 */
[----:B------:R2:W-:Y:S02]  /*12460*/  LDGSTS.E.BYPASS.LTC128B.128 [R0+0xc00], desc[UR52][R2.64], !P0 ;  /* 0x00c0000002007fae */ /* 0x0005e4000c101d74 */
[----:B--2---:R-:W-:Y:S02]  /*12470*/  IADD3 R2, P0, R9, R6, RZ ;  /* 0x0000000609027210 */ /* 0x004fe40007f1e0ff */
[----:B------:R-:W2:Y:S03]  /*12480*/  SHFL.IDX PT, R9, R17, 0x4, 0x181f ;  /* 0x00981f0011097f89 */ /* 0x000ea600000e0000 */
[----:B------:R-:W-:Y:S01]  /*12490*/  IMAD.X R3, RZ, RZ, R8, P0 ;  /* 0x000000ffff037224 */ /* 0x000fe200000e0608 */
[----:B------:R-:W-:Y:S01]  /*124a0*/  ISETP.LT.OR P0, PT, R5, 0x21, P2 ;  /* 0x000000210500780c */ /* 0x000fe20001701670 */
[----:B------:R-:W3:-:S12]  /*124b0*/  SHFL.IDX PT, R8, R18, 0x4, 0x181f ;  /* 0x00981f0012087f89 */ /* 0x000ed800000e0000 */
[----:B------:R0:W-:Y:S02]  /*124c0*/  LDGSTS.E.BYPASS.LTC128B.128 [R0+0x1400], desc[UR52][R2.64], !P0 ;  /* 0x0140000002007fae */ /* 0x0001e4000c101d74 */
[----:B0-----:R-:W-:Y:S02]  /*124d0*/  IADD3 R2, P0, R14, R6, RZ ;  /* 0x000000060e027210 */ /* 0x001fe40007f1e0ff */
[----:B------:R-:W0:Y:S03]  /*124e0*/  SHFL.IDX PT, R14, R17, 0x5, 0x181f ;  /* 0x00b81f00110e7f89 */ /* 0x000e2600000e0000 */
[----:B-1----:R-:W-:Y:S01]  /*124f0*/  IMAD.X R3, RZ, RZ, R7, P0 ;  /* 0x000000ffff037224 */ /* 0x002fe200000e0607 */
[----:B------:R-:W-:Y:S01]  /*12500*/  ISETP.LT.OR P0, PT, R5, 0x31, P2 ;  /* 0x000000310500780c */ /* 0x000fe20001701670 */
[----:B------:R-:W1:-:S12]  /*12510*/  SHFL.IDX PT, R7, R18, 0x5, 0x181f ;  /* 0x00b81f0012077f89 */ /* 0x000e5800000e0000 */
[----:B------:R2:W-:Y:S02]  /*12520*/  LDGSTS.E.BYPASS.LTC128B.128 [R0+0x1c00], desc[UR52][R2.64], !P0 ;  /* 0x01c0000002007fae */ /* 0x0005e4000c101d74 */
[----:B--2---:R-:W-:Y:S02]  /*12530*/  IADD3 R2, P0, R9, R6, RZ ;  /* 0x0000000609027210 */ /* 0x004fe40007f1e0ff */
[----:B------:R-:W2:Y:S03]  /*12540*/  SHFL.IDX PT, R9, R17, 0x6, 0x181f ;  /* 0x00d81f0011097f89 */ /* 0x000ea600000e0000 */
[----:B---3--:R-:W-:Y:S01]  /*12550*/  IMAD.X R3, RZ, RZ, R8, P0 ;  /* 0x000000ffff037224 */ /* 0x008fe200000e0608 */
[----:B------:R-:W-:Y:S01]  /*12560*/  ISETP.LT.OR P0, PT, R5, 0x41, P2 ;  /* 0x000000410500780c */ /* 0x000fe20001701670 */
[----:B------:R-:W3:-:S12]  /*12570*/  SHFL.IDX PT, R8, R18, 0x6, 0x181f ;  /* 0x00d81f0012087f89 */ /* 0x000ed800000e0000 */
[----:B------:R0:W-:Y:S02]  /*12580*/  LDGSTS.E.BYPASS.LTC128B.128 [R0+0x2400], desc[UR52][R2.64], !P0 ;  /* 0x0240000002007fae */ /* 0x0001e4000c101d74 */
[----:B0-----:R-:W-:Y:S02]  /*12590*/  IADD3 R2, P0, R14, R6, RZ ;  /* 0x000000060e027210 */ /* 0x001fe40007f1e0ff */
[----:B------:R0:W4:Y:S03]  /*125a0*/  SHFL.IDX PT, R14, R17, 0x7, 0x181f ;  /* 0x00f81f00110e7f89 */ /* 0x00012600000e0000 */
[----:B-1----:R-:W-:Y:S01]  /*125b0*/  IMAD.X R3, RZ, RZ, R7, P0 ;  /* 0x000000ffff037224 */ /* 0x002fe200000e0607 */
[----:B------:R-:W-:Y:S01]  /*125c0*/  ISETP.LT.OR P0, PT, R5, 0x51, P2 ;  /* 0x000000510500780c */ /* 0x000fe20001701670 */
[----:B------:R0:W1:-:S12]  /*125d0*/  SHFL.IDX PT, R7, R18, 0x7, 0x181f ;  /* 0x00f81f0012077f89 */ /* 0x00005800000e0000 */
[----:B------:R2:W-:Y:S02]  /*125e0*/  LDGSTS.E.BYPASS.LTC128B.128 [R0+0x2c00], desc[UR52][R2.64], !P0 ;  /* 0x02c0000002007fae */ /* 0x0005e4000c101d74 */
[----:B--2---:R-:W-:-:S05]  /*125f0*/  IADD3 R2, P0, R9, R6, RZ ;  /* 0x0000000609027210 */ /* 0x004fca0007f1e0ff */
[----:B---3--:R-:W-:Y:S01]  /*12600*/  IMAD.X R3, RZ, RZ, R8, P0 ;  /* 0x000000ffff037224 */ /* 0x008fe200000e0608 */
[----:B------:R-:W-:-:S13]  /*12610*/  ISETP.LT.OR P0, PT, R5, 0x61, P2 ;  /* 0x000000610500780c */ /* 0x000fda0001701670 */
[----:B-1--4-:R0:W-:Y:S02]  /*12620*/  LDGSTS.E.BYPASS.LTC128B.128 [R0+0x3400], desc[UR52][R2.64], !P0 ;  /* 0x0340000002007fae */ /* 0x0121e4000c101d74 */
.L_x_1195:
[----:B0-----:R-:W-:-:S05]  /*12630*/  IADD3 R2, P0, R14, R6, RZ ;  /* 0x000000060e027210 */ /* 0x001fca0007f1e0ff */
[----:B------:R-:W-:Y:S01]  /*12640*/  IMAD.X R3, RZ, RZ, R7, P0 ;  /* 0x000000ffff037224 */ /* 0x000fe200000e0607 */
[----:B------:R-:W-:-:S13]  /*12650*/  ISETP.LT.OR P0, PT, R5, 0x71, P2 ;  /* 0x000000710500780c */ /* 0x000fda0001701670 */
[----:B------:R-:W-:Y:S01]  /*12660*/  @!PT LDS RZ, [RZ] ;  /* 0x00000000fffff984 */ /* 0x000fe20000000800 */
[----:B------:R-:W-:Y:S01]  /*12670*/  @!PT LDS RZ, [RZ] ;  /* 0x00000000fffff984 */ /* 0x000fe20000000800 */
[----:B------:R-:W-:Y:S01]  /*12680*/  @!PT LDS RZ, [RZ] ;  /* 0x00000000fffff984 */ /* 0x000fe20000000800 */
[----:B------:R0:W-:Y:S01]  /*12690*/  LDGSTS.E.BYPASS.LTC128B.128 [R0+0x3c00], desc[UR52][R2.64], !P0 ;  /* 0x03c0000002007fae */ /* 0x0001e2000c101d74 */
[----:B------:R-:W-:Y:S01]  /*126a0*/  PLOP3.LUT P0, PT, PT, PT, PT, 0x80, 0x0 ;  /* 0x000000000000781c */ /* 0x000fe20003f0f070 */
[----:B------:R-:W-:-:S12]  /*126b0*/  NOP ;  /* 0x0000000000007918 */ /* 0x000fd80000000000 */
.L_x_1072:
        /* <DEDUP_REMOVED lines=11> */
.L_x_1073:
[----:B------:R2:W-:Y:S01]  /*12770*/  SYNCS.ARRIVE.TRANS64.A1T0 RZ, [R4+URZ+0x16850], RZ ;  /* 0x016850ff04ff79a7 */ /* 0x0005e2000810003f */
[----:B------:R-:W-:-:S05]  /*12780*/  VIADD R23, R23, 0x1 ;  /* 0x0000000117177836 */ /* 0x000fca0000000000 */
[----:B------:R-:W-:-:S04]  /*12790*/  ISETP.NE.AND P0, PT, R23, 0x2, PT ;  /* 0x000000021700780c */ /* 0x000fc80003f05270 */
[----:B------:R-:W-:Y:S02]  /*127a0*/  SEL R3, RZ, 0x1, P0 ;  /* 0x00000001ff037807 */ /* 0x000fe40000000000 */
[----:B------:R-:W-:Y:S02]  /*127b0*/  SEL R23, R23, RZ, P0 ;  /* 0x000000ff17177207 */ /* 0x000fe40000000000 */
[----:B--2---:R-:W-:-:S07]  /*127c0*/  LOP3.LUT R26, R26, R3, RZ, 0x3c, !PT ;  /* 0x000000031a1a7212 */ /* 0x004fce00078e3cff */
.L_x_1033:
[----:B------:R-:W-:Y:S05]  /*127d0*/  BSYNC B7 ;  /* 0x0000000000077941 */ /* 0x000fea0003800000 */
.L_x_1031:
[----:B------:R2:W5:Y:S01]  /*127e0*/  LDL R2, [R1+0xc] ;  /* 0x00000c0001027983 */ /* 0x0005620000100800 */
[----:B------:R-:W-:-:S13]  /*127f0*/  LOP3.LUT P0, RZ, R19, 0x20, RZ, 0xc0, !PT ;  /* 0x0000002013ff7812 */ /* 0x000fda000780c0ff */
[----:B--2---:R-:W-:Y:S05]  /*12800*/  @!P0 BRA `(.L_x_1074) ;  /* 0x0000000000288947 */ /* 0x004fea0003800000 */
[----:B------:R-:W-:Y:S05]  /*12810*/  WARPSYNC.ALL ;  /* 0x0000000000007948 */ /* 0x000fea0003800000 */
[----:B------:R-:W2:Y:S08]  /*12820*/  S2UR UR5, SR_CgaCtaId ;  /* 0x00000000000579c3 */ /* 0x000eb00000008800 */
[----:B------:R-:W-:Y:S06]  /*12830*/  BAR.SYNC.DEFER_BLOCKING 0x5, 0x200 ;  /* 0x0148000000007b1d */ /* 0x000fec0000010000 */
[----:B------:R-:W-:-:S02]  /*12840*/  UMOV UR4, 0x400 ;  /* 0x0000040000047882 */ /* 0x000fc40000000000 */
[----:B--2---:R-:W-:-:S06]  /*12850*/  ULEA UR4, UR5, UR4, 0x18 ;  /* 0x0000000405047291 */ /* 0x004fcc000f8ec03f */
[----:B------:R-:W-:-:S05]  /*12860*/  IMAD.U32 R16, RZ, RZ, UR4 ;  /* 0x00000004ff107e24 */ /* 0x000fca000f8e00ff */
[----:B-----5:R-:W2:Y:S04]  /*12870*/  LDS R2, [R16+0x168d0] ;  /* 0x0168d00010027984 */ /* 0x020ea80000000800 */
[----:B--2---:R3:W-:Y:S01]  /*12880*/  STL [R1+0xc], R2 ;  /* 0x00000c0201007387 */ /* 0x0047e20000100800 */
[----:B------:R-:W-:Y:S06]  /*12890*/  BAR.ARV 0x4, 0x200 ;  /* 0x0108000000007b1d */ /* 0x000fec0000002000 */
[----:B------:R-:W-:Y:S05]  /*128a0*/  BRA `(.L_x_1075) ;  /* 0x00000000002c7947 */ /* 0x000fea0003800000 */
.L_x_1074:
[----:B------:R-:W-:-:S03]  /*128b0*/  UMOV UR4, 0xffffffff ;  /* 0xffffffff00047882 */ /* 0x000fc60000000000 */
[----:B------:R-:W-:Y:S05]  /*128c0*/  BRA.DIV UR4, `(.L_x_1076) ;  /* 0x0000003e04bc7947 */ /* 0x000fea000b800000 */
[----:B-----5:R2:W3:Y:S02]  /*128d0*/  SHFL.IDX PT, R14, R2, RZ, 0x1f ;  /* 0x00001fff020e7589 */ /* 0x0204e400000e0000 */
.L_x_1198:
[----:B------:R-:W4:Y:S01]  /*128e0*/  @!P1 S2R R3, SR_CgaCtaId ;  /* 0x0000000000039919 */ /* 0x000f220000008800 */
[----:B------:R-:W-:Y:S05]  /*128f0*/  WARPSYNC.ALL ;  /* 0x0000000000007948 */ /* 0x000fea0003800000 */
[----:B------:R-:W-:Y:S01]  /*12900*/  BAR.SYNC.DEFER_BLOCKING 0x4, 0x200 ;  /* 0x0108000000007b1d */ /* 0x000fe20000010000 */
[----:B-1----:R-:W-:-:S05]  /*12910*/  @!P1 MOV R0, 0x400 ;  /* 0x0000040000009802 */ /* 0x002fca0000000f00 */
[----:B---3--:R1:W-:Y:S01]  /*12920*/  STL [R1+0xc], R14 ;  /* 0x00000c0e01007387 */ /* 0x0083e20000100800 */
[----:B----4-:R-:W-:-:S05]  /*12930*/  @!P1 LEA R16, R3, R0, 0x18 ;  /* 0x0000000003109211 */ /* 0x010fca00078ec0ff */
[----:B------:R1:W-:Y:S01]  /*12940*/  @!P1 STS [R16+0x168d0], R2 ;  /* 0x0168d00210009388 */ /* 0x0003e20000000800 */
[----:B------:R-:W-:Y:S06]  /*12950*/  BAR.ARV 0x5, 0x200 ;  /* 0x0148000000007b1d */ /* 0x000fec0000002000 */
.L_x_1075:
[----:B-1----:R-:W4:Y:S01]  /*12960*/  LDL R0, [R1+0xc] ;  /* 0x00000c0001007983 */ /* 0x002f220000100800 */
[----:B------:R-:W-:Y:S02]  /*12970*/  ULDC UR4, c[0x0][0xc38] ;  /* 0x00030e0000047ab9 */ /* 0x000fe40000000800 */
[----:B----4-:R-:W-:-:S13]  /*12980*/  ISETP.GE.AND P0, PT, R0, UR4, PT ;  /* 0x0000000400007c0c */ /* 0x010fda000bf06270 */
[----:B------:R-:W-:Y:S05]  /*12990*/  @!P0 BRA `(.L_x_1077) ;  /* 0xffffffbc006c8947 */ /* 0x000fea000383ffff */
.L_x_1022:
[----:B------:R-:W4:Y:S01]  /*129a0*/  LDL.LU R0, [R1+0x10] ;  /* 0x0000100001007983 */ /* 0x000f220000300800 */
[----:B------:R-:W-:Y:S01]  /*129b0*/  BSSY B0, `(.L_x_1078) ;  /* 0x000000b000007945 */ /* 0x000fe20003800000 */
[----:B------:R-:W5:Y:S01]  /*129c0*/  S2R R5, SR_CgaCtaId ;  /* 0x0000000000057919 */ /* 0x000f620000008800 */
[----:B----4-:R-:W-:-:S05]  /*129d0*/  VIADD R0, R0, 0x1 ;  /* 0x0000000100007836 */ /* 0x010fca0000000000 */
[----:B--23--:R-:W-:-:S04]  /*129e0*/  LEA.HI R2, R0, R0, RZ, 0x1 ;  /* 0x0000000000027211 */ /* 0x00cfc800078f08ff */
[----:B------:R-:W-:Y:S02]  /*129f0*/  LOP3.LUT R3, R2, 0xfffffffe, RZ, 0xc0, !PT ;  /* 0xfffffffe02037812 */ /* 0x000fe400078ec0ff */
[----:B------:R-:W-:-:S03]  /*12a00*/  MOV R2, 0x400 ;  /* 0x0000040000027802 */ /* 0x000fc60000000f00 */
[----:B------:R-:W-:Y:S01]  /*12a10*/  IMAD.IADD R0, R0, 0x1, -R3 ;  /* 0x0000000100007824 */ /* 0x000fe200078e0a03 */
[----:B-----5:R-:W-:-:S04]  /*12a20*/  LEA R4, R5, R2, 0x18 ;  /* 0x0000000205047211 */ /* 0x020fc800078ec0ff */
[----:B------:R-:W-:-:S04]  /*12a30*/  SHF.L.U32 R0, R0, 0x1f, RZ ;  /* 0x0000001f00007819 */ /* 0x000fc800000006ff */
[----:B------:R-:W2:Y:S02]  /*12a40*/  SYNCS.PHASECHK.TRANS64.TRYWAIT P0, [R4+URZ+0x16820], R0 ;  /* 0x01682000040075a7 */ /* 0x000ea4000800017f */
[----:B--2---:R-:W-:Y:S05]  /*12a50*/  @!P0 BRA `(.L_x_1079) ;  /* 0x0000003c00808947 */ /* 0x004fea0003800000 */
.L_x_1199:
[----:B-1----:R-:W-:Y:S05]  /*12a60*/  BSYNC B0 ;  /* 0x0000000000007941 */ /* 0x002fea0003800000 */
.L_x_1078:
[----:B------:R-:W-:-:S03]  /*12a70*/  UMOV UR4, 0xffffffff ;  /* 0xffffffff00047882 */ /* 0x000fc60000000000 */
[----:B------:R-:W-:Y:S05]  /*12a80*/  BRA.DIV UR4, `(.L_x_1080) ;  /* 0x0000003e04887947 */ /* 0x000fea000b800000 */
[----:B--2---:R-:W1:Y:S02]  /*12a90*/  S2R R0, SR_TID.X ;  /* 0x0000000000007919 */ /* 0x004e640000002100 */
[----:B-1----:R-:W-:-:S04]  /*12aa0*/  SHF.R.U32.HI R0, RZ, 0x5, R0 ;  /* 0x00000005ff007819 */ /* 0x002fc80000011600 */
[----:B------:R-:W-:-:S05]  /*12ab0*/  LOP3.LUT R0, R0, 0x3, RZ, 0xc0, !PT ;  /* 0x0000000300007812 */ /* 0x000fca00078ec0ff */
[----:B------:R1:W2:Y:S02]  /*12ac0*/  SHFL.IDX PT, R14, R0, RZ, 0x1f ;  /* 0x00001fff000e7589 */ /* 0x0002a400000e0000 */
.L_x_1202:
[----:B--2---:R-:W-:Y:S01]  /*12ad0*/  ISETP.NE.AND P0, PT, R14, RZ, PT ;  /* 0x000000ff0e00720c */ /* 0x004fe20003f05270 */
[----:B------:R-:W-:-:S12]  /*12ae0*/  BSSY B0, `(.L_x_1081) ;  /* 0x0000024000007945 */ /* 0x000fd80003800000 */
[----:B------:R-:W-:Y:S05]  /*12af0*/  @P0 BRA `(.L_x_1082) ;  /* 0x0000000000880947 */ /* 0x000fea0003800000 */
[----:B------:R-:W-:-:S03]  /*12b00*/  UMOV UR4, 0xffffffff ;  /* 0xffffffff00047882 */ /* 0x000fc60000000000 */
[----:B------:R-:W-:Y:S05]  /*12b10*/  BRA.DIV UR4, `(.L_x_1083) ;  /* 0x0000003e04987947 */ /* 0x000fea000b800000 */
[----:B------:R-:W-:-:S13]  /*12b20*/  ELECT P6, URZ, PT ;  /* 0x00000000003f782f */ /* 0x000fda00038c0000 */
.L_x_1205:
[----:B------:R-:W-:Y:S05]  /*12b30*/  @!P6 BRA `(.L_x_1082) ;  /* 0x000000000078e947 */ /* 0x000fea0003800000 */
[----:B------:R-:W-:-:S06]  /*12b40*/  ULOP3.LUT UR4, UR37, 0x2, URZ, 0xfc, !UPT ;  /* 0x0000000225047892 */ /* 0x000fcc000f8efc3f */
[----:B-1----:R-:W-:-:S05]  /*12b50*/  IMAD.U32 R0, RZ, RZ, UR4 ;  /* 0x00000004ff007e24 */ /* 0x002fca000f8e00ff */
[----:B------:R-:W-:-:S13]  /*12b60*/  ISETP.NE.AND P0, PT, R0, 0x3, PT ;  /* 0x000000030000780c */ /* 0x000fda0003f05270 */
[----:B------:R-:W-:Y:S05]  /*12b70*/  @!P0 BRA `(.L_x_1084) ;  /* 0x0000000000048947 */ /* 0x000fea0003800000 */
[----:B------:R-:W-:Y:S01]  /*12b80*/  BPT.TRAP 0x1 ;  /* 0x000000040000795c */ /* 0x000fe20000300000 */
.L_x_1084:
[C---:B------:R-:W-:Y:S01]  /*12b90*/  IMAD R5, R23.reuse, 0x8, R4 ;  /* 0x0000000817057824 */ /* 0x040fe200078e0204 */
[----:B------:R-:W-:Y:S01]  /*12ba0*/  SHF.L.U32 R0, R26, 0x1f, RZ ;  /* 0x0000001f1a007819 */ /* 0x000fe200000006ff */
[----:B------:R-:W-:-:S03]  /*12bb0*/  VIADD R23, R23, 0x1 ;  /* 0x0000000117177836 */ /* 0x000fc60000000000 */
[----:B------:R-:W1:Y:S02]  /*12bc0*/  SYNCS.PHASECHK.TRANS64.TRYWAIT P1, [R5+URZ+0x16840], R0 ;  /* 0x01684000050075a7 */ /* 0x000e64000802017f */
[----:B------:R-:W-:-:S04]  /*12bd0*/  ISETP.NE.AND P2, PT, R23, 0x2, PT ;  /* 0x000000021700780c */ /* 0x000fc80003f45270 */
[----:B------:R-:W-:Y:S01]  /*12be0*/  SEL R3, RZ, 0x1, P2 ;  /* 0x00000001ff037807 */ /* 0x000fe20001000000 */
[----:B-1----:R-:W-:Y:S08]  /*12bf0*/  @!P1 BRA `(.L_x_1085) ;  /* 0x0000003c00809947 */ /* 0x002ff00003800000 */
.L_x_1206:
[----:B------:R-:W-:Y:S02]  /*12c00*/  SEL R23, R23, RZ, P2 ;  /* 0x000000ff17177207 */ /* 0x000fe40001000000 */
[----:B------:R-:W-:Y:S01]  /*12c10*/  LOP3.LUT R2, R26, R3, RZ, 0x3c, !PT ;  /* 0x000000031a027212 */ /* 0x000fe200078e3cff */
[----:B------:R-:W-:Y:S06]  /*12c20*/  @!P0 BRA `(.L_x_1086) ;  /* 0x0000000000048947 */ /* 0x000fec0003800000 */
[----:B------:R-:W-:Y:S01]  /*12c30*/  BPT.TRAP 0x1 ;  /* 0x000000040000795c */ /* 0x000fe20000300000 */
.L_x_1086:
[----:B------:R-:W-:Y:S01]  /*12c40*/  IMAD R23, R23, 0x8, R4 ;  /* 0x0000000817177824 */ /* 0x000fe200078e0204 */
[----:B------:R-:W-:-:S04]  /*12c50*/  SHF.L.U32 R2, R2, 0x1f, RZ ;  /* 0x0000001f02027819 */ /* 0x000fc800000006ff */
[----:B------:R-:W2:Y:S02]  /*12c60*/  SYNCS.PHASECHK.TRANS64.TRYWAIT P1, [R23+URZ+0x16840], R2 ;  /* 0x01684002170075a7 */ /* 0x000ea4000802017f */
[----:B--2---:R-:W-:Y:S05]  /*12c70*/  @!P1 BRA `(.L_x_1087) ;  /* 0x0000003c00749947 */ /* 0x004fea0003800000 */
.L_x_1207:
[----:B------:R-:W-:Y:S05]  /*12c80*/  @!P0 BRA `(.L_x_1088) ;  /* 0x0000000000048947 */ /* 0x000fea0003800000 */
[----:B------:R-:W-:Y:S01]  /*12c90*/  BPT.TRAP 0x1 ;  /* 0x000000040000795c */ /* 0x000fe20000300000 */
.L_x_1088:
[----:B------:R-:W3:Y:S02]  /*12ca0*/  SYNCS.PHASECHK.TRANS64.TRYWAIT P1, [R5+URZ+0x16860], R0 ;  /* 0x01686000050075a7 */ /* 0x000ee4000802017f */
[----:B---3--:R-:W-:Y:S05]  /*12cb0*/  @!P1 BRA `(.L_x_1089) ;  /* 0x0000003c00789947 */ /* 0x008fea0003800000 */
.L_x_1208:
[----:B------:R-:W-:Y:S05]  /*12cc0*/  @!P0 BRA `(.L_x_1090) ;  /* 0x0000000000048947 */ /* 0x000fea0003800000 */
[----:B------:R-:W-:Y:S01]  /*12cd0*/  BPT.TRAP 0x1 ;  /* 0x000000040000795c */ /* 0x000fe20000300000 */
.L_x_1090:
[----:B----4-:R4:W0:Y:S02]  /*12ce0*/  SYNCS.PHASECHK.TRANS64.TRYWAIT P0, [R23+URZ+0x16860], R2 ;  /* 0x01686002170075a7 */ /* 0x010824000800017f */
[----:B0-----:R-:W-:Y:S05]  /*12cf0*/  @!P0 NANOSLEEP.SYNCS 0x989680 ;  /* 0x009896800000895d */ /* 0x001fea0003900000 */
[----:B------:R-:W0:Y:S02]  /*12d00*/  @!P0 SYNCS.PHASECHK.TRANS64 P0, [R23+URZ+0x16860], R2 ;  /* 0x01686002170085a7 */ /* 0x000e24000800007f */
[----:B0-----:R-:W-:Y:S05]  /*12d10*/  @!P0 BRA `(.L_x_1090) ;  /* 0xfffffffc00f08947 */ /* 0x001fea000383ffff */
.L_x_1082:
[----:B------:R-:W-:Y:S05]  /*12d20*/  BSYNC B0 ;  /* 0x0000000000007941 */ /* 0x000fea0003800000 */
.L_x_1081:
[----:B------:R-:W-:Y:S05]  /*12d30*/  EXIT ;  /* 0x000000000000794d */ /* 0x000fea0003800000 */
.L_x_939:
[----:B0-----:R-:W-:-:S04]  /*12d40*/  IMAD.U32 R3, RZ, RZ, UR45 ;  /* 0x0000002dff037e24 */ /* 0x001fc8000f8e00ff */
[----:B------:R0:W1:Y:S03]  /*12d50*/  SYNCS.PHASECHK.TRANS64.TRYWAIT P1, [R3+URZ+0x16800], R0 ;  /* 0x01680000030075a7 */ /* 0x000066000802017f */
[----:B-1----:R-:W-:Y:S05]  /*12d60*/  @!P1 NANOSLEEP.SYNCS 0x989680 ;  /* 0x009896800000995d */ /* 0x002fea0003900000 */
[----:B------:R-:W1:Y:S02]  /*12d70*/  @!P1 SYNCS.PHASECHK.TRANS64 P1, [R3+URZ+0x16800], R0 ;  /* 0x01680000030095a7 */ /* 0x000e64000802007f */
[----:B-1----:R-:W-:Y:S05]  /*12d80*/  @!P1 BRA `(.L_x_939) ;  /* 0xfffffffc00ec9947 */ /* 0x002fea000383ffff */
[----:B------:R-:W-:Y:S05]  /*12d90*/  BRA `(.L_x_1091) ;  /* 0xfffffee800cc7947 */ /* 0x000fea000383ffff */
.L_x_943:
[----:B-1----:R1:W2:Y:S02]  /*12da0*/  SYNCS.PHASECHK.TRANS64.TRYWAIT P1, [R3+URZ+0x16830], R0 ;  /* 0x01683000030075a7 */ /* 0x0022a4000802017f */
[----:B--2---:R-:W-:Y:S05]  /*12db0*/  @!P1 NANOSLEEP.SYNCS 0x989680 ;  /* 0x009896800000995d */ /* 0x004fea0003900000 */
[----:B------:R-:W2:Y:S02]  /*12dc0*/  @!P1 SYNCS.PHASECHK.TRANS64 P1, [R3+URZ+0x16830], R0 ;  /* 0x01683000030095a7 */ /* 0x000ea4000802007f */
[----:B--2---:R-:W-:Y:S05]  /*12dd0*/  @!P1 BRA `(.L_x_943) ;  /* 0xfffffffc00f09947 */ /* 0x004fea000383ffff */
[----:B------:R-:W-:Y:S05]  /*12de0*/  BRA `(.L_x_942) ;  /* 0xfffffee800e87947 */ /* 0x000fea000383ffff */
.L_x_960:
[----:B-1----:R-:W-:-:S04]  /*12df0*/  IMAD.U32 R5, RZ, RZ, UR6 ;  /* 0x00000006ff057e24 */ /* 0x002fc8000f8e00ff */
[----:B------:R1:W2:Y:S03]  /*12e00*/  SYNCS.PHASECHK.TRANS64.TRYWAIT P1, [R5+URZ+0x16830], R0 ;  /* 0x01683000050075a7 */ /* 0x0002a6000802017f */
[----:B--2---:R-:W-:Y:S05]  /*12e10*/  @!P1 NANOSLEEP.SYNCS 0x989680 ;  /* 0x009896800000995d */ /* 0x004fea0003900000 */
[----:B------:R-:W2:Y:S02]  /*12e20*/  @!P1 SYNCS.PHASECHK.TRANS64 P1, [R5+URZ+0x16830], R0 ;  /* 0x01683000050095a7 */ /* 0x000ea4000802007f */
[----:B--2---:R-:W-:Y:S05]  /*12e30*/  @!P1 BRA `(.L_x_960) ;  /* 0xfffffffc00ec9947 */ /* 0x004fea000383ffff */
[----:B------:R-:W-:Y:S05]  /*12e40*/  BRA `(.L_x_957) ;  /* 0xffffff1c007c7947 */ /* 0x000fea000383ffff */
.L_x_964:
[----:B-1----:R-:W-:-:S04]  /*12e50*/  IMAD.U32 R5, RZ, RZ, UR6 ;  /* 0x00000006ff057e24 */ /* 0x002fc8000f8e00ff */
[----:B------:R1:W2:Y:S03]  /*12e60*/  SYNCS.PHASECHK.TRANS64.TRYWAIT P1, [R5+URZ+0x16850], R0 ;  /* 0x01685000050075a7 */ /* 0x0002a6000802017f */
[----:B--2---:R-:W-:Y:S05]  /*12e70*/  @!P1 NANOSLEEP.SYNCS 0x989680 ;  /* 0x009896800000995d */ /* 0x004fea0003900000 */
[----:B------:R-:W2:Y:S02]  /*12e80*/  @!P1 SYNCS.PHASECHK.TRANS64 P1, [R5+URZ+0x16850], R0 ;  /* 0x01685000050095a7 */ /* 0x000ea4000802007f */
[----:B--2---:R-:W-:Y:S05]  /*12e90*/  @!P1 BRA `(.L_x_964) ;  /* 0xfffffffc00ec9947 */ /* 0x004fea000383ffff */
[----:B------:R-:W-:Y:S05]  /*12ea0*/  BRA `(.L_x_961) ;  /* 0xffffff1c00f87947 */ /* 0x000fea000383ffff */
.L_x_983:
[----:B-1----:R-:W-:-:S04]  /*12eb0*/  IMAD.U32 R11, RZ, RZ, UR6 ;  /* 0x00000006ff0b7e24 */ /* 0x002fc8000f8e00ff */
[----:B------:R1:W2:Y:S03]  /*12ec0*/  SYNCS.PHASECHK.TRANS64.TRYWAIT P1, [R11+URZ+0x16830], R0 ;  /* 0x016830000b0075a7 */ /* 0x0002a6000802017f */
[----:B--2---:R-:W-:Y:S05]  /*12ed0*/  @!P1 NANOSLEEP.SYNCS 0x989680 ;  /* 0x009896800000995d */ /* 0x004fea0003900000 */
[----:B------:R-:W2:Y:S02]  /*12ee0*/  @!P1 SYNCS.PHASECHK.TRANS64 P1, [R11+URZ+0x16830], R0 ;  /* 0x016830000b0095a7 */ /* 0x000ea4000802007f */
[----:B--2---:R-:W-:Y:S05]  /*12ef0*/  @!P1 BRA `(.L_x_983) ;  /* 0xfffffffc00ec9947 */ /* 0x004fea000383ffff */
[----:B------:R-:W-:Y:S05]  /*12f00*/  BRA `(.L_x_980) ;  /* 0xffffff4c00707947 */ /* 0x000fea000383ffff */
.L_x_987:
[----:B-1----:R-:W-:-:S04]  /*12f10*/  IMAD.U32 R11, RZ, RZ, UR6 ;  /* 0x00000006ff0b7e24 */ /* 0x002fc8000f8e00ff */
[----:B------:R1:W2:Y:S03]  /*12f20*/  SYNCS.PHASECHK.TRANS64.TRYWAIT P1, [R11+URZ+0x16850], R0 ;  /* 0x016850000b0075a7 */ /* 0x0002a6000802017f */
[----:B--2---:R-:W-:Y:S05]  /*12f30*/  @!P1 NANOSLEEP.SYNCS 0x989680 ;  /* 0x009896800000995d */ /* 0x004fea0003900000 */
[----:B------:R-:W2:Y:S02]  /*12f40*/  @!P1 SYNCS.PHASECHK.TRANS64 P1, [R11+URZ+0x16850], R0 ;  /* 0x016850000b0095a7 */ /* 0x000ea4000802007f */
[----:B--2---:R-:W-:Y:S05]  /*12f50*/  @!P1 BRA `(.L_x_987) ;  /* 0xfffffffc00ec9947 */ /* 0x004fea000383ffff */
[----:B------:R-:W-:Y:S05]  /*12f60*/  BRA `(.L_x_984) ;  /* 0xffffff4c00ec7947 */ /* 0x000fea000383ffff */
.L_x_995:
[----:B-1----:R-:W-:-:S04]  /*12f70*/  IMAD.U32 R7, RZ, RZ, UR6 ;  /* 0x00000006ff077e24 */ /* 0x002fc8000f8e00ff */
[----:B------:R1:W2:Y:S03]  /*12f80*/  SYNCS.PHASECHK.TRANS64.TRYWAIT P1, [R7+URZ+0x16830], R0 ;  /* 0x01683000070075a7 */ /* 0x0002a6000802017f */
[----:B--2---:R-:W-:Y:S05]  /*12f90*/  @!P1 NANOSLEEP.SYNCS 0x989680 ;  /* 0x009896800000995d */ /* 0x004fea0003900000 */
[----:B------:R-:W2:Y:S02]  /*12fa0*/  @!P1 SYNCS.PHASECHK.TRANS64 P1, [R7+URZ+0x16830], R0 ;  /* 0x01683000070095a7 */ /* 0x000ea4000802007f */
[----:B--2---:R-:W-:Y:S05]  /*12fb0*/  @!P1 BRA `(.L_x_995) ;  /* 0xfffffffc00ec9947 */ /* 0x004fea000383ffff */
[----:B------:R-:W-:Y:S05]  /*12fc0*/  BRA `(.L_x_992) ;  /* 0xffffff6800987947 */ /* 0x000fea000383ffff */
.L_x_999:
[----:B-1----:R-:W-:-:S04]  /*12fd0*/  IMAD.U32 R7, RZ, RZ, UR6 ;  /* 0x00000006ff077e24 */ /* 0x002fc8000f8e00ff */
[----:B------:R1:W2:Y:S03]  /*12fe0*/  SYNCS.PHASECHK.TRANS64.TRYWAIT P1, [R7+URZ+0x16850], R0 ;  /* 0x01685000070075a7 */ /* 0x0002a6000802017f */
[----:B--2---:R-:W-:Y:S05]  /*12ff0*/  @!P1 NANOSLEEP.SYNCS 0x989680 ;  /* 0x009896800000995d */ /* 0x004fea0003900000 */
[----:B------:R-:W2:Y:S02]  /*13000*/  @!P1 SYNCS.PHASECHK.TRANS64 P1, [R7+URZ+0x16850], R0 ;  /* 0x01685000070095a7 */ /* 0x000ea4000802007f */
[----:B--2---:R-:W-:Y:S05]  /*13010*/  @!P1 BRA `(.L_x_999) ;  /* 0xfffffffc00ec9947 */ /* 0x004fea000383ffff */
[----:B------:R-:W-:Y:S05]  /*13020*/  BRA `(.L_x_996) ;  /* 0xffffff6c00087947 */ /* 0x000fea000383ffff */
.L_x_1014:
[----:B-1----:R-:W-:-:S04]  /*13030*/  IMAD.U32 R6, RZ, RZ, UR5 ;  /* 0x00000005ff067e24 */ /* 0x002fc8000f8e00ff */
[----:B------:R1:W2:Y:S03]  /*13040*/  SYNCS.PHASECHK.TRANS64.TRYWAIT P1, [R6+URZ+0x16850], R5 ;  /* 0x01685005060075a7 */ /* 0x0002a6000802017f */
[----:B--2---:R-:W-:Y:S05]  /*13050*/  @!P1 NANOSLEEP.SYNCS 0x989680 ;  /* 0x009896800000995d */ /* 0x004fea0003900000 */
[----:B------:R-:W2:Y:S02]  /*13060*/  @!P1 SYNCS.PHASECHK.TRANS64 P1, [R6+URZ+0x16850], R5 ;  /* 0x01685005060095a7 */ /* 0x000ea4000802007f */
[----:B--2---:R-:W-:Y:S05]  /*13070*/  @!P1 BRA `(.L_x_1014) ;  /* 0xfffffffc00ec9947 */ /* 0x004fea000383ffff */
[----:B------:R-:W-:Y:S05]  /*13080*/  BRA `(.L_x_1013) ;  /* 0xffffff9400bc7947 */ /* 0x000fea000383ffff */
.L_x_1039:
[----:B------:R-:W3:Y:S01]  /*13090*/  S2R R17, SR_TID.X ;  /* 0x0000000000117919 */ /* 0x000ee20000002100 */
[----:B------:R-:W-:Y:S02]  /*130a0*/  IMAD.MOV.U32 R12, RZ, RZ, RZ ;  /* 0x000000ffff0c7224 */ /* 0x000fe400078e00ff */
[----:B------:R-:W-:Y:S02]  /*130b0*/  IMAD.MOV.U32 R11, RZ, RZ, 0x1f ;  /* 0x0000001fff0b7424 */ /* 0x000fe400078e00ff */
[----:B------:R-:W-:Y:S01]  /*130c0*/  IMAD.MOV.U32 R15, RZ, RZ, -0x1 ;  /* 0xffffffffff0f7424 */ /* 0x000fe200078e00ff */
[----:B---3--:R-:W-:-:S04]  /*130d0*/  SHF.R.U32.HI R17, RZ, 0x5, R17 ;  /* 0x00000005ff117819 */ /* 0x008fc80000011611 */
[----:B------:R-:W-:-:S05]  /*130e0*/  LOP3.LUT R17, R17, 0x3, RZ, 0xc0, !PT ;  /* 0x0000000311117812 */ /* 0x000fca00078ec0ff */
[----:B------:R-:W-:-:S07]  /*130f0*/  IMAD.MOV.U32 R13, RZ, RZ, R17 ;  /* 0x000000ffff0d7224 */ /* 0x000fce00078e0011 */
[----:B012--5:R-:W-:Y:S05]  /*13100*/  WARPSYNC.COLLECTIVE R15, `(.L_x_1092) ;  /* 0x000000000f087348 */ /* 0x027fea0003c00000 */
[----:B------:R3:W4:Y:S02]  /*13110*/  SHFL.IDX P6, R14, R13, R12, R11 ;  /* 0x0000000c0d0e7389 */ /* 0x00072400000c000b */
[----:B012345:R-:W-:Y:S01]  /*13120*/  ENDCOLLECTIVE ;  /* 0x000000000000791b */ /* 0x03ffe20003800000 */
.L_x_1092:
[----:B------:R-:W-:Y:S05]  /*13130*/  BRA `(.L_x_1093) ;  /* 0xffffffc000ec7947 */ /* 0x000fea000383ffff */
.L_x_1042:
[----:B0-----:R0:W1:Y:S02]  /*13140*/  SYNCS.PHASECHK.TRANS64.TRYWAIT P0, [R0+URZ+0x16840], R2 ;  /* 0x01684002000075a7 */ /* 0x001064000800017f */
[----:B-1----:R-:W-:Y:S05]  /*13150*/  @!P0 NANOSLEEP.SYNCS 0x989680 ;  /* 0x009896800000895d */ /* 0x002fea0003900000 */
[----:B------:R-:W1:Y:S02]  /*13160*/  @!P0 SYNCS.PHASECHK.TRANS64 P0, [R0+URZ+0x16840], R2 ;  /* 0x01684002000085a7 */ /* 0x000e64000800007f */
[----:B-1----:R-:W-:Y:S05]  /*13170*/  @!P0 BRA `(.L_x_1042) ;  /* 0xfffffffc00f08947 */ /* 0x002fea000383ffff */
[----:B------:R-:W-:Y:S05]  /*13180*/  BRA `(.L_x_1094) ;  /* 0xffffffc400f47947 */ /* 0x000fea000383ffff */
.L_x_1043:
        /* <DEDUP_REMOVED lines=8> */
.L_x_1096:
[----:B------:R-:W-:Y:S05]  /*13210*/  BSYNC B0 ;  /* 0x0000000000007941 */ /* 0x000fea0003800000 */
.L_x_1095:
[----:B------:R-:W-:Y:S02]  /*13220*/  IMAD.MOV.U32 R13, RZ, RZ, R4 ;  /* 0x000000ffff0d7224 */ /* 0x000fe400078e0004 */
[----:B------:R-:W-:Y:S02]  /*13230*/  IMAD.MOV.U32 R12, RZ, RZ, RZ ;  /* 0x000000ffff0c7224 */ /* 0x000fe400078e00ff */
[----:B------:R-:W-:Y:S02]  /*13240*/  IMAD.MOV.U32 R11, RZ, RZ, 0x181f ;  /* 0x0000181fff0b7424 */ /* 0x000fe400078e00ff */
[----:B------:R-:W-:Y:S02]  /*13250*/  IMAD.MOV.U32 R15, RZ, RZ, -0x1 ;  /* 0xffffffffff0f7424 */ /* 0x000fe400078e00ff */
[----:B------:R-:W-:Y:S02]  /*13260*/  IMAD.MOV.U32 R2, RZ, RZ, R14 ;  /* 0x000000ffff027224 */ /* 0x000fe400078e000e */
[----:B------:R-:W-:-:S07]  /*13270*/  @P0 IMAD R8, R6, 0x2, R16 ;  /* 0x0000000206080824 */ /* 0x000fce00078e0210 */
[----:B------:R-:W-:Y:S05]  /*13280*/  WARPSYNC.COLLECTIVE R15, `(.L_x_1097) ;  /* 0x000000000f087348 */ /* 0x000fea0003c00000 */
[----:B------:R0:W1:Y:S02]  /*13290*/  SHFL.IDX P6, R14, R13, R12, R11 ;  /* 0x0000000c0d0e7389 */ /* 0x00006400000c000b */
[----:B01----:R-:W-:Y:S01]  /*132a0*/  ENDCOLLECTIVE ;  /* 0x000000000000791b */ /* 0x003fe20003800000 */
.L_x_1097:
[----:B------:R-:W-:Y:S02]  /*132b0*/  IMAD.MOV.U32 R13, RZ, RZ, R5 ;  /* 0x000000ffff0d7224 */ /* 0x000fe400078e0005 */
[----:B------:R-:W-:Y:S02]  /*132c0*/  IMAD.MOV.U32 R12, RZ, RZ, 0x1 ;  /* 0x00000001ff0c7424 */ /* 0x000fe400078e00ff */
[----:B------:R-:W-:-:S07]  /*132d0*/  IMAD.MOV.U32 R3, RZ, RZ, R14 ;  /* 0x000000ffff037224 */ /* 0x000fce00078e000e */
[----:B------:R-:W-:Y:S05]  /*132e0*/  WARPSYNC.COLLECTIVE R15, `(.L_x_1098) ;  /* 0x000000000f087348 */ /* 0x000fea0003c00000 */
[----:B------:R0:W1:Y:S02]  /*132f0*/  SHFL.IDX P6, R14, R13, R12, R11 ;  /* 0x0000000c0d0e7389 */ /* 0x00006400000c000b */
[----:B01----:R-:W-:Y:S01]  /*13300*/  ENDCOLLECTIVE ;  /* 0x000000000000791b */ /* 0x003fe20003800000 */
.L_x_1098:
[----:B------:R-:W-:-:S05]  /*13310*/  @P0 LEA R3, P1, R9, R3, 0x1 ;  /* 0x0000000309030211 */ /* 0x000fca00078208ff */
[----:B------:R-:W-:Y:S01]  /*13320*/  @P0 IMAD.X R2, RZ, RZ, R2, P1 ;  /* 0x000000ffff020224 */ /* 0x000fe200008e0602 */
[----:B------:R-:W-:-:S04]  /*13330*/  ISETP.GE.AND P1, PT, R7, 0x11, PT ;  /* 0x000000110700780c */ /* 0x000fc80003f26270 */
[----:B------:R-:W-:Y:S01]  /*13340*/  @P0 LOP3.LUT R3, R3, R2, RZ, 0x3c, !PT ;  /* 0x0000000203030212 */ /* 0x000fe200078e3cff */
[----:B------:R-:W-:-:S03]  /*13350*/  IMAD.MOV.U32 R13, RZ, RZ, R4 ;  /* 0x000000ffff0d7224 */ /* 0x000fc600078e0004 */
        /* <DEDUP_REMOVED lines=10> */
.L_x_1099:
[----:B------:R-:W-:Y:S02]  /*13400*/  @P1 IMAD R8, R6, 0x2, R16 ;  /* 0x0000000206081824 */ /* 0x000fe400078e0210 */
[----:B------:R-:W-:Y:S02]  /*13410*/  IMAD.MOV.U32 R13, RZ, RZ, R5 ;  /* 0x000000ffff0d7224 */ /* 0x000fe400078e0005 */
[----:B------:R-:W-:Y:S02]  /*13420*/  IMAD.MOV.U32 R12, RZ, RZ, 0x2 ;  /* 0x00000002ff0c7424 */ /* 0x000fe400078e00ff */
[----:B------:R-:W-:-:S07]  /*13430*/  IMAD.MOV.U32 R3, RZ, RZ, R14 ;  /* 0x000000ffff037224 */ /* 0x000fce00078e000e */
[----:B------:R-:W-:Y:S05]  /*13440*/  WARPSYNC.COLLECTIVE R15, `(.L_x_1100) ;  /* 0x000000000f087348 */ /* 0x000fea0003c00000 */
[----:B------:R0:W1:Y:S02]  /*13450*/  SHFL.IDX P6, R14, R13, R12, R11 ;  /* 0x0000000c0d0e7389 */ /* 0x00006400000c000b */
[----:B01----:R-:W-:Y:S01]  /*13460*/  ENDCOLLECTIVE ;  /* 0x000000000000791b */ /* 0x003fe20003800000 */
.L_x_1100:
        /* <DEDUP_REMOVED lines=15> */
.L_x_1101:
[----:B------:R-:W-:Y:S02]  /*13560*/  @P1 IMAD R8, R6, 0x2, R16 ;  /* 0x0000000206081824 */ /* 0x000fe400078e0210 */
[----:B------:R-:W-:Y:S02]  /*13570*/  IMAD.MOV.U32 R13, RZ, RZ, R5 ;  /* 0x000000ffff0d7224 */ /* 0x000fe400078e0005 */
[----:B------:R-:W-:Y:S02]  /*13580*/  IMAD.MOV.U32 R12, RZ, RZ, 0x3 ;  /* 0x00000003ff0c7424 */ /* 0x000fe400078e00ff */
[----:B------:R-:W-:-:S07]  /*13590*/  IMAD.MOV.U32 R3, RZ, RZ, R14 ;  /* 0x000000ffff037224 */ /* 0x000fce00078e000e */
[----:B------:R-:W-:Y:S05]  /*135a0*/  WARPSYNC.COLLECTIVE R15, `(.L_x_1102) ;  /* 0x000000000f087348 */ /* 0x000fea0003c00000 */
[----:B------:R0:W1:Y:S02]  /*135b0*/  SHFL.IDX P6, R14, R13, R12, R11 ;  /* 0x0000000c0d0e7389 */ /* 0x00006400000c000b */
[----:B01----:R-:W-:Y:S01]  /*135c0*/  ENDCOLLECTIVE ;  /* 0x000000000000791b */ /* 0x003fe20003800000 */
.L_x_1102:
        /* <DEDUP_REMOVED lines=15> */
.L_x_1103:
[----:B------:R-:W-:Y:S02]  /*136c0*/  @P1 IMAD R8, R6, 0x2, R16 ;  /* 0x0000000206081824 */ /* 0x000fe400078e0210 */
[----:B------:R-:W-:Y:S02]  /*136d0*/  IMAD.MOV.U32 R13, RZ, RZ, R5 ;  /* 0x000000ffff0d7224 */ /* 0x000fe400078e0005 */
[----:B------:R-:W-:Y:S02]  /*136e0*/  IMAD.MOV.U32 R12, RZ, RZ, 0x4 ;  /* 0x00000004ff0c7424 */ /* 0x000fe400078e00ff */
[----:B------:R-:W-:-:S07]  /*136f0*/  IMAD.MOV.U32 R3, RZ, RZ, R14 ;  /* 0x000000ffff037224 */ /* 0x000fce00078e000e */
[----:B------:R-:W-:Y:S05]  /*13700*/  WARPSYNC.COLLECTIVE R15, `(.L_x_1104) ;  /* 0x000000000f087348 */ /* 0x000fea0003c00000 */
[----:B------:R0:W1:Y:S02]  /*13710*/  SHFL.IDX P6, R14, R13, R12, R11 ;  /* 0x0000000c0d0e7389 */ /* 0x00006400000c000b */
[----:B01----:R-:W-:Y:S01]  /*13720*/  ENDCOLLECTIVE ;  /* 0x000000000000791b */ /* 0x003fe20003800000 */
.L_x_1104:
        /* <DEDUP_REMOVED lines=15> */
.L_x_1105:
[----:B------:R-:W-:Y:S02]  /*13820*/  @P1 IMAD R8, R6, 0x2, R16 ;  /* 0x0000000206081824 */ /* 0x000fe400078e0210 */
[----:B------:R-:W-:Y:S02]  /*13830*/  IMAD.MOV.U32 R13, RZ, RZ, R5 ;  /* 0x000000ffff0d7224 */ /* 0x000fe400078e0005 */
[----:B------:R-:W-:Y:S02]  /*13840*/  IMAD.MOV.U32 R12, RZ, RZ, 0x5 ;  /* 0x00000005ff0c7424 */ /* 0x000fe400078e00ff */
[----:B------:R-:W-:-:S07]  /*13850*/  IMAD.MOV.U32 R3, RZ, RZ, R14 ;  /* 0x000000ffff037224 */ /* 0x000fce00078e000e */
[----:B------:R-:W-:Y:S05]  /*13860*/  WARPSYNC.COLLECTIVE R15, `(.L_x_1106) ;  /* 0x000000000f087348 */ /* 0x000fea0003c00000 */
[----:B------:R0:W1:Y:S02]  /*13870*/  SHFL.IDX P6, R14, R13, R12, R11 ;  /* 0x0000000c0d0e7389 */ /* 0x00006400000c000b */
[----:B01----:R-:W-:Y:S01]  /*13880*/  ENDCOLLECTIVE ;  /* 0x000000000000791b */ /* 0x003fe20003800000 */
.L_x_1106:
        /* <DEDUP_REMOVED lines=15> */
.L_x_1107:
[----:B------:R-:W-:Y:S02]  /*13980*/  @P1 IMAD R8, R6, 0x2, R16 ;  /* 0x0000000206081824 */ /* 0x000fe400078e0210 */
[----:B------:R-:W-:Y:S02]  /*13990*/  IMAD.MOV.U32 R13, RZ, RZ, R5 ;  /* 0x000000ffff0d7224 */ /* 0x000fe400078e0005 */
[----:B------:R-:W-:Y:S02]  /*139a0*/  IMAD.MOV.U32 R12, RZ, RZ, 0x6 ;  /* 0x00000006ff0c7424 */ /* 0x000fe400078e00ff */
[----:B------:R-:W-:-:S07]  /*139b0*/  IMAD.MOV.U32 R3, RZ, RZ, R14 ;  /* 0x000000ffff037224 */ /* 0x000fce00078e000e */
[----:B------:R-:W-:Y:S05]  /*139c0*/  WARPSYNC.COLLECTIVE R15, `(.L_x_1108) ;  /* 0x000000000f087348 */ /* 0x000fea0003c00000 */
[----:B------:R0:W1:Y:S02]  /*139d0*/  SHFL.IDX P6, R14, R13, R12, R11 ;  /* 0x0000000c0d0e7389 */ /* 0x00006400000c000b */
[----:B01----:R-:W-:Y:S01]  /*139e0*/  ENDCOLLECTIVE ;  /* 0x000000000000791b */ /* 0x003fe20003800000 */
.L_x_1108:
        /* <DEDUP_REMOVED lines=15> */
.L_x_1109:
[----:B------:R-:W-:Y:S02]  /*13ae0*/  @P1 IMAD R8, R6, 0x2, R16 ;  /* 0x0000000206081824 */ /* 0x000fe400078e0210 */
[----:B------:R-:W-:Y:S02]  /*13af0*/  IMAD.MOV.U32 R13, RZ, RZ, R5 ;  /* 0x000000ffff0d7224 */ /* 0x000fe400078e0005 */
[----:B------:R-:W-:Y:S02]  /*13b00*/  IMAD.MOV.U32 R12, RZ, RZ, 0x7 ;  /* 0x00000007ff0c7424 */ /* 0x000fe400078e00ff */
[----:B------:R-:W-:-:S07]  /*13b10*/  IMAD.MOV.U32 R3, RZ, RZ, R14 ;  /* 0x000000ffff037224 */ /* 0x000fce00078e000e */
[----:B------:R-:W-:Y:S05]  /*13b20*/  WARPSYNC.COLLECTIVE R15, `(.L_x_1110) ;  /* 0x000000000f087348 */ /* 0x000fea0003c00000 */
[----:B------:R0:W1:Y:S02]  /*13b30*/  SHFL.IDX P6, R14, R13, R12, R11 ;  /* 0x0000000c0d0e7389 */ /* 0x00006400000c000b */
[----:B01----:R-:W-:Y:S01]  /*13b40*/  ENDCOLLECTIVE ;  /* 0x000000000000791b */ /* 0x003fe20003800000 */
.L_x_1110:
        /* <DEDUP_REMOVED lines=14> */
.L_x_1111:
[----:B------:R-:W-:Y:S05]  /*13c30*/  BRA `(.L_x_1112) ;  /* 0xffffffc000f47947 */ /* 0x000fea000383ffff */
.L_x_1048:
[----:B------:R-:W-:Y:S02]  /*13c40*/  IMAD.MOV.U32 R13, RZ, RZ, R4 ;  /* 0x000000ffff0d7224 */ /* 0x000fe400078e0004 */
[----:B------:R-:W-:Y:S02]  /*13c50*/  IMAD.MOV.U32 R12, RZ, RZ, RZ ;  /* 0x000000ffff0c7224 */ /* 0x000fe400078e00ff */
[----:B------:R-:W-:Y:S02]  /*13c60*/  IMAD.MOV.U32 R11, RZ, RZ, 0x181f ;  /* 0x0000181fff0b7424 */ /* 0x000fe400078e00ff */
[----:B------:R-:W-:Y:S02]  /*13c70*/  IMAD.MOV.U32 R15, RZ, RZ, -0x1 ;  /* 0xffffffffff0f7424 */ /* 0x000fe400078e00ff */
[----:B------:R-:W-:-:S07]  /*13c80*/  VIADD R6, R20, UR43 ;  /* 0x0000002b14067c36 */ /* 0x000fce0008000000 */
[----:B-----5:R-:W-:Y:S05]  /*13c90*/  WARPSYNC.COLLECTIVE R15, `(.L_x_1113) ;  /* 0x000000000f087348 */ /* 0x020fea0003c00000 */
[----:B------:R0:W1:Y:S02]  /*13ca0*/  SHFL.IDX P6, R14, R13, R12, R11 ;  /* 0x0000000c0d0e7389 */ /* 0x00006400000c000b */
[----:B01---5:R-:W-:Y:S01]  /*13cb0*/  ENDCOLLECTIVE ;  /* 0x000000000000791b */ /* 0x023fe20003800000 */
.L_x_1113:
[C---:B------:R-:W-:Y:S01]  /*13cc0*/  VIADD R8, R6.reuse, 0x10 ;  /* 0x0000001006087836 */ /* 0x040fe20000000000 */
[----:B------:R-:W-:Y:S01]  /*13cd0*/  ISETP.GE.AND P1, PT, R6, UR38, PT ;  /* 0x0000002606007c0c */ /* 0x000fe2000bf26270 */
[----:B------:R-:W-:Y:S02]  /*13ce0*/  IMAD.MOV.U32 R13, RZ, RZ, R0 ;  /* 0x000000ffff0d7224 */ /* 0x000fe400078e0000 */
[----:B------:R-:W-:-:S10]  /*13cf0*/  IMAD.MOV.U32 R2, RZ, RZ, R14 ;  /* 0x000000ffff027224 */ /* 0x000fd400078e000e */
[----:B------:R-:W-:Y:S05]  /*13d00*/  WARPSYNC.COLLECTIVE R15, `(.L_x_1114) ;  /* 0x000000000f087348 */ /* 0x000fea0003c00000 */
[----:B------:R0:W1:Y:S02]  /*13d10*/  SHFL.IDX P6, R14, R13, R12, R11 ;  /* 0x0000000c0d0e7389 */ /* 0x00006400000c000b */
[----:B01----:R-:W-:Y:S01]  /*13d20*/  ENDCOLLECTIVE ;  /* 0x000000000000791b */ /* 0x003fe20003800000 */
.L_x_1114:
[----:B------:R-:W-:Y:S02]  /*13d30*/  IMAD.MOV.U32 R13, RZ, RZ, R4 ;  /* 0x000000ffff0d7224 */ /* 0x000fe400078e0004 */
[----:B------:R-:W-:Y:S02]  /*13d40*/  IMAD.MOV.U32 R12, RZ, RZ, 0x1 ;  /* 0x00000001ff0c7424 */ /* 0x000fe400078e00ff */
[----:B------:R-:W-:-:S07]  /*13d50*/  IMAD.MOV.U32 R3, RZ, RZ, R14 ;  /* 0x000000ffff037224 */ /* 0x000fce00078e000e */
[----:B------:R-:W-:Y:S05]  /*13d60*/  WARPSYNC.COLLECTIVE R15, `(.L_x_1115) ;  /* 0x000000000f087348 */ /* 0x000fea0003c00000 */
[----:B------:R0:W1:Y:S02]  /*13d70*/  SHFL.IDX P6, R14, R13, R12, R11 ;  /* 0x0000000c0d0e7389 */ /* 0x00006400000c000b */
[----:B01----:R-:W-:Y:S01]  /*13d80*/  ENDCOLLECTIVE ;  /* 0x000000000000791b */ /* 0x003fe20003800000 */
.L_x_1115:
        /* <DEDUP_REMOVED lines=15> */
.L_x_1116:
[----:B------:R-:W-:Y:S02]  /*13e80*/  IMAD.MOV.U32 R13, RZ, RZ, R4 ;  /* 0x000000ffff0d7224 */ /* 0x000fe400078e0004 */
[----:B------:R-:W-:Y:S02]  /*13e90*/  IMAD.MOV.U32 R12, RZ, RZ, 0x2 ;  /* 0x00000002ff0c7424 */ /* 0x000fe400078e00ff */
[----:B------:R-:W-:-:S07]  /*13ea0*/  IMAD.MOV.U32 R3, RZ, RZ, R14 ;  /* 0x000000ffff037224 */ /* 0x000fce00078e000e */
[----:B------:R-:W-:Y:S05]  /*13eb0*/  WARPSYNC.COLLECTIVE R15, `(.L_x_1117) ;  /* 0x000000000f087348 */ /* 0x000fea0003c00000 */
[----:B------:R0:W1:Y:S02]  /*13ec0*/  SHFL.IDX P6, R14, R13, R12, R11 ;  /* 0x0000000c0d0e7389 */ /* 0x00006400000c000b */
[----:B01----:R-:W-:Y:S01]  /*13ed0*/  ENDCOLLECTIVE ;  /* 0x000000000000791b */ /* 0x003fe20003800000 */
.L_x_1117:
        /* <DEDUP_REMOVED lines=11> */
[----:B------:R-:W-:Y:S01]  /*13f90*/  ISETP.GE.AND P1, PT, R2, UR38, PT ;  /* 0x0000002602007c0c */ /* 0x000fe2000bf26270 */
[----:B------:R-:W-:-:S12]  /*13fa0*/  IMAD.MOV.U32 R2, RZ, RZ, R14 ;  /* 0x000000ffff027224 */ /* 0x000fd800078e000e */
[----:B------:R-:W-:Y:S05]  /*13fb0*/  WARPSYNC.COLLECTIVE R15, `(.L_x_1118) ;  /* 0x000000000f087348 */ /* 0x000fea0003c00000 */
[----:B------:R0:W1:Y:S02]  /*13fc0*/  SHFL.IDX P6, R14, R13, R12, R11 ;  /* 0x0000000c0d0e7389 */ /* 0x00006400000c000b */
[----:B01----:R-:W-:Y:S01]  /*13fd0*/  ENDCOLLECTIVE ;  /* 0x000000000000791b */ /* 0x003fe20003800000 */
.L_x_1118:
[----:B------:R-:W-:Y:S02]  /*13fe0*/  IMAD.MOV.U32 R13, RZ, RZ, R4 ;  /* 0x000000ffff0d7224 */ /* 0x000fe400078e0004 */
[----:B------:R-:W-:Y:S02]  /*13ff0*/  IMAD.MOV.U32 R12, RZ, RZ, 0x3 ;  /* 0x00000003ff0c7424 */ /* 0x000fe400078e00ff */
[----:B------:R-:W-:-:S07]  /*14000*/  IMAD.MOV.U32 R3, RZ, RZ, R14 ;  /* 0x000000ffff037224 */ /* 0x000fce00078e000e */
[----:B------:R-:W-:Y:S05]  /*14010*/  WARPSYNC.COLLECTIVE R15, `(.L_x_1119) ;  /* 0x000000000f087348 */ /* 0x000fea0003c00000 */
[----:B------:R0:W1:Y:S02]  /*14020*/  SHFL.IDX P6, R14, R13, R12, R11 ;  /* 0x0000000c0d0e7389 */ /* 0x00006400000c000b */
[----:B01----:R-:W-:Y:S01]  /*14030*/  ENDCOLLECTIVE ;  /* 0x000000000000791b */ /* 0x003fe20003800000 */
.L_x_1119:
        /* <DEDUP_REMOVED lines=16> */
.L_x_1120:
[----:B------:R-:W-:Y:S02]  /*14140*/  IMAD.MOV.U32 R13, RZ, RZ, R4 ;  /* 0x000000ffff0d7224 */ /* 0x000fe400078e0004 */
[----:B------:R-:W-:Y:S02]  /*14150*/  IMAD.MOV.U32 R12, RZ, RZ, 0x4 ;  /* 0x00000004ff0c7424 */ /* 0x000fe400078e00ff */
[----:B------:R-:W-:-:S07]  /*14160*/  IMAD.MOV.U32 R3, RZ, RZ, R14 ;  /* 0x000000ffff037224 */ /* 0x000fce00078e000e */
[----:B------:R-:W-:Y:S05]  /*14170*/  WARPSYNC.COLLECTIVE R15, `(.L_x_1121) ;  /* 0x000000000f087348 */ /* 0x000fea0003c00000 */
[----:B------:R0:W1:Y:S02]  /*14180*/  SHFL.IDX P6, R14, R13, R12, R11 ;  /* 0x0000000c0d0e7389 */ /* 0x00006400000c000b */
[----:B01----:R-:W-:Y:S01]  /*14190*/  ENDCOLLECTIVE ;  /* 0x000000000000791b */ /* 0x003fe20003800000 */
.L_x_1121:
        /* <DEDUP_REMOVED lines=16> */
.L_x_1122:
[----:B------:R-:W-:Y:S02]  /*142a0*/  IMAD.MOV.U32 R13, RZ, RZ, R4 ;  /* 0x000000ffff0d7224 */ /* 0x000fe400078e0004 */
[----:B------:R-:W-:Y:S02]  /*142b0*/  IMAD.MOV.U32 R12, RZ, RZ, 0x5 ;  /* 0x00000005ff0c7424 */ /* 0x000fe400078e00ff */
[----:B------:R-:W-:-:S07]  /*142c0*/  IMAD.MOV.U32 R3, RZ, RZ, R14 ;  /* 0x000000ffff037224 */ /* 0x000fce00078e000e */
[----:B------:R-:W-:Y:S05]  /*142d0*/  WARPSYNC.COLLECTIVE R15, `(.L_x_1123) ;  /* 0x000000000f087348 */ /* 0x000fea0003c00000 */
[----:B------:R0:W1:Y:S02]  /*142e0*/  SHFL.IDX P6, R14, R13, R12, R11 ;  /* 0x0000000c0d0e7389 */ /* 0x00006400000c000b */
[----:B01----:R-:W-:Y:S01]  /*142f0*/  ENDCOLLECTIVE ;  /* 0x000000000000791b */ /* 0x003fe20003800000 */
.L_x_1123:
        /* <DEDUP_REMOVED lines=16> */
.L_x_1124:
[----:B------:R-:W-:Y:S02]  /*14400*/  IMAD.MOV.U32 R13, RZ, RZ, R4 ;  /* 0x000000ffff0d7224 */ /* 0x000fe400078e0004 */
[----:B------:R-:W-:Y:S02]  /*14410*/  IMAD.MOV.U32 R12, RZ, RZ, 0x6 ;  /* 0x00000006ff0c7424 */ /* 0x000fe400078e00ff */
[----:B------:R-:W-:-:S07]  /*14420*/  IMAD.MOV.U32 R3, RZ, RZ, R14 ;  /* 0x000000ffff037224 */ /* 0x000fce00078e000e */
[----:B------:R-:W-:Y:S05]  /*14430*/  WARPSYNC.COLLECTIVE R15, `(.L_x_1125) ;  /* 0x000000000f087348 */ /* 0x000fea0003c00000 */
[----:B------:R0:W1:Y:S02]  /*14440*/  SHFL.IDX P6, R14, R13, R12, R11 ;  /* 0x0000000c0d0e7389 */ /* 0x00006400000c000b */
[----:B01----:R-:W-:Y:S01]  /*14450*/  ENDCOLLECTIVE ;  /* 0x000000000000791b */ /* 0x003fe20003800000 */
.L_x_1125:
        /* <DEDUP_REMOVED lines=16> */
.L_x_1126:
[----:B------:R-:W-:Y:S02]  /*14560*/  IMAD.MOV.U32 R13, RZ, RZ, R4 ;  /* 0x000000ffff0d7224 */ /* 0x000fe400078e0004 */
[----:B------:R-:W-:Y:S02]  /*14570*/  IMAD.MOV.U32 R12, RZ, RZ, 0x7 ;  /* 0x00000007ff0c7424 */ /* 0x000fe400078e00ff */
[----:B------:R-:W-:-:S07]  /*14580*/  IMAD.MOV.U32 R3, RZ, RZ, R14 ;  /* 0x000000ffff037224 */ /* 0x000fce00078e000e */
[----:B------:R-:W-:Y:S05]  /*14590*/  WARPSYNC.COLLECTIVE R15, `(.L_x_1127) ;  /* 0x000000000f087348 */ /* 0x000fea0003c00000 */
[----:B------:R0:W1:Y:S02]  /*145a0*/  SHFL.IDX P6, R14, R13, R12, R11 ;  /* 0x0000000c0d0e7389 */ /* 0x00006400000c000b */
[----:B01----:R-:W-:Y:S01]  /*145b0*/  ENDCOLLECTIVE ;  /* 0x000000000000791b */ /* 0x003fe20003800000 */
.L_x_1127:
[----:B------:R-:W-:-:S05]  /*145c0*/  @!P1 LEA R3, P0, R10, R3, 0x1 ;  /* 0x000000030a039211 */ /* 0x000fca00078008ff */
[----:B------:R-:W-:-:S05]  /*145d0*/  @!P1 IMAD.X R2, RZ, RZ, R2, P0 ;  /* 0x000000ffff029224 */ /* 0x000fca00000e0602 */
[----:B------:R-:W-:Y:S01]  /*145e0*/  @!P1 LOP3.LUT R3, R3, R2, RZ, 0x3c, !PT ;  /* 0x0000000203039212 */ /* 0x000fe200078e3cff */
[----:B------:R-:W-:-:S03]  /*145f0*/  IMAD.MOV.U32 R13, RZ, RZ, R0 ;  /* 0x000000ffff0d7224 */ /* 0x000fc600078e0000 */
[----:B------:R-:W-:-:S04]  /*14600*/  @!P1 LOP3.LUT R2, R3, R2, RZ, 0x3c, !PT ;  /* 0x0000000203029212 */ /* 0x000fc800078e3cff */
[----:B------:R-:W-:Y:S01]  /*14610*/  @!P1 LOP3.LUT R3, R3, R2, RZ, 0x3c, !PT ;  /* 0x0000000203039212 */ /* 0x000fe200078e3cff */
[----:B------:R-:W-:-:S07]  /*14620*/  IMAD.MOV.U32 R4, RZ, RZ, R14 ;  /* 0x000000ffff047224 */ /* 0x000fce00078e000e */
[----:B------:R-:W-:Y:S05]  /*14630*/  WARPSYNC.COLLECTIVE R15, `(.L_x_1128) ;  /* 0x000000000f087348 */ /* 0x000fea0003c00000 */
[----:B------:R0:W1:Y:S02]  /*14640*/  SHFL.IDX P6, R14, R13, R12, R11 ;  /* 0x0000000c0d0e7389 */ /* 0x00006400000c000b */
[----:B01----:R-:W-:Y:S01]  /*14650*/  ENDCOLLECTIVE ;  /* 0x000000000000791b */ /* 0x003fe20003800000 */
.L_x_1128:
[----:B------:R-:W-:Y:S01]  /*14660*/  @!PT LDS RZ, [RZ] ;  /* 0x00000000fffff984 */ /* 0x000fe20000000800 */
[----:B------:R-:W-:Y:S01]  /*14670*/  @!PT LDS RZ, [RZ] ;  /* 0x00000000fffff984 */ /* 0x000fe20000000800 */
[----:B------:R-:W-:Y:S01]  /*14680*/  @!PT LDS RZ, [RZ] ;  /* 0x00000000fffff984 */ /* 0x000fe20000000800 */
[----:B------:R0:W-:Y:S01]  /*14690*/  @!P1 LDGSTS.E.BYPASS.LTC128B.128 [R9+0xb400], desc[UR52][R2.64], !P5 ;  /* 0x0b40000002099fae */ /* 0x0001e2000e901d74 */
[----:B------:R-:W-:Y:S02]  /*146a0*/  IMAD.MOV.U32 R13, RZ, RZ, R7 ;  /* 0x000000ffff0d7224 */ /* 0x000fe400078e0007 */
[----:B0-----:R-:W-:Y:S02]  /*146b0*/  VIADD R2, R6, 0x70 ;  /* 0x0000007006027836 */ /* 0x001fe40000000000 */
[----:B------:R-:W-:-:S03]  /*146c0*/  IMAD.MOV.U32 R12, RZ, RZ, RZ ;  /* 0x000000ffff0c7224 */ /* 0x000fc600078e00ff */
[----:B------:R-:W-:Y:S01]  /*146d0*/  ISETP.GE.AND P1, PT, R2, UR38, PT ;  /* 0x0000002602007c0c */ /* 0x000fe2000bf26270 */
[----:B------:R-:W-:-:S12]  /*146e0*/  IMAD.MOV.U32 R0, RZ, RZ, R14 ;  /* 0x000000ffff007224 */ /* 0x000fd800078e000e */
[----:B------:R-:W-:Y:S05]  /*146f0*/  WARPSYNC.COLLECTIVE R15, `(.L_x_1129) ;  /* 0x000000000f087348 */ /* 0x000fea0003c00000 */
[----:B------:R0:W1:Y:S02]  /*14700*/  SHFL.IDX P6, R14, R13, R12, R11 ;  /* 0x0000000c0d0e7389 */ /* 0x00006400000c000b */
[----:B01----:R-:W-:Y:S01]  /*14710*/  ENDCOLLECTIVE ;  /* 0x000000000000791b */ /* 0x003fe20003800000 */
.L_x_1129:
[----:B------:R-:W-:Y:S01]  /*14720*/  @!P1 LEA R2, P0, R10, R0, 0x1 ;  /* 0x000000000a029211 */ /* 0x000fe200078008ff */
[----:B------:R-:W-:-:S04]  /*14730*/  VIADD R0, R6, 0x80 ;  /* 0x0000008006007836 */ /* 0x000fc80000000000 */
[----:B------:R-:W-:Y:S02]  /*14740*/  @!P1 IMAD.X R3, RZ, RZ, R4, P0 ;  /* 0x000000ffff039224 */ /* 0x000fe400000e0604 */
[----:B------:R-:W-:-:S03]  /*14750*/  IMAD.MOV.U32 R13, RZ, RZ, R5 ;  /* 0x000000ffff0d7224 */ /* 0x000fc600078e0005 */
[----:B------:R-:W-:Y:S01]  /*14760*/  @!PT LDS RZ, [RZ] ;  /* 0x00000000fffff984 */ /* 0x000fe20000000800 */
[----:B------:R-:W-:Y:S01]  /*14770*/  @!PT LDS RZ, [RZ] ;  /* 0x00000000fffff984 */ /* 0x000fe20000000800 */
[----:B------:R-:W-:Y:S01]  /*14780*/  @!PT LDS RZ, [RZ] ;  /* 0x00000000fffff984 */ /* 0x000fe20000000800 */
[----:B------:R0:W-:Y:S01]  /*14790*/  @!P1 LDGSTS.E.BYPASS.LTC128B.128 [R9+0xbc00], desc[UR52][R2.64], !P5 ;  /* 0x0bc0000002099fae */ /* 0x0001e2000e901d74 */
[----:B------:R-:W-:Y:S01]  /*147a0*/  ISETP.GE.AND P1, PT, R0, UR38, PT ;  /* 0x0000002600007c0c */ /* 0x000fe2000bf26270 */
[----:B------:R-:W-:-:S12]  /*147b0*/  IMAD.MOV.U32 R0, RZ, RZ, R14 ;  /* 0x000000ffff007224 */ /* 0x000fd800078e000e */
[----:B0-----:R-:W-:Y:S05]  /*147c0*/  WARPSYNC.COLLECTIVE R15, `(.L_x_1130) ;  /* 0x000000000f087348 */ /* 0x001fea0003c00000 */
[----:B------:R1:W2:Y:S02]  /*147d0*/  SHFL.IDX P6, R14, R13, R12, R11 ;  /* 0x0000000c0d0e7389 */ /* 0x0002a400000c000b */
[----:B012---:R-:W-:Y:S01]  /*147e0*/  ENDCOLLECTIVE ;  /* 0x000000000000791b */ /* 0x007fe20003800000 */
.L_x_1130:
[----:B------:R-:W-:Y:S02]  /*147f0*/  IMAD.MOV.U32 R13, RZ, RZ, R7 ;  /* 0x000000ffff0d7224 */ /* 0x000fe400078e0007 */
[----:B------:R-:W-:Y:S01]  /*14800*/  IMAD.MOV.U32 R12, RZ, RZ, 0x1 ;  /* 0x00000001ff0c7424 */ /* 0x000fe200078e00ff */
[----:B------:R-:W-:-:S13]  /*14810*/  @!P1 LEA R2, P0, R10, R14, 0x1 ;  /* 0x0000000e0a029211 */ /* 0x000fda00078008ff */
[----:B------:R-:W-:Y:S05]  /*14820*/  WARPSYNC.COLLECTIVE R15, `(.L_x_1131) ;  /* 0x000000000f087348 */ /* 0x000fea0003c00000 */
[----:B------:R0:W1:Y:S02]  /*14830*/  SHFL.IDX P6, R14, R13, R12, R11 ;  /* 0x0000000c0d0e7389 */ /* 0x00006400000c000b */
[----:B01----:R-:W-:Y:S01]  /*14840*/  ENDCOLLECTIVE ;  /* 0x000000000000791b */ /* 0x003fe20003800000 */
.L_x_1131:
[----:B------:R-:W-:Y:S02]  /*14850*/  @!P1 IMAD.X R3, RZ, RZ, R0, P0 ;  /* 0x000000ffff039224 */ /* 0x000fe400000e0600 */
[----:B------:R-:W-:-:S03]  /*14860*/  VIADD R0, R6, 0x90 ;  /* 0x0000009006007836 */ /* 0x000fc60000000000 */
[----:B------:R-:W-:Y:S01]  /*14870*/  @!PT LDS RZ, [RZ] ;  /* 0x00000000fffff984 */ /* 0x000fe20000000800 */
[----:B------:R-:W-:Y:S01]  /*14880*/  @!PT LDS RZ, [RZ] ;  /* 0x00000000fffff984 */ /* 0x000fe20000000800 */
[----:B------:R-:W-:Y:S01]  /*14890*/  @!PT LDS RZ, [RZ] ;  /* 0x00000000fffff984 */ /* 0x000fe20000000800 */
[----:B------:R0:W-:Y:S02]  /*148a0*/  @!P1 LDGSTS.E.BYPASS.LTC128B.128 [R9+0xc400], desc[UR52][R2.64], !P5 ;  /* 0x0c40000002099fae */ /* 0x0001e4000e901d74 */
[----:B------:R-:W-:Y:S01]  /*148b0*/  ISETP.GE.AND P1, PT, R0, UR38, PT ;  /* 0x0000002600007c0c */ /* 0x000fe2000bf26270 */
[----:B------:R-:W-:Y:S02]  /*148c0*/  IMAD.MOV.U32 R13, RZ, RZ, R5 ;  /* 0x000000ffff0d7224 */ /* 0x000fe400078e0005 */
[----:B------:R-:W-:-:S10]  /*148d0*/  IMAD.MOV.U32 R0, RZ, RZ, R14 ;  /* 0x000000ffff007224 */ /* 0x000fd400078e000e */
[----:B0-----:R-:W-:Y:S05]  /*148e0*/  WARPSYNC.COLLECTIVE R15, `(.L_x_1132) ;  /* 0x000000000f087348 */ /* 0x001fea0003c00000 */
[----:B------:R1:W2:Y:S02]  /*148f0*/  SHFL.IDX P6, R14, R13, R12, R11 ;  /* 0x0000000c0d0e7389 */ /* 0x0002a400000c000b */
[----:B012---:R-:W-:Y:S01]  /*14900*/  ENDCOLLECTIVE ;  /* 0x000000000000791b */ /* 0x007fe20003800000 */
.L_x_1132:
[----:B------:R-:W-:Y:S02]  /*14910*/  IMAD.MOV.U32 R13, RZ, RZ, R7 ;  /* 0x000000ffff0d7224 */ /* 0x000fe400078e0007 */
[----:B------:R-:W-:Y:S02]  /*14920*/  IMAD.MOV.U32 R12, RZ, RZ, 0x2 ;  /* 0x00000002ff0c7424 */ /* 0x000fe400078e00ff */
[----:B------:R-:W-:-:S07]  /*14930*/  IMAD.MOV.U32 R2, RZ, RZ, R14 ;  /* 0x000000ffff027224 */ /* 0x000fce00078e000e */
[----:B------:R-:W-:Y:S05]  /*14940*/  WARPSYNC.COLLECTIVE R15, `(.L_x_1133) ;  /* 0x000000000f087348 */ /* 0x000fea0003c00000 */
[----:B------:R0:W1:Y:S02]  /*14950*/  SHFL.IDX P6, R14, R13, R12, R11 ;  /* 0x0000000c0d0e7389 */ /* 0x00006400000c000b */
[----:B01----:R-:W-:Y:S01]  /*14960*/  ENDCOLLECTIVE ;  /* 0x000000000000791b */ /* 0x003fe20003800000 */
.L_x_1133:
[----:B------:R-:W-:-:S05]  /*14970*/  @!P1 LEA R2, P0, R10, R2, 0x1 ;  /* 0x000000020a029211 */ /* 0x000fca00078008ff */
[----:B------:R-:W-:-:S05]  /*14980*/  @!P1 IMAD.X R3, RZ, RZ, R0, P0 ;  /* 0x000000ffff039224 */ /* 0x000fca00000e0600 */
        /* <DEDUP_REMOVED lines=9> */
.L_x_1134:
[----:B------:R-:W-:-:S05]  /*14a20*/  VIADD R3, R6, 0xa0 ;  /* 0x000000a006037836 */ /* 0x000fca0000000000 */
[----:B------:R-:W-:Y:S01]  /*14a30*/  ISETP.GE.AND P1, PT, R3, UR38, PT ;  /* 0x0000002603007c0c */ /* 0x000fe2000bf26270 */
[----:B------:R-:W-:Y:S02]  /*14a40*/  IMAD.MOV.U32 R13, RZ, RZ, R7 ;  /* 0x000000ffff0d7224 */ /* 0x000fe400078e0007 */
[----:B------:R-:W-:Y:S02]  /*14a50*/  IMAD.MOV.U32 R12, RZ, RZ, 0x3 ;  /* 0x00000003ff0c7424 */ /* 0x000fe400078e00ff */
[----:B------:R-:W-:-:S08]  /*14a60*/  IMAD.MOV.U32 R2, RZ, RZ, R14 ;  /* 0x000000ffff027224 */ /* 0x000fd000078e000e */
[----:B------:R-:W-:Y:S05]  /*14a70*/  WARPSYNC.COLLECTIVE R15, `(.L_x_1135) ;  /* 0x000000000f087348 */ /* 0x000fea0003c00000 */
[----:B------:R0:W1:Y:S02]  /*14a80*/  SHFL.IDX P6, R14, R13, R12, R11 ;  /* 0x0000000c0d0e7389 */ /* 0x00006400000c000b */
[----:B01----:R-:W-:Y:S01]  /*14a90*/  ENDCOLLECTIVE ;  /* 0x000000000000791b */ /* 0x003fe20003800000 */
.L_x_1135:
        /* <DEDUP_REMOVED lines=11> */
.L_x_1136:
[----:B------:R-:W-:Y:S05]  /*14b50*/  BRA `(.L_x_1137) ;  /* 0xffffffc000b07947 */ /* 0x000fea000383ffff */
.L_x_1051:
[----:B0-----:R0:W1:Y:S02]  /*14b60*/  SYNCS.PHASECHK.TRANS64.TRYWAIT P0, [R16+URZ+0x16820], R3 ;  /* 0x01682003100075a7 */ /* 0x001064000800017f */
[----:B-1----:R-:W-:Y:S05]  /*14b70*/  @!P0 NANOSLEEP.SYNCS 0x989680 ;  /* 0x009896800000895d */ /* 0x002fea0003900000 */
[----:B------:R-:W1:Y:S02]  /*14b80*/  @!P0 SYNCS.PHASECHK.TRANS64 P0, [R16+URZ+0x16820], R3 ;  /* 0x01682003100085a7 */ /* 0x000e64000800007f */
[----:B-1----:R-:W-:Y:S05]  /*14b90*/  @!P0 BRA `(.L_x_1051) ;  /* 0xfffffffc00f08947 */ /* 0x002fea000383ffff */
[----:B------:R-:W-:Y:S05]  /*14ba0*/  BRA `(.L_x_1138) ;  /* 0xffffffc4000c7947 */ /* 0x000fea000383ffff */
.L_x_1055:
[----:B0-----:R0:W1:Y:S02]  /*14bb0*/  SYNCS.PHASECHK.TRANS64.TRYWAIT P0, [R5+URZ+0x16840], R2 ;  /* 0x01684002050075a7 */ /* 0x001064000800017f */
[----:B-1----:R-:W-:Y:S05]  /*14bc0*/  @!P0 NANOSLEEP.SYNCS 0x989680 ;  /* 0x009896800000895d */ /* 0x002fea0003900000 */
[----:B------:R-:W1:Y:S02]  /*14bd0*/  @!P0 SYNCS.PHASECHK.TRANS64 P0, [R5+URZ+0x16840], R2 ;  /* 0x01684002050085a7 */ /* 0x000e64000800007f */
[----:B-1----:R-:W-:Y:S05]  /*14be0*/  @!P0 BRA `(.L_x_1055) ;  /* 0xfffffffc00f08947 */ /* 0x002fea000383ffff */
[----:B------:R-:W-:Y:S05]  /*14bf0*/  BRA `(.L_x_1139) ;  /* 0xffffffc400d87947 */ /* 0x000fea000383ffff */
.L_x_1056:
        /* <DEDUP_REMOVED lines=8> */
.L_x_1141:
[----:B------:R-:W-:Y:S05]  /*14c80*/  BSYNC B1 ;  /* 0x0000000000017941 */ /* 0x000fea0003800000 */
.L_x_1140:
[----:B------:R-:W0:Y:S01]  /*14c90*/  S2R R7, SR_TID.X ;  /* 0x0000000000077919 */ /* 0x000e220000002100 */
[----:B------:R-:W-:Y:S02]  /*14ca0*/  IMAD.MOV.U32 R13, RZ, RZ, R8 ;  /* 0x000000ffff0d7224 */ /* 0x000fe400078e0008 */
        /* <DEDUP_REMOVED lines=8> */
.L_x_1142:
[----:B------:R-:W-:Y:S02]  /*14d30*/  IMAD.MOV.U32 R13, RZ, RZ, R10 ;  /* 0x000000ffff0d7224 */ /* 0x000fe400078e000a */
[----:B------:R-:W-:Y:S02]  /*14d40*/  IMAD.MOV.U32 R12, RZ, RZ, 0x1 ;  /* 0x00000001ff0c7424 */ /* 0x000fe400078e00ff */
[----:B------:R-:W-:Y:S02]  /*14d50*/  IMAD.SHL.U32 R7, R7, 0x8, RZ ;  /* 0x0000000807077824 */ /* 0x000fe400078e00ff */
[----:B------:R-:W-:-:S03]  /*14d60*/  IMAD.MOV.U32 R2, RZ, RZ, R14 ;  /* 0x000000ffff027224 */ /* 0x000fc600078e000e */
[----:B------:R-:W-:-:S07]  /*14d70*/  LOP3.LUT R7, R7, 0x38, RZ, 0xc0, !PT ;  /* 0x0000003807077812 */ /* 0x000fce00078ec0ff */
[----:B------:R-:W-:Y:S05]  /*14d80*/  WARPSYNC.COLLECTIVE R15, `(.L_x_1143) ;  /* 0x000000000f087348 */ /* 0x000fea0003c00000 */
[----:B------:R0:W1:Y:S02]  /*14d90*/  SHFL.IDX P6, R14, R13, R12, R11 ;  /* 0x0000000c0d0e7389 */ /* 0x00006400000c000b */
[----:B01----:R-:W-:Y:S01]  /*14da0*/  ENDCOLLECTIVE ;  /* 0x000000000000791b */ /* 0x003fe20003800000 */
.L_x_1143:
        /* <DEDUP_REMOVED lines=12> */
.L_x_1144:
[----:B------:R-:W-:Y:S02]  /*14e70*/  IMAD.MOV.U32 R13, RZ, RZ, R10 ;  /* 0x000000ffff0d7224 */ /* 0x000fe400078e000a */
[----:B------:R-:W-:Y:S02]  /*14e80*/  IMAD.MOV.U32 R12, RZ, RZ, 0x2 ;  /* 0x00000002ff0c7424 */ /* 0x000fe400078e00ff */
[----:B------:R-:W-:-:S07]  /*14e90*/  IMAD.MOV.U32 R2, RZ, RZ, R14 ;  /* 0x000000ffff027224 */ /* 0x000fce00078e000e */
[----:B------:R-:W-:Y:S05]  /*14ea0*/  WARPSYNC.COLLECTIVE R15, `(.L_x_1145) ;  /* 0x000000000f087348 */ /* 0x000fea0003c00000 */
[----:B------:R0:W1:Y:S02]  /*14eb0*/  SHFL.IDX P6, R14, R13, R12, R11 ;  /* 0x0000000c0d0e7389 */ /* 0x00006400000c000b */
[----:B01----:R-:W-:Y:S01]  /*14ec0*/  ENDCOLLECTIVE ;  /* 0x000000000000791b */ /* 0x003fe20003800000 */
.L_x_1145:
        /* <DEDUP_REMOVED lines=11> */
.L_x_1146:
[----:B------:R-:W-:Y:S02]  /*14f80*/  IMAD.MOV.U32 R13, RZ, RZ, R10 ;  /* 0x000000ffff0d7224 */ /* 0x000fe400078e000a */
[----:B------:R-:W-:Y:S02]  /*14f90*/  IMAD.MOV.U32 R12, RZ, RZ, 0x3 ;  /* 0x00000003ff0c7424 */ /* 0x000fe400078e00ff */
[----:B------:R-:W-:-:S07]  /*14fa0*/  IMAD.MOV.U32 R2, RZ, RZ, R14 ;  /* 0x000000ffff027224 */ /* 0x000fce00078e000e */
[----:B------:R-:W-:Y:S05]  /*14fb0*/  WARPSYNC.COLLECTIVE R15, `(.L_x_1147) ;  /* 0x000000000f087348 */ /* 0x000fea0003c00000 */
[----:B------:R0:W1:Y:S02]  /*14fc0*/  SHFL.IDX P6, R14, R13, R12, R11 ;  /* 0x0000000c0d0e7389 */ /* 0x00006400000c000b */
[----:B01----:R-:W-:Y:S01]  /*14fd0*/  ENDCOLLECTIVE ;  /* 0x000000000000791b */ /* 0x003fe20003800000 */
.L_x_1147:
        /* <DEDUP_REMOVED lines=11> */
.L_x_1148:
[----:B------:R-:W-:Y:S02]  /*15090*/  IMAD.MOV.U32 R13, RZ, RZ, R10 ;  /* 0x000000ffff0d7224 */ /* 0x000fe400078e000a */
[----:B------:R-:W-:Y:S02]  /*150a0*/  IMAD.MOV.U32 R12, RZ, RZ, 0x4 ;  /* 0x00000004ff0c7424 */ /* 0x000fe400078e00ff */
[----:B------:R-:W-:-:S07]  /*150b0*/  IMAD.MOV.U32 R2, RZ, RZ, R14 ;  /* 0x000000ffff027224 */ /* 0x000fce00078e000e */
[----:B------:R-:W-:Y:S05]  /*150c0*/  WARPSYNC.COLLECTIVE R15, `(.L_x_1149) ;  /* 0x000000000f087348 */ /* 0x000fea0003c00000 */
[----:B------:R0:W1:Y:S02]  /*150d0*/  SHFL.IDX P6, R14, R13, R12, R11 ;  /* 0x0000000c0d0e7389 */ /* 0x00006400000c000b */
[----:B01----:R-:W-:Y:S01]  /*150e0*/  ENDCOLLECTIVE ;  /* 0x000000000000791b */ /* 0x003fe20003800000 */
.L_x_1149:
        /* <DEDUP_REMOVED lines=11> */
.L_x_1150:
[----:B------:R-:W-:Y:S02]  /*151a0*/  IMAD.MOV.U32 R13, RZ, RZ, R10 ;  /* 0x000000ffff0d7224 */ /* 0x000fe400078e000a */
[----:B------:R-:W-:Y:S02]  /*151b0*/  IMAD.MOV.U32 R12, RZ, RZ, 0x5 ;  /* 0x00000005ff0c7424 */ /* 0x000fe400078e00ff */
[----:B------:R-:W-:-:S07]  /*151c0*/  IMAD.MOV.U32 R2, RZ, RZ, R14 ;  /* 0x000000ffff027224 */ /* 0x000fce00078e000e */
[----:B------:R-:W-:Y:S05]  /*151d0*/  WARPSYNC.COLLECTIVE R15, `(.L_x_1151) ;  /* 0x000000000f087348 */ /* 0x000fea0003c00000 */
[----:B------:R0:W1:Y:S02]  /*151e0*/  SHFL.IDX P6, R14, R13, R12, R11 ;  /* 0x0000000c0d0e7389 */ /* 0x00006400000c000b */
[----:B01----:R-:W-:Y:S01]  /*151f0*/  ENDCOLLECTIVE ;  /* 0x000000000000791b */ /* 0x003fe20003800000 */
.L_x_1151:
        /* <DEDUP_REMOVED lines=11> */
.L_x_1152:
[----:B------:R-:W-:Y:S02]  /*152b0*/  IMAD.MOV.U32 R13, RZ, RZ, R10 ;  /* 0x000000ffff0d7224 */ /* 0x000fe400078e000a */
[----:B------:R-:W-:Y:S02]  /*152c0*/  IMAD.MOV.U32 R12, RZ, RZ, 0x6 ;  /* 0x00000006ff0c7424 */ /* 0x000fe400078e00ff */
[----:B------:R-:W-:-:S07]  /*152d0*/  IMAD.MOV.U32 R2, RZ, RZ, R14 ;  /* 0x000000ffff027224 */ /* 0x000fce00078e000e */
[----:B------:R-:W-:Y:S05]  /*152e0*/  WARPSYNC.COLLECTIVE R15, `(.L_x_1153) ;  /* 0x000000000f087348 */ /* 0x000fea0003c00000 */
[----:B------:R0:W1:Y:S02]  /*152f0*/  SHFL.IDX P6, R14, R13, R12, R11 ;  /* 0x0000000c0d0e7389 */ /* 0x00006400000c000b */
[----:B01----:R-:W-:Y:S01]  /*15300*/  ENDCOLLECTIVE ;  /* 0x000000000000791b */ /* 0x003fe20003800000 */
.L_x_1153:
        /* <DEDUP_REMOVED lines=11> */
.L_x_1154:
[----:B------:R-:W-:Y:S02]  /*153c0*/  IMAD.MOV.U32 R13, RZ, RZ, R10 ;  /* 0x000000ffff0d7224 */ /* 0x000fe400078e000a */
[----:B------:R-:W-:Y:S02]  /*153d0*/  IMAD.MOV.U32 R12, RZ, RZ, 0x7 ;  /* 0x00000007ff0c7424 */ /* 0x000fe400078e00ff */
[----:B------:R-:W-:-:S07]  /*153e0*/  IMAD.MOV.U32 R2, RZ, RZ, R14 ;  /* 0x000000ffff027224 */ /* 0x000fce00078e000e */
[----:B------:R-:W-:Y:S05]  /*153f0*/  WARPSYNC.COLLECTIVE R15, `(.L_x_1155) ;  /* 0x000000000f087348 */ /* 0x000fea0003c00000 */
[----:B------:R0:W1:Y:S02]  /*15400*/  SHFL.IDX P6, R14, R13, R12, R11 ;  /* 0x0000000c0d0e7389 */ /* 0x00006400000c000b */
[----:B01----:R-:W-:Y:S01]  /*15410*/  ENDCOLLECTIVE ;  /* 0x000000000000791b */ /* 0x003fe20003800000 */
.L_x_1155:
        /* <DEDUP_REMOVED lines=11> */
.L_x_1156:
[----:B------:R-:W-:Y:S01]  /*154d0*/  IMAD.MOV.U32 R2, RZ, RZ, R14 ;  /* 0x000000ffff027224 */ /* 0x000fe200078e000e */
[----:B------:R-:W-:Y:S06]  /*154e0*/  BRA `(.L_x_1157) ;  /* 0xffffffc000c07947 */ /* 0x000fec000383ffff */
.L_x_1061:
[----:B-1----:R1:W2:Y:S02]  /*154f0*/  SYNCS.PHASECHK.TRANS64.TRYWAIT P0, [R5+URZ+0x16860], R2 ;  /* 0x01686002050075a7 */ /* 0x0022a4000800017f */
[----:B--2---:R-:W-:Y:S05]  /*15500*/  @!P0 NANOSLEEP.SYNCS 0x989680 ;  /* 0x009896800000895d */ /* 0x004fea0003900000 */
[----:B------:R-:W2:Y:S02]  /*15510*/  @!P0 SYNCS.PHASECHK.TRANS64 P0, [R5+URZ+0x16860], R2 ;  /* 0x01686002050085a7 */ /* 0x000ea4000800007f */
[----:B--2---:R-:W-:Y:S05]  /*15520*/  @!P0 BRA `(.L_x_1061) ;  /* 0xfffffffc00f08947 */ /* 0x004fea000383ffff */
[----:B------:R-:W-:Y:S05]  /*15530*/  BRA `(.L_x_1158) ;  /* 0xffffffc400187947 */ /* 0x000fea000383ffff */
.L_x_1062:
        /* <DEDUP_REMOVED lines=8> */
.L_x_1160:
[----:B------:R-:W-:Y:S05]  /*155c0*/  BSYNC B1 ;  /* 0x0000000000017941 */ /* 0x000fea0003800000 */
.L_x_1159:
[----:B------:R-:W-:Y:S02]  /*155d0*/  IMAD.MOV.U32 R13, RZ, RZ, R17 ;  /* 0x000000ffff0d7224 */ /* 0x000fe400078e0011 */
[----:B------:R-:W-:Y:S02]  /*155e0*/  IMAD.MOV.U32 R12, RZ, RZ, RZ ;  /* 0x000000ffff0c7224 */ /* 0x000fe400078e00ff */
[----:B------:R-:W-:Y:S02]  /*155f0*/  IMAD.MOV.U32 R11, RZ, RZ, 0x181f ;  /* 0x0000181fff0b7424 */ /* 0x000fe400078e00ff */
[----:B------:R-:W-:Y:S02]  /*15600*/  IMAD.MOV.U32 R15, RZ, RZ, -0x1 ;  /* 0xffffffffff0f7424 */ /* 0x000fe400078e00ff */
[----:B------:R-:W-:Y:S02]  /*15610*/  IMAD.MOV.U32 R3, RZ, RZ, R14 ;  /* 0x000000ffff037224 */ /* 0x000fe400078e000e */
[----:B------:R-:W-:-:S07]  /*15620*/  IMAD R6, R6, 0x2, R16 ;  /* 0x0000000206067824 */ /* 0x000fce00078e0210 */
[----:B------:R-:W-:Y:S05]  /*15630*/  WARPSYNC.COLLECTIVE R15, `(.L_x_1161) ;  /* 0x000000000f087348 */ /* 0x000fea0003c00000 */
[----:B------:R0:W1:Y:S02]  /*15640*/  SHFL.IDX P6, R14, R13, R12, R11 ;  /* 0x0000000c0d0e7389 */ /* 0x00006400000c000b */
[----:B01----:R-:W-:Y:S01]  /*15650*/  ENDCOLLECTIVE ;  /* 0x000000000000791b */ /* 0x003fe20003800000 */
.L_x_1161:
[----:B------:R-:W-:Y:S02]  /*15660*/  IMAD.MOV.U32 R13, RZ, RZ, R18 ;  /* 0x000000ffff0d7224 */ /* 0x000fe400078e0012 */
[----:B------:R-:W-:Y:S02]  /*15670*/  IMAD.MOV.U32 R12, RZ, RZ, 0x1 ;  /* 0x00000001ff0c7424 */ /* 0x000fe400078e00ff */
[----:B------:R-:W-:-:S07]  /*15680*/  IMAD.MOV.U32 R2, RZ, RZ, R14 ;  /* 0x000000ffff027224 */ /* 0x000fce00078e000e */
[----:B------:R-:W-:Y:S05]  /*15690*/  WARPSYNC.COLLECTIVE R15, `(.L_x_1162) ;  /* 0x000000000f087348 */ /* 0x000fea0003c00000 */
[----:B------:R0:W1:Y:S02]  /*156a0*/  SHFL.IDX P6, R14, R13, R12, R11 ;  /* 0x0000000c0d0e7389 */ /* 0x00006400000c000b */
[----:B01----:R-:W-:Y:S01]  /*156b0*/  ENDCOLLECTIVE ;  /* 0x000000000000791b */ /* 0x003fe20003800000 */
.L_x_1162:
[----:B------:R-:W-:-:S05]  /*156c0*/  IADD3 R2, P0, R2, R7, RZ ;  /* 0x0000000702027210 */ /* 0x000fca0007f1e0ff */
[----:B------:R-:W-:Y:S01]  /*156d0*/  IMAD.X R3, RZ, RZ, R3, P0 ;  /* 0x000000ffff037224 */ /* 0x000fe200000e0603 */
[----:B------:R-:W-:Y:S01]  /*156e0*/  ISETP.LT.OR P0, PT, R8, 0x1, P1 ;  /* 0x000000010800780c */ /* 0x000fe20000f01670 */
[----:B------:R-:W-:-:S12]  /*156f0*/  IMAD.MOV.U32 R13, RZ, RZ, R17 ;  /* 0x000000ffff0d7224 */ /* 0x000fd800078e0011 */
        /* <DEDUP_REMOVED lines=8> */
.L_x_1163:
[----:B------:R-:W-:Y:S02]  /*15780*/  IMAD.MOV.U32 R13, RZ, RZ, R18 ;  /* 0x000000ffff0d7224 */ /* 0x000fe400078e0012 */
[----:B------:R-:W-:Y:S02]  /*15790*/  IMAD.MOV.U32 R12, RZ, RZ, 0x2 ;  /* 0x00000002ff0c7424 */ /* 0x000fe400078e00ff */
[----:B------:R-:W-:-:S07]  /*157a0*/  IMAD.MOV.U32 R2, RZ, RZ, R14 ;  /* 0x000000ffff027224 */ /* 0x000fce00078e000e */
[----:B------:R-:W-:Y:S05]  /*157b0*/  WARPSYNC.COLLECTIVE R15, `(.L_x_1164) ;  /* 0x000000000f087348 */ /* 0x000fea0003c00000 */
[----:B------:R0:W1:Y:S02]  /*157c0*/  SHFL.IDX P6, R14, R13, R12, R11 ;  /* 0x0000000c0d0e7389 */ /* 0x00006400000c000b */
[----:B01----:R-:W-:Y:S01]  /*157d0*/  ENDCOLLECTIVE ;  /* 0x000000000000791b */ /* 0x003fe20003800000 */
.L_x_1164:
        /* <DEDUP_REMOVED lines=12> */
.L_x_1165:
[----:B------:R-:W-:Y:S02]  /*158a0*/  IMAD.MOV.U32 R13, RZ, RZ, R18 ;  /* 0x000000ffff0d7224 */ /* 0x000fe400078e0012 */
[----:B------:R-:W-:Y:S02]  /*158b0*/  IMAD.MOV.U32 R12, RZ, RZ, 0x3 ;  /* 0x00000003ff0c7424 */ /* 0x000fe400078e00ff */
[----:B------:R-:W-:-:S07]  /*158c0*/  IMAD.MOV.U32 R2, RZ, RZ, R14 ;  /* 0x000000ffff027224 */ /* 0x000fce00078e000e */
[----:B------:R-:W-:Y:S05]  /*158d0*/  WARPSYNC.COLLECTIVE R15, `(.L_x_1166) ;  /* 0x000000000f087348 */ /* 0x000fea0003c00000 */
[----:B------:R0:W1:Y:S02]  /*158e0*/  SHFL.IDX P6, R14, R13, R12, R11 ;  /* 0x0000000c0d0e7389 */ /* 0x00006400000c000b */
[----:B01----:R-:W-:Y:S01]  /*158f0*/  ENDCOLLECTIVE ;  /* 0x000000000000791b */ /* 0x003fe20003800000 */
.L_x_1166:
        /* <DEDUP_REMOVED lines=12> */
.L_x_1167:
[----:B------:R-:W-:Y:S02]  /*159c0*/  IMAD.MOV.U32 R13, RZ, RZ, R18 ;  /* 0x000000ffff0d7224 */ /* 0x000fe400078e0012 */
[----:B------:R-:W-:Y:S02]  /*159d0*/  IMAD.MOV.U32 R12, RZ, RZ, 0x4 ;  /* 0x00000004ff0c7424 */ /* 0x000fe400078e00ff */
[----:B------:R-:W-:-:S07]  /*159e0*/  IMAD.MOV.U32 R2, RZ, RZ, R14 ;  /* 0x000000ffff027224 */ /* 0x000fce00078e000e */
[----:B------:R-:W-:Y:S05]  /*159f0*/  WARPSYNC.COLLECTIVE R15, `(.L_x_1168) ;  /* 0x000000000f087348 */ /* 0x000fea0003c00000 */
[----:B------:R0:W1:Y:S02]  /*15a00*/  SHFL.IDX P6, R14, R13, R12, R11 ;  /* 0x0000000c0d0e7389 */ /* 0x00006400000c000b */
[----:B01----:R-:W-:Y:S01]  /*15a10*/  ENDCOLLECTIVE ;  /* 0x000000000000791b */ /* 0x003fe20003800000 */
.L_x_1168:
        /* <DEDUP_REMOVED lines=12> */
.L_x_1169:
[----:B------:R-:W-:Y:S02]  /*15ae0*/  IMAD.MOV.U32 R13, RZ, RZ, R18 ;  /* 0x000000ffff0d7224 */ /* 0x000fe400078e0012 */
[----:B------:R-:W-:Y:S02]  /*15af0*/  IMAD.MOV.U32 R12, RZ, RZ, 0x5 ;  /* 0x00000005ff0c7424 */ /* 0x000fe400078e00ff */
[----:B------:R-:W-:-:S07]  /*15b00*/  IMAD.MOV.U32 R2, RZ, RZ, R14 ;  /* 0x000000ffff027224 */ /* 0x000fce00078e000e */
[----:B------:R-:W-:Y:S05]  /*15b10*/  WARPSYNC.COLLECTIVE R15, `(.L_x_1170) ;  /* 0x000000000f087348 */ /* 0x000fea0003c00000 */
[----:B------:R0:W1:Y:S02]  /*15b20*/  SHFL.IDX P6, R14, R13, R12, R11 ;  /* 0x0000000c0d0e7389 */ /* 0x00006400000c000b */
[----:B01----:R-:W-:Y:S01]  /*15b30*/  ENDCOLLECTIVE ;  /* 0x000000000000791b */ /* 0x003fe20003800000 */
.L_x_1170:
        /* <DEDUP_REMOVED lines=12> */
.L_x_1171:
[----:B------:R-:W-:Y:S02]  /*15c00*/  IMAD.MOV.U32 R13, RZ, RZ, R18 ;  /* 0x000000ffff0d7224 */ /* 0x000fe400078e0012 */
[----:B------:R-:W-:Y:S02]  /*15c10*/  IMAD.MOV.U32 R12, RZ, RZ, 0x6 ;  /* 0x00000006ff0c7424 */ /* 0x000fe400078e00ff */
[----:B------:R-:W-:-:S07]  /*15c20*/  IMAD.MOV.U32 R2, RZ, RZ, R14 ;  /* 0x000000ffff027224 */ /* 0x000fce00078e000e */
[----:B------:R-:W-:Y:S05]  /*15c30*/  WARPSYNC.COLLECTIVE R15, `(.L_x_1172) ;  /* 0x000000000f087348 */ /* 0x000fea0003c00000 */
[----:B------:R0:W1:Y:S02]  /*15c40*/  SHFL.IDX P6, R14, R13, R12, R11 ;  /* 0x0000000c0d0e7389 */ /* 0x00006400000c000b */
[----:B01----:R-:W-:Y:S01]  /*15c50*/  ENDCOLLECTIVE ;  /* 0x000000000000791b */ /* 0x003fe20003800000 */
.L_x_1172:
        /* <DEDUP_REMOVED lines=12> */
.L_x_1173:
[----:B------:R-:W-:Y:S02]  /*15d20*/  IMAD.MOV.U32 R13, RZ, RZ, R18 ;  /* 0x000000ffff0d7224 */ /* 0x000fe400078e0012 */
[----:B------:R-:W-:Y:S02]  /*15d30*/  IMAD.MOV.U32 R12, RZ, RZ, 0x7 ;  /* 0x00000007ff0c7424 */ /* 0x000fe400078e00ff */
[----:B------:R-:W-:-:S07]  /*15d40*/  IMAD.MOV.U32 R2, RZ, RZ, R14 ;  /* 0x000000ffff027224 */ /* 0x000fce00078e000e */
[----:B------:R-:W-:Y:S05]  /*15d50*/  WARPSYNC.COLLECTIVE R15, `(.L_x_1174) ;  /* 0x000000000f087348 */ /* 0x000fea0003c00000 */
[----:B------:R0:W1:Y:S02]  /*15d60*/  SHFL.IDX P6, R14, R13, R12, R11 ;  /* 0x0000000c0d0e7389 */ /* 0x00006400000c000b */
[----:B01----:R-:W-:Y:S01]  /*15d70*/  ENDCOLLECTIVE ;  /* 0x000000000000791b */ /* 0x003fe20003800000 */
.L_x_1174:
[----:B------:R-:W-:-:S05]  /*15d80*/  IADD3 R2, P0, R2, R7, RZ ;  /* 0x0000000702027210 */ /* 0x000fca0007f1e0ff */
[----:B------:R-:W-:Y:S01]  /*15d90*/  IMAD.X R3, RZ, RZ, R3, P0 ;  /* 0x000000ffff037224 */ /* 0x000fe200000e0603 */
[----:B------:R-:W-:Y:S01]  /*15da0*/  ISETP.LT.OR P0, PT, R8, 0x61, P1 ;  /* 0x000000610800780c */ /* 0x000fe20000f01670 */
[----:B------:R-:W-:-:S12]  /*15db0*/  IMAD.MOV.U32 R13, RZ, RZ, R17 ;  /* 0x000000ffff0d7224 */ /* 0x000fd800078e0011 */
[----:B------:R-:W-:Y:S01]  /*15dc0*/  @!PT LDS RZ, [RZ] ;  /* 0x00000000fffff984 */ /* 0x000fe20000000800 */
[----:B------:R-:W-:Y:S01]  /*15dd0*/  @!PT LDS RZ, [RZ] ;  /* 0x00000000fffff984 */ /* 0x000fe20000000800 */
[----:B------:R-:W-:Y:S01]  /*15de0*/  @!PT LDS RZ, [RZ] ;  /* 0x00000000fffff984 */ /* 0x000fe20000000800 */
[----:B------:R0:W-:Y:S01]  /*15df0*/  LDGSTS.E.BYPASS.LTC128B.128 [R6+0x3400], desc[UR52][R2.64], !P0 ;  /* 0x0340000002067fae */ /* 0x0001e2000c101d74 */
[----:B------:R-:W-:-:S07]  /*15e00*/  IMAD.MOV.U32 R18, RZ, RZ, R14 ;  /* 0x000000ffff127224 */ /* 0x000fce00078e000e */
[----:B0-----:R-:W-:Y:S05]  /*15e10*/  WARPSYNC.COLLECTIVE R15, `(.L_x_1175) ;  /* 0x000000000f087348 */ /* 0x001fea0003c00000 */
[----:B------:R1:W2:Y:S02]  /*15e20*/  SHFL.IDX P6, R14, R13, R12, R11 ;  /* 0x0000000c0d0e7389 */ /* 0x0002a400000c000b */
[----:B012---:R-:W-:Y:S01]  /*15e30*/  ENDCOLLECTIVE ;  /* 0x000000000000791b */ /* 0x007fe20003800000 */
.L_x_1175:
[----:B------:R-:W-:Y:S01]  /*15e40*/  IMAD.MOV.U32 R2, RZ, RZ, R14 ;  /* 0x000000ffff027224 */ /* 0x000fe200078e000e */
[----:B------:R-:W-:Y:S06]  /*15e50*/  BRA `(.L_x_1176) ;  /* 0xffffffbc00c87947 */ /* 0x000fec000383ffff */
.L_x_1070:
[----:B0-----:R0:W1:Y:S02]  /*15e60*/  SYNCS.PHASECHK.TRANS64.TRYWAIT P0, [R4+URZ+0x16860], R3 ;  /* 0x01686003040075a7 */ /* 0x001064000800017f */
[----:B-1----:R-:W-:Y:S05]  /*15e70*/  @!P0 NANOSLEEP.SYNCS 0x989680 ;  /* 0x009896800000895d */ /* 0x002fea0003900000 */
[----:B------:R-:W1:Y:S02]  /*15e80*/  @!P0 SYNCS.PHASECHK.TRANS64 P0, [R4+URZ+0x16860], R3 ;  /* 0x01686003040085a7 */ /* 0x000e64000800007f */
[----:B-1----:R-:W-:Y:S05]  /*15e90*/  @!P0 BRA `(.L_x_1070) ;  /* 0xfffffffc00f08947 */ /* 0x002fea000383ffff */
[----:B------:R-:W-:Y:S05]  /*15ea0*/  BRA `(.L_x_1177) ;  /* 0xffffffc000dc7947 */ /* 0x000fea000383ffff */
.L_x_1071:
        /* <DEDUP_REMOVED lines=8> */
.L_x_1179:
[----:B------:R-:W-:Y:S05]  /*15f30*/  BSYNC B0 ;  /* 0x0000000000007941 */ /* 0x000fea0003800000 */
.L_x_1178:
        /* <DEDUP_REMOVED lines=10> */
.L_x_1180:
[----:B------:R-:W-:Y:S02]  /*15fe0*/  IMAD.MOV.U32 R13, RZ, RZ, R18 ;  /* 0x000000ffff0d7224 */ /* 0x000fe400078e0012 */
[----:B------:R-:W-:Y:S02]  /*15ff0*/  IMAD.MOV.U32 R12, RZ, RZ, 0x1 ;  /* 0x00000001ff0c7424 */ /* 0x000fe400078e00ff */
[----:B------:R-:W-:-:S05]  /*16000*/  IMAD.SHL.U32 R2, R2, 0x8, RZ ;  /* 0x0000000802027824 */ /* 0x000fca00078e00ff */
[----:B------:R-:W-:-:S05]  /*16010*/  LOP3.LUT R2, R2, 0x38, RZ, 0xc0, !PT ;  /* 0x0000003802027812 */ /* 0x000fca00078ec0ff */
[----:B------:R-:W-:-:S05]  /*16020*/  IMAD.SHL.U32 R6, R2, 0x2, RZ ;  /* 0x0000000202067824 */ /* 0x000fca00078e00ff */
[----:B------:R-:W-:-:S13]  /*16030*/  IADD3 R2, P0, R14, R6, RZ ;  /* 0x000000060e027210 */ /* 0x000fda0007f1e0ff */
[----:B------:R-:W-:Y:S05]  /*16040*/  WARPSYNC.COLLECTIVE R15, `(.L_x_1181) ;  /* 0x000000000f087348 */ /* 0x000fea0003c00000 */
[----:B------:R0:W1:Y:S02]  /*16050*/  SHFL.IDX P6, R14, R13, R12, R11 ;  /* 0x0000000c0d0e7389 */ /* 0x00006400000c000b */
[----:B01----:R-:W-:Y:S01]  /*16060*/  ENDCOLLECTIVE ;  /* 0x000000000000791b */ /* 0x003fe20003800000 */
.L_x_1181:
        /* <DEDUP_REMOVED lines=11> */
.L_x_1182:
[----:B------:R-:W-:Y:S02]  /*16120*/  IMAD.MOV.U32 R13, RZ, RZ, R18 ;  /* 0x000000ffff0d7224 */ /* 0x000fe400078e0012 */
[----:B------:R-:W-:Y:S01]  /*16130*/  IMAD.MOV.U32 R12, RZ, RZ, 0x2 ;  /* 0x00000002ff0c7424 */ /* 0x000fe200078e00ff */
[----:B------:R-:W-:-:S13]  /*16140*/  IADD3 R2, P0, R14, R6, RZ ;  /* 0x000000060e027210 */ /* 0x000fda0007f1e0ff */
[----:B------:R-:W-:Y:S05]  /*16150*/  WARPSYNC.COLLECTIVE R15, `(.L_x_1183) ;  /* 0x000000000f087348 */ /* 0x000fea0003c00000 */
[----:B------:R0:W1:Y:S02]  /*16160*/  SHFL.IDX P6, R14, R13, R12, R11 ;  /* 0x0000000c0d0e7389 */ /* 0x00006400000c000b */
[----:B01----:R-:W-:Y:S01]  /*16170*/  ENDCOLLECTIVE ;  /* 0x000000000000791b */ /* 0x003fe20003800000 */
.L_x_1183:
        /* <DEDUP_REMOVED lines=11> */
.L_x_1184:
[----:B------:R-:W-:Y:S02]  /*16230*/  IMAD.MOV.U32 R13, RZ, RZ, R18 ;  /* 0x000000ffff0d7224 */ /* 0x000fe400078e0012 */
[----:B------:R-:W-:Y:S02]  /*16240*/  IMAD.MOV.U32 R12, RZ, RZ, 0x3 ;  /* 0x00000003ff0c7424 */ /* 0x000fe400078e00ff */
[----:B------:R-:W-:-:S07]  /*16250*/  IMAD.MOV.U32 R9, RZ, RZ, R14 ;  /* 0x000000ffff097224 */ /* 0x000fce00078e000e */
[----:B------:R-:W-:Y:S05]  /*16260*/  WARPSYNC.COLLECTIVE R15, `(.L_x_1185) ;  /* 0x000000000f087348 */ /* 0x000fea0003c00000 */
[----:B------:R0:W1:Y:S02]  /*16270*/  SHFL.IDX P6, R14, R13, R12, R11 ;  /* 0x0000000c0d0e7389 */ /* 0x00006400000c000b */
[----:B01----:R-:W-:Y:S01]  /*16280*/  ENDCOLLECTIVE ;  /* 0x000000000000791b */ /* 0x003fe20003800000 */
.L_x_1185:
        /* <DEDUP_REMOVED lines=12> */
.L_x_1186:
[----:B------:R-:W-:Y:S02]  /*16350*/  IMAD.MOV.U32 R13, RZ, RZ, R18 ;  /* 0x000000ffff0d7224 */ /* 0x000fe400078e0012 */
[----:B------:R-:W-:Y:S01]  /*16360*/  IMAD.MOV.U32 R12, RZ, RZ, 0x4 ;  /* 0x00000004ff0c7424 */ /* 0x000fe200078e00ff */
[----:B------:R-:W-:-:S13]  /*16370*/  IADD3 R2, P0, R14, R6, RZ ;  /* 0x000000060e027210 */ /* 0x000fda0007f1e0ff */
[----:B------:R-:W-:Y:S05]  /*16380*/  WARPSYNC.COLLECTIVE R15, `(.L_x_1187) ;  /* 0x000000000f087348 */ /* 0x000fea0003c00000 */
[----:B------:R0:W1:Y:S02]  /*16390*/  SHFL.IDX P6, R14, R13, R12, R11 ;  /* 0x0000000c0d0e7389 */ /* 0x00006400000c000b */
[----:B01----:R-:W-:Y:S01]  /*163a0*/  ENDCOLLECTIVE ;  /* 0x000000000000791b */ /* 0x003fe20003800000 */
.L_x_1187:
        /* <DEDUP_REMOVED lines=11> */
.L_x_1188:
[----:B------:R-:W-:Y:S02]  /*16460*/  IMAD.MOV.U32 R13, RZ, RZ, R18 ;  /* 0x000000ffff0d7224 */ /* 0x000fe400078e0012 */
[----:B------:R-:W-:Y:S02]  /*16470*/  IMAD.MOV.U32 R12, RZ, RZ, 0x5 ;  /* 0x00000005ff0c7424 */ /* 0x000fe400078e00ff */
[----:B------:R-:W-:-:S07]  /*16480*/  IMAD.MOV.U32 R9, RZ, RZ, R14 ;  /* 0x000000ffff097224 */ /* 0x000fce00078e000e */
[----:B------:R-:W-:Y:S05]  /*16490*/  WARPSYNC.COLLECTIVE R15, `(.L_x_1189) ;  /* 0x000000000f087348 */ /* 0x000fea0003c00000 */
[----:B------:R0:W1:Y:S02]  /*164a0*/  SHFL.IDX P6, R14, R13, R12, R11 ;  /* 0x0000000c0d0e7389 */ /* 0x00006400000c000b */
[----:B01----:R-:W-:Y:S01]  /*164b0*/  ENDCOLLECTIVE ;  /* 0x000000000000791b */ /* 0x003fe20003800000 */
.L_x_1189:
        /* <DEDUP_REMOVED lines=12> */
.L_x_1190:
[----:B------:R-:W-:Y:S02]  /*16580*/  IMAD.MOV.U32 R13, RZ, RZ, R18 ;  /* 0x000000ffff0d7224 */ /* 0x000fe400078e0012 */
[----:B------:R-:W-:Y:S01]  /*16590*/  IMAD.MOV.U32 R12, RZ, RZ, 0x6 ;  /* 0x00000006ff0c7424 */ /* 0x000fe200078e00ff */
[----:B------:R-:W-:-:S13]  /*165a0*/  IADD3 R2, P0, R14, R6, RZ ;  /* 0x000000060e027210 */ /* 0x000fda0007f1e0ff */
[----:B------:R-:W-:Y:S05]  /*165b0*/  WARPSYNC.COLLECTIVE R15, `(.L_x_1191) ;  /* 0x000000000f087348 */ /* 0x000fea0003c00000 */
[----:B------:R0:W1:Y:S02]  /*165c0*/  SHFL.IDX P6, R14, R13, R12, R11 ;  /* 0x0000000c0d0e7389 */ /* 0x00006400000c000b */
[----:B01----:R-:W-:Y:S01]  /*165d0*/  ENDCOLLECTIVE ;  /* 0x000000000000791b */ /* 0x003fe20003800000 */
.L_x_1191:
        /* <DEDUP_REMOVED lines=11> */
.L_x_1192:
[----:B------:R-:W-:Y:S02]  /*16690*/  IMAD.MOV.U32 R13, RZ, RZ, R18 ;  /* 0x000000ffff0d7224 */ /* 0x000fe400078e0012 */
[----:B------:R-:W-:Y:S02]  /*166a0*/  IMAD.MOV.U32 R12, RZ, RZ, 0x7 ;  /* 0x00000007ff0c7424 */ /* 0x000fe400078e00ff */
[----:B------:R-:W-:-:S07]  /*166b0*/  IMAD.MOV.U32 R9, RZ, RZ, R14 ;  /* 0x000000ffff097224 */ /* 0x000fce00078e000e */
[----:B------:R-:W-:Y:S05]  /*166c0*/  WARPSYNC.COLLECTIVE R15, `(.L_x_1193) ;  /* 0x000000000f087348 */ /* 0x000fea0003c00000 */
[----:B------:R0:W1:Y:S02]  /*166d0*/  SHFL.IDX P6, R14, R13, R12, R11 ;  /* 0x0000000c0d0e7389 */ /* 0x00006400000c000b */
[----:B01----:R-:W-:Y:S01]  /*166e0*/  ENDCOLLECTIVE ;  /* 0x000000000000791b */ /* 0x003fe20003800000 */
.L_x_1193:
        /* <DEDUP_REMOVED lines=12> */
.L_x_1194:
[----:B------:R-:W-:Y:S05]  /*167b0*/  BRA `(.L_x_1195) ;  /* 0xffffffbc009c7947 */ /* 0x000fea000383ffff */
.L_x_1076:
[----:B------:R-:W-:Y:S01]  /*167c0*/  BSSY B0, `(.L_x_1196) ;  /* 0x0000008000007945 */ /* 0x000fe20003800000 */
[----:B-----5:R-:W-:Y:S02]  /*167d0*/  IMAD.MOV.U32 R13, RZ, RZ, R2 ;  /* 0x000000ffff0d7224 */ /* 0x020fe400078e0002 */
[----:B------:R-:W-:Y:S02]  /*167e0*/  IMAD.MOV.U32 R12, RZ, RZ, RZ ;  /* 0x000000ffff0c7224 */ /* 0x000fe400078e00ff */
[----:B------:R-:W-:Y:S02]  /*167f0*/  IMAD.MOV.U32 R11, RZ, RZ, 0x1f ;  /* 0x0000001fff0b7424 */ /* 0x000fe400078e00ff */
[----:B------:R-:W-:-:S07]  /*16800*/  IMAD.MOV.U32 R15, RZ, RZ, -0x1 ;  /* 0xffffffffff0f7424 */ /* 0x000fce00078e00ff */
[----:B01----:R-:W-:Y:S05]  /*16810*/  WARPSYNC.COLLECTIVE R15, `(.L_x_1197) ;  /* 0x000000000f087348 */ /* 0x003fea0003c00000 */
[----:B------:R2:W3:Y:S02]  /*16820*/  SHFL.IDX P6, R14, R13, R12, R11 ;  /* 0x0000000c0d0e7389 */ /* 0x0004e400000c000b */
[----:B0123--:R-:W-:Y:S01]  /*16830*/  ENDCOLLECTIVE ;  /* 0x000000000000791b */ /* 0x00ffe20003800000 */
.L_x_1197:
[----:B------:R-:W-:Y:S05]  /*16840*/  BSYNC B0 ;  /* 0x0000000000007941 */ /* 0x000fea0003800000 */
.L_x_1196:
[----:B------:R-:W-:Y:S05]  /*16850*/  BRA `(.L_x_1198) ;  /* 0xffffffc000207947 */ /* 0x000fea000383ffff */
.L_x_1079:
[----:B--2---:R2:W3:Y:S02]  /*16860*/  SYNCS.PHASECHK.TRANS64.TRYWAIT P0, [R4+URZ+0x16820], R0 ;  /* 0x01682000040075a7 */ /* 0x0044e4000800017f */
[----:B---3--:R-:W-:Y:S05]  /*16870*/  @!P0 NANOSLEEP.SYNCS 0x989680 ;  /* 0x009896800000895d */ /* 0x008fea0003900000 */
[----:B------:R-:W3:Y:S02]  /*16880*/  @!P0 SYNCS.PHASECHK.TRANS64 P0, [R4+URZ+0x16820], R0 ;  /* 0x01682000040085a7 */ /* 0x000ee4000800007f */
[----:B---3--:R-:W-:Y:S05]  /*16890*/  @!P0 BRA `(.L_x_1079) ;  /* 0xfffffffc00f08947 */ /* 0x008fea000383ffff */
[----:B------:R-:W-:Y:S05]  /*168a0*/  BRA `(.L_x_1199) ;  /* 0xffffffc0006c7947 */ /* 0x000fea000383ffff */
.L_x_1080:
        /* <DEDUP_REMOVED lines=8> */
[----:B0-2---:R-:W-:Y:S05]  /*16930*/  WARPSYNC.COLLECTIVE R15, `(.L_x_1201) ;  /* 0x000000000f087348 */ /* 0x005fea0003c00000 */
[----:B------:R1:W3:Y:S02]  /*16940*/  SHFL.IDX P6, R14, R13, R12, R11 ;  /* 0x0000000c0d0e7389 */ /* 0x0002e400000c000b */
[----:B0123--:R-:W-:Y:S01]  /*16950*/  ENDCOLLECTIVE ;  /* 0x000000000000791b */ /* 0x00ffe20003800000 */
.L_x_1201:
[----:B------:R-:W-:Y:S05]  /*16960*/  BSYNC B0 ;  /* 0x0000000000007941 */ /* 0x000fea0003800000 */
.L_x_1200:
[----:B------:R-:W-:Y:S05]  /*16970*/  BRA `(.L_x_1202) ;  /* 0xffffffc000547947 */ /* 0x000fea000383ffff */
.L_x_1083:
[----:B------:R-:W-:Y:S01]  /*16980*/  BSSY B1, `(.L_x_1203) ;  /* 0x0000006000017945 */ /* 0x000fe20003800000 */
[----:B------:R-:W-:-:S07]  /*16990*/  IMAD.MOV.U32 R15, RZ, RZ, -0x1 ;  /* 0xffffffffff0f7424 */ /* 0x000fce00078e00ff */
[----:B01----:R-:W-:Y:S05]  /*169a0*/  WARPSYNC.COLLECTIVE R15, `(.L_x_1204) ;  /* 0x000000000f0c7348 */ /* 0x003fea0003c00000 */
[----:B------:R-:W-:Y:S02]  /*169b0*/  ELECT P6, UR62, PT ;  /* 0x00000000003e782f */ /* 0x000fe400038c0000 */
[----:B------:R-:W-:Y:S01]  /*169c0*/  MOV R14, UR62 ;  /* 0x0000003e000e7c02 */ /* 0x000fe20008000f00 */
[----:B01----:R-:W-:Y:S10]  /*169d0*/  ENDCOLLECTIVE ;  /* 0x000000000000791b */ /* 0x003ff40003800000 */
.L_x_1204:
[----:B------:R-:W-:Y:S05]  /*169e0*/  BSYNC B1 ;  /* 0x0000000000017941 */ /* 0x000fea0003800000 */
.L_x_1203:
[----:B------:R-:W-:Y:S05]  /*169f0*/  BRA `(.L_x_1205) ;  /* 0xffffffc0004c7947 */ /* 0x000fea000383ffff */
.L_x_1085:
[----:B-1----:R1:W2:Y:S02]  /*16a00*/  SYNCS.PHASECHK.TRANS64.TRYWAIT P1, [R5+URZ+0x16840], R0 ;  /* 0x01684000050075a7 */ /* 0x0022a4000802017f */
[----:B--2---:R-:W-:Y:S05]  /*16a10*/  @!P1 NANOSLEEP.SYNCS 0x989680 ;  /* 0x009896800000995d */ /* 0x004fea0003900000 */
[----:B------:R-:W2:Y:S02]  /*16a20*/  @!P1 SYNCS.PHASECHK.TRANS64 P1, [R5+URZ+0x16840], R0 ;  /* 0x01684000050095a7 */ /* 0x000ea4000802007f */
[----:B--2---:R-:W-:Y:S05]  /*16a30*/  @!P1 BRA `(.L_x_1085) ;  /* 0xfffffffc00f09947 */ /* 0x004fea000383ffff */
[----:B------:R-:W-:Y:S05]  /*16a40*/  BRA `(.L_x_1206) ;  /* 0xffffffc0006c7947 */ /* 0x000fea000383ffff */
.L_x_1087:
[----:B--2---:R2:W3:Y:S02]  /*16a50*/  SYNCS.PHASECHK.TRANS64.TRYWAIT P1, [R23+URZ+0x16840], R2 ;  /* 0x01684002170075a7 */ /* 0x0044e4000802017f */
[----:B---3--:R-:W-:Y:S05]  /*16a60*/  @!P1 NANOSLEEP.SYNCS 0x989680 ;  /* 0x009896800000995d */ /* 0x008fea0003900000 */
[----:B------:R-:W3:Y:S02]  /*16a70*/  @!P1 SYNCS.PHASECHK.TRANS64 P1, [R23+URZ+0x16840], R2 ;  /* 0x01684002170095a7 */ /* 0x000ee4000802007f */
[----:B---3--:R-:W-:Y:S05]  /*16a80*/  @!P1 BRA `(.L_x_1087) ;  /* 0xfffffffc00f09947 */ /* 0x008fea000383ffff */
[----:B------:R-:W-:Y:S05]  /*16a90*/  BRA `(.L_x_1207) ;  /* 0xffffffc000787947 */ /* 0x000fea000383ffff */
.L_x_1089:
[----:B---3--:R3:W4:Y:S02]  /*16aa0*/  SYNCS.PHASECHK.TRANS64.TRYWAIT P1, [R5+URZ+0x16860], R0 ;  /* 0x01686000050075a7 */ /* 0x008724000802017f */
[----:B----4-:R-:W-:Y:S05]  /*16ab0*/  @!P1 NANOSLEEP.SYNCS 0x989680 ;  /* 0x009896800000995d */ /* 0x010fea0003900000 */
[----:B------:R-:W4:Y:S02]  /*16ac0*/  @!P1 SYNCS.PHASECHK.TRANS64 P1, [R5+URZ+0x16860], R0 ;  /* 0x01686000050095a7 */ /* 0x000f24000802007f */
[----:B----4-:R-:W-:Y:S05]  /*16ad0*/  @!P1 BRA `(.L_x_1089) ;  /* 0xfffffffc00f09947 */ /* 0x010fea000383ffff */
[----:B------:R-:W-:Y:S05]  /*16ae0*/  BRA `(.L_x_1208) ;  /* 0xffffffc000747947 */ /* 0x000fea000383ffff */
.L_x_1209:
        /* <DEDUP_REMOVED lines=9> */
.L_x_3108:


//--------------------- .text._ZN7cutlass13device_kernelIN5flash11enable_sm90INS1_16FlashAttnFwdSm90INS1_25CollectiveMainloopFwdSm90ILi2EN4cute5tupleIJNS5_1CILi1EEES8_S8_EEENS6_IJNS7_ILi192EEENS7_ILi128EEENS7_ILi64EEEEEELi64ENS_10bfloat16_tEfNS_4arch4Sm90ELb0ELb1ELb0ELb1ELb1ELb0ELb0ELb1ELb1ELb1ELb0ELb0EEENS1_21CollectiveEpilogueFwdINS6_IJSA_SC_SB_EEES9_SE_SG_Li384ELb1ELb1ELb0ELb0EEENS1_36VarlenDynamicPersistentTileSchedulerILi192ELi128ELi384ELi128ELb0ELb1ELb1ELb1ELb0ELb1EEEEEEEEEvNT_6ParamsE --------------------------
	.section	.text._ZN7cutlass13device_kernelIN5flash11enable_sm90INS1_16FlashAttnFwdSm90INS1_25CollectiveMainloopFwdSm90ILi2EN4cute5tupleIJNS5_1CILi1EEES8_S8_EEENS6_IJNS7_ILi192EEENS7_ILi128EEENS7_ILi64EEEEEELi64ENS_10bfloat16_tEfNS_4arch4Sm90ELb0ELb1ELb0ELb1ELb1ELb0ELb0ELb1ELb1ELb1ELb0ELb0EEENS1_21CollectiveEpilogueFwdINS6_IJSA_SC_SB_EEES9_SE_SG_Li384ELb1ELb1ELb0ELb0EEENS1_36VarlenDynamicPersistentTileSchedulerILi192ELi128ELi384ELi128ELb0ELb1ELb1ELb1ELb0ELb1EEEEEEEEEvNT_6ParamsE,"ax",@progbits
	.align	128
.text._ZN7cutlass13device_kernelIN5flash11enable_sm90INS1_16FlashAttnFwdSm90INS1_25CollectiveMainloopFwdSm90ILi2EN4cute5tupleIJNS5_1CILi1EEES8_S8_EEENS6_IJNS7_ILi192EEENS7_ILi128EEENS7_ILi64EEEEEELi64ENS_10bfloat16_tEfNS_4arch4Sm90ELb0ELb1ELb0ELb1ELb1ELb0ELb0ELb1ELb1ELb1ELb0ELb0EEENS1_21CollectiveEpilogueFwdINS6_IJSA_SC_SB_EEES9_SE_SG_Li384ELb1ELb1ELb0ELb0EEENS1_36VarlenDynamicPersistentTileSchedulerILi192ELi128ELi384ELi128ELb0ELb1ELb1ELb1ELb0ELb1EEEEEEEEEvNT_6ParamsE:
        .type           _ZN7cutlass13device_kernelIN5flash11enable_sm90INS1_16FlashAttnFwdSm90INS1_25CollectiveMainloopFwdSm90ILi2EN4cute5tupleIJNS5_1CILi1EEES8_S8_EEENS6_IJNS7_ILi192EEENS7_ILi128EEENS7_ILi64EEEEEELi64ENS_10bfloat16_tEfNS_4arch4Sm90ELb0ELb1ELb0ELb1ELb1ELb0ELb0ELb1ELb1ELb1ELb0ELb0EEENS1_21CollectiveEpilogueFwdINS6_IJSA_SC_SB_EEES9_SE_SG_Li384ELb1ELb1ELb0ELb0EEENS1_36VarlenDynamicPersistentTileSchedulerILi192ELi128ELi384ELi128ELb0ELb1ELb1ELb1ELb0ELb1EEEEEEEEEvNT_6ParamsE,@function
        .size           _ZN7cutlass13device_kernelIN5flash11enable_sm90INS1_16FlashAttnFwdSm90INS1_25CollectiveMainloopFwdSm90ILi2EN4cute5tupleIJNS5_1CILi1EEES8_S8_EEENS6_IJNS7_ILi192EEENS7_ILi128EEENS7_ILi64EEEEEELi64ENS_10bfloat16_tEfNS_4arch4Sm90ELb0ELb1ELb0ELb1ELb1ELb0ELb0ELb1ELb1ELb1ELb0ELb0EEENS1_21CollectiveEpilogueFwdINS6_IJSA_SC_SB_EEES9_SE_SG_Li384ELb1ELb1ELb0ELb0EEENS1_36VarlenDynamicPersistentTileSchedulerILi192ELi128ELi384ELi128ELb0ELb1ELb1ELb1ELb0ELb1EEEEEEEEEvNT_6ParamsE,(.L_x_3109 - _ZN7cutlass13device_kernelIN5flash11enable_sm90INS1_16FlashAttnFwdSm90INS1_25CollectiveMainloopFwdSm90ILi2EN4cute5tupleIJNS5_1CILi1EEES8_S8_EEENS6_IJNS7_ILi192EEENS7_ILi128EEENS7_ILi64EEEEEELi64ENS_10bfloat16_tEfNS_4arch4Sm90ELb0ELb1ELb0ELb1ELb1ELb0ELb0ELb1ELb1ELb1ELb0ELb0EEENS1_21CollectiveEpilogueFwdINS6_IJSA_SC_SB_EEES9_SE_SG_Li384ELb1ELb1ELb0ELb0EEENS1_36VarlenDynamicPersistentTileSchedulerILi192ELi128ELi384ELi128ELb0ELb1ELb1ELb1ELb0ELb1EEEEEEEEEvNT_6ParamsE)
        .other          _ZN7cutlass13device_kernelIN5flash11enable_sm90INS1_16FlashAttnFwdSm90INS1_25CollectiveMainloopFwdSm90ILi2EN4cute5tupleIJNS5_1CILi1EEES8_S8_EEENS6_IJNS7_ILi192EEENS7_ILi128EEENS7_ILi64EEEEEELi64ENS_10bfloat16_tEfNS_4arch4Sm90ELb0ELb1ELb0ELb1ELb1ELb0ELb0ELb1ELb1ELb1ELb0ELb0EEENS1_21CollectiveEpilogueFwdINS6_IJSA_SC_SB_EEES9_SE_SG_Li384ELb1ELb1ELb0ELb0EEENS1_36VarlenDynamicPersistentTileSchedulerILi192ELi128ELi384ELi128ELb0ELb1ELb1ELb1ELb0ELb1EEEEEEEEEvNT_6ParamsE,@"STO_CUDA_ENTRY STV_DEFAULT"
_ZN7cutlass13device_kernelIN5flash11enable_sm90INS1_16FlashAttnFwdSm90INS1_25CollectiveMainloopFwdSm90ILi2EN4cute5tupleIJNS5_1CILi1EEES8_S8_EEENS6_IJNS7_ILi192EEENS7_ILi128EEENS7_ILi64EEEEEELi64ENS_10bfloat16_tEfNS_4arch4Sm90ELb0ELb1ELb0ELb1ELb1ELb0ELb0ELb1ELb1ELb1ELb0ELb0EEENS1_21CollectiveEpilogueFwdINS6_IJSA_SC_SB_EEES9_SE_SG_Li384ELb1ELb1ELb0ELb0EEENS1_36VarlenDynamicPersistentTileSchedulerILi192ELi128ELi384ELi128ELb0ELb1ELb1ELb1ELb0ELb1EEEEEEEEEvNT_6ParamsE:
        /* <DEDUP_REMOVED lines=45> */
.L_x_1210:
        /* <DEDUP_REMOVED lines=22> */
.L_x_1211:
        /* <DEDUP_REMOVED lines=18> */
.L_x_1212:
        /* <DEDUP_REMOVED lines=22> */
.L_x_1213:
        /* <DEDUP_REMOVED lines=23> */
.L_x_1214:
        /* <DEDUP_REMOVED lines=8> */
.L_x_1216:
        /* <DEDUP_REMOVED lines=20> */
[----:B------:R-:W-:Y:S01]  /*09e0*/  ULOP3.LUT UR49, UR36, 0x1, URZ, 0xfc, !UPT ;  /* 0x0000000124317892 */ /* 0x000fe2000f8efc3f */
[----:B------:R-:W-:Y:S01]  /*09f0*/  R2UR UR7, R6 ;  /* 0x00000000060772ca */ /* 0x000fe200000e0000 */
[----:B------:R-:W-:Y:S01]  /*0a00*/  UMOV UR48, URZ ;  /* 0x0000003f00307c82 */ /* 0x000fe20008000000 */
[----:B------:R-:W-:Y:S01]  /*0a10*/  SHF.R.S32.HI R0, RZ, 0x1f, R157 ;  /* 0x0000001fff007819 */ /* 0x000fe2000001149d */
[----:B------:R-:W-:Y:S01]  /*0a20*/  UMOV UR47, URZ ;  /* 0x0000003f002f7c82 */ /* 0x000fe20008000000 */
[----:B------:R-:W-:Y:S01]  /*0a30*/  R2UR UR5, R5 ;  /* 0x00000000050572ca */ /* 0x000fe200000e0000 */
[----:B------:R-:W-:Y:S01]  /*0a40*/  UMOV UR46, URZ ;  /* 0x0000003f002e7c82 */ /* 0x000fe20008000000 */
[CC--:B------:R-:W-:Y:S02]  /*0a50*/  LEA.HI R153, R0.reuse, R157.reuse, RZ, 0x7 ;  /* 0x0000009d00997211 */ /* 0x0c0fe400078f38ff */
[----:B------:R-:W-:-:S02]  /*0a60*/  LEA.HI R3, R0, R157, RZ, 0x5 ;  /* 0x0000009d00037211 */ /* 0x000fc400078f28ff */
[----:B------:R-:W-:Y:S02]  /*0a70*/  LOP3.LUT R152, R153, 0xffffff80, RZ, 0xc0, !PT ;  /* 0xffffff8099987812 */ /* 0x000fe400078ec0ff */
[CC--:B------:R-:W-:Y:S01]  /*0a80*/  LEA.HI R2, R0.reuse, R157.reuse, RZ, 0x4 ;  /* 0x0000009d00027211 */ /* 0x0c0fe200078f20ff */
[----:B------:R-:W-:Y:S01]  /*0a90*/  IMAD.SHL.U32 R3, R3, 0x20, RZ ;  /* 0x0000002003037824 */ /* 0x000fe200078e00ff */
[----:B------:R-:W-:Y:S01]  /*0aa0*/  LEA.HI R10, R0, R157, RZ, 0x2 ;  /* 0x0000009d000a7211 */ /* 0x000fe200078f10ff */
[C---:B------:R-:W-:Y:S01]  /*0ab0*/  IMAD.IADD R152, R157.reuse, 0x1, -R152 ;  /* 0x000000019d987824 */ /* 0x040fe200078e0a98 */
[----:B------:R-:W-:Y:S02]  /*0ac0*/  LOP3.LUT R4, R2, 0x3fffff0, RZ, 0xc0, !PT ;  /* 0x03fffff002047812 */ /* 0x000fe400078ec0ff */
[----:B------:R-:W-:Y:S02]  /*0ad0*/  SHF.R.S32.HI R5, RZ, 0x4, R2 ;  /* 0x00000004ff057819 */ /* 0x000fe40000011402 */
[----:B------:R-:W-:Y:S01]  /*0ae0*/  SHF.R.S32.HI R7, RZ, 0x1f, R152 ;  /* 0x0000001fff077819 */ /* 0x000fe20000011498 */
[----:B------:R-:W-:Y:S01]  /*0af0*/  IMAD.IADD R4, R157, 0x1, -R4 ;  /* 0x000000019d047824 */ /* 0x000fe200078e0a04 */
[----:B------:R-:W-:-:S02]  /*0b00*/  LOP3.LUT R3, R3, 0xfffffc00, RZ, 0xc0, !PT ;  /* 0xfffffc0003037812 */ /* 0x000fc400078ec0ff */
[----:B------:R-:W-:Y:S02]  /*0b10*/  LEA.HI R6, R7, R152, RZ, 0x2 ;  /* 0x0000009807067211 */ /* 0x000fe400078f10ff */
[----:B------:R-:W-:Y:S01]  /*0b20*/  LEA.HI R2, R2, R5, RZ, 0x1 ;  /* 0x0000000502027211 */ /* 0x000fe200078f08ff */
[----:B------:R-:W-:Y:S01]  /*0b30*/  IMAD R3, R4, 0x40, R3 ;  /* 0x0000004004037824 */ /* 0x000fe200078e0203 */
[--C-:B------:R-:W-:Y:S02]  /*0b40*/  SHF.R.S32.HI R8, RZ, 0x2, R6.reuse ;  /* 0x00000002ff087819 */ /* 0x100fe40000011406 */
[----:B------:R-:W-:Y:S02]  /*0b50*/  SHF.R.S32.HI R9, RZ, 0x1f, R6 ;  /* 0x0000001fff097819 */ /* 0x000fe40000011406 */
[----:B------:R-:W-:Y:S02]  /*0b60*/  SHF.R.S32.HI R153, RZ, 0x7, R153 ;  /* 0x00000007ff997819 */ /* 0x000fe40000011499 */
[----:B------:R-:W-:-:S02]  /*0b70*/  LOP3.LUT R10, R10, 0xfffffffc, RZ, 0xc0, !PT ;  /* 0xfffffffc0a0a7812 */ /* 0x000fc400078ec0ff */
[----:B------:R-:W-:Y:S01]  /*0b80*/  LEA.HI R9, R9, R8, RZ, 0x3 ;  /* 0x0000000809097211 */ /* 0x000fe200078f18ff */
[----:B------:R-:W-:Y:S01]  /*0b90*/  IMAD.HI R4, R153, 0x55555556, RZ ;  /* 0x5555555699047827 */ /* 0x000fe200078e02ff */
[----:B------:R-:W-:Y:S02]  /*0ba0*/  LOP3.LUT R2, R2, 0x1ffffffe, RZ, 0xc0, !PT ;  /* 0x1ffffffe02027812 */ /* 0x000fe400078ec0ff */
[----:B------:R-:W-:Y:S01]  /*0bb0*/  LEA.HI R0, R0, R157, RZ, 0x3 ;  /* 0x0000009d00007211 */ /* 0x000fe200078f18ff */
[----:B------:R-:W-:Y:S01]  /*0bc0*/  IMAD.IADD R10, R157, 0x1, -R10 ;  /* 0x000000019d0a7824 */ /* 0x000fe200078e0a0a */
[----:B------:R-:W-:Y:S01]  /*0bd0*/  LOP3.LUT R9, R9, 0xfffffff8, RZ, 0xc0, !PT ;  /* 0xfffffff809097812 */ /* 0x000fe200078ec0ff */
[----:B------:R-:W-:Y:S01]  /*0be0*/  IMAD.IADD R2, R5, 0x1, -R2 ;  /* 0x0000000105027824 */ /* 0x000fe200078e0a02 */
[----:B------:R-:W-:Y:S02]  /*0bf0*/  LEA.HI R7, R7, R152, RZ, 0x5 ;  /* 0x0000009807077211 */ /* 0x000fe400078f28ff */
[----:B------:R-:W-:Y:S01]  /*0c00*/  LOP3.LUT R18, R0, 0xfffffff8, RZ, 0xc0, !PT ;  /* 0xfffffff800127812 */ /* 0x000fe200078ec0ff */
[----:B------:R-:W-:Y:S01]  /*0c10*/  IMAD.IADD R8, R8, 0x1, -R9 ;  /* 0x0000000108087824 */ /* 0x000fe200078e0a09 */
[----:B------:R-:W-:Y:S01]  /*0c20*/  LEA.HI R4, R4, R4, RZ, 0x1 ;  /* 0x0000000404047211 */ /* 0x000fe200078f08ff */
[----:B------:R-:W-:Y:S01]  /*0c30*/  IMAD R155, R2, 0x8, R3 ;  /* 0x00000008029b7824 */ /* 0x000fe200078e0203 */
[----:B------:R-:W-:Y:S01]  /*0c40*/  LEA.HI R5, R10, R10, RZ, 0x1 ;  /* 0x0000000a0a057211 */ /* 0x000fe200078f08ff */
[----:B------:R-:W-:Y:S01]  /*0c50*/  IMAD.IADD R18, R157, 0x1, -R18 ;  /* 0x000000019d127824 */ /* 0x000fe200078e0a12 */
[----:B------:R-:W-:Y:S01]  /*0c60*/  SHF.R.S32.HI R7, RZ, 0x5, R7 ;  /* 0x00000005ff077819 */ /* 0x000fe20000011407 */
[----:B------:R-:W-:Y:S01]  /*0c70*/  IMAD R4, R4, -0x3, R153 ;  /* 0xfffffffd04047824 */ /* 0x000fe200078e0299 */
[----:B------:R-:W-:Y:S01]  /*0c80*/  LOP3.LUT R5, R5, 0x1ffffffe, RZ, 0xc0, !PT ;  /* 0x1ffffffe05057812 */ /* 0x000fe200078ec0ff */
[----:B------:R-:W-:Y:S01]  /*0c90*/  IMAD.SHL.U32 R19, R18, 0x8, RZ ;  /* 0x0000000812137824 */ /* 0x000fe200078e00ff */
[----:B------:R-:W-:Y:S01]  /*0ca0*/  LOP3.LUT R3, R6, 0x7ffffffc, RZ, 0xc0, !PT ;  /* 0x7ffffffc06037812 */ /* 0x000fe200078ec0ff */
[----:B------:R-:W-:Y:S01]  /*0cb0*/  IMAD R7, R7, 0x10, R8 ;  /* 0x0000001007077824 */ /* 0x000fe200078e0208 */
[----:B------:R-:W-:Y:S01]  /*0cc0*/  SHF.R.S32.HI R23, RZ, 0x3, R0 ;  /* 0x00000003ff177819 */ /* 0x000fe20000011400 */
[----:B------:R-:W-:Y:S01]  /*0cd0*/  IMAD.IADD R5, R10, 0x1, -R5 ;  /* 0x000000010a057824 */ /* 0x000fe200078e0a05 */
[----:B------:R-:W-:Y:S01]  /*0ce0*/  SHF.R.S32.HI R156, RZ, 0x1f, R19 ;  /* 0x0000001fff9c7819 */ /* 0x000fe20000011413 */
[----:B------:R-:W-:-:S02]  /*0cf0*/  IMAD R154, R4, 0x40, R7 ;  /* 0x00000040049a7824 */ /* 0x000fc400078e0207 */
[----:B------:R-:W-:Y:S02]  /*0d00*/  IMAD.IADD R16, R152, 0x1, -R3 ;  /* 0x0000000198107824 */ /* 0x000fe400078e0a03 */
[----:B------:R-:W-:-:S07]  /*0d10*/  IMAD R17, R5, 0x8, R154 ;  /* 0x0000000805117824 */ /* 0x000fce00078e029a */
.L_x_1312:
[----:B------:R-:W-:Y:S01]  /*0d20*/  ULDC.64 UR8, c[0x0][0xa28] ;  /* 0x00028a0000087ab9 */ /* 0x000fe20000000a00 */
[----:B------:R-:W-:Y:S01]  /*0d30*/  ULDC UR4, c[0x0][0x424] ;  /* 0x0001090000047ab9 */ /* 0x000fe20000000800 */
[----:B------:R-:W-:-:S04]  /*0d40*/  UISETP.NE.U32.AND UP0, UPT, UR8, URZ, UPT ;  /* 0x0000003f0800728c */ /* 0x000fc8000bf05070 */
[----:B------:R-:W-:-:S03]  /*0d50*/  UISETP.NE.AND.EX UP0, UPT, UR9, URZ, UPT, UP0 ;  /* 0x0000003f0900728c */ /* 0x000fc6000bf05300 */
[----:B------:R-:W-:Y:S02]  /*0d60*/  ULDC.64 UR8, c[0x0][0xa18] ;  /* 0x0002860000087ab9 */ /* 0x000fe40000000a00 */
[----:B------:R-:W-:Y:S01]  /*0d70*/  UISETP.NE.U32.AND UP1, UPT, UR8, URZ, UPT ;  /* 0x0000003f0800728c */ /* 0x000fe2000bf25070 */
[----:B------:R-:W-:-:S03]  /*0d80*/  PLOP3.LUT P0, PT, PT, PT, UP0, 0x80, 0x0 ;  /* 0x000000000000781c */ /* 0x000fc60003f0f008 */
[----:B------:R-:W-:-:S03]  /*0d90*/  UISETP.NE.AND.EX UP1, UPT, UR9, URZ, UPT, UP1 ;  /* 0x0000003f0900728c */ /* 0x000fc6000bf25310 */
[----:B------:R-:W-:Y:S02]  /*0da0*/  @UP0 ULDC.64 UR8, c[0x0][0xa28] ;  /* 0x00028a0000080ab9 */ /* 0x000fe40000000a00 */
[----:B------:R-:W-:Y:S01]  /*0db0*/  @UP0 UIMAD.WIDE UR8, UR6, 0x4, UR8 ;  /* 0x00000004060808a5 */ /* 0x000fe2000f8e0208 */
[----:B------:R-:W-:-:S05]  /*0dc0*/  PLOP3.LUT P2, PT, PT, PT, UP1, 0x80, 0x0 ;  /* 0x000000000000781c */ /* 0x000fca0003f4f018 */
[----:B------:R-:W-:Y:S01]  /*0dd0*/  @UP1 ULDC.64 UR10, c[0x0][0xa18] ;  /* 0x00028600000a1ab9 */ /* 0x000fe20000000a00 */
[----:B012---:R-:W-:Y:S02]  /*0de0*/  IMAD.U32 R2, RZ, RZ, UR8 ;  /* 0x00000008ff027e24 */ /* 0x007fe4000f8e00ff */
[----:B------:R-:W-:Y:S01]  /*0df0*/  IMAD.U32 R3, RZ, RZ, UR9 ;  /* 0x00000009ff037e24 */ /* 0x000fe2000f8e00ff */
[----:B------:R-:W-:-:S04]  /*0e00*/  @UP1 UIMAD.WIDE UR8, UR6, 0x4, UR10 ;  /* 0x00000004060818a5 */ /* 0x000fc8000f8e020a */
[----:B------:R-:W2:Y:S02]  /*0e10*/  @P0 LDG.E R2, desc[UR52][R2.64] ;  /* 0x0000003402020981 */ /* 0x000ea4000c1e1900 */
[----:B------:R-:W-:Y:S02]  /*0e20*/  IMAD.U32 R4, RZ, RZ, UR8 ;  /* 0x00000008ff047e24 */ /* 0x000fe4000f8e00ff */
[----:B------:R-:W-:Y:S01]  /*0e30*/  IMAD.U32 R5, RZ, RZ, UR9 ;  /* 0x00000009ff057e24 */ /* 0x000fe2000f8e00ff */
[----:B------:R-:W-:-:S04]  /*0e40*/  ULDC.64 UR8, c[0x0][0x418] ;  /* 0x0001060000087ab9 */ /* 0x000fc80000000a00 */
[----:B------:R-:W3:Y:S01]  /*0e50*/  @P2 LDG.E R4, desc[UR52][R4.64] ;  /* 0x0000003404042981 */ /* 0x000ee2000c1e1900 */
[----:B------:R-:W-:Y:S01]  /*0e60*/  UISETP.NE.U32.AND UP0, UPT, UR8, URZ, UPT ;  /* 0x0000003f0800728c */ /* 0x000fe2000bf05070 */
[----:B------:R-:W-:Y:S01]  /*0e70*/  UMOV UR41, URZ ;  /* 0x0000003f00297c82 */ /* 0x000fe20008000000 */
[----:B------:R-:W-:Y:S02]  /*0e80*/  UMOV UR38, UR7 ;  /* 0x0000000700267c82 */ /* 0x000fe40008000000 */
[----:B------:R-:W-:-:S03]  /*0e90*/  UISETP.NE.AND.EX UP0, UPT, UR9, URZ, UPT, UP0 ;  /* 0x0000003f0900728c */ /* 0x000fc6000bf05300 */
[----:B------:R-:W-:Y:S01]  /*0ea0*/  ULDC.64 UR8, c[0x0][0xa20] ;  /* 0x0002880000087ab9 */ /* 0x000fe20000000a00 */
[----:B------:R-:W-:Y:S01]  /*0eb0*/  USEL UR4, UR4, 0x1, UP0 ;  /* 0x0000000104047887 */ /* 0x000fe20008000000 */
[----:B------:R-:W-:Y:S01]  /*0ec0*/  ISETP.NE.U32.AND P1, PT, RZ, UR8, PT ;  /* 0x00000008ff007c0c */ /* 0x000fe2000bf25070 */
[----:B------:R-:W-:Y:S02]  /*0ed0*/  ULDC UR8, c[0x0][0x2f0] ;  /* 0x0000bc0000087ab9 */ /* 0x000fe40000000800 */
[----:B------:R-:W-:Y:S01]  /*0ee0*/  UIMAD UR4, UR4, UR8, URZ ;  /* 0x00000008040472a4 */ /* 0x000fe2000f8e023f */
[----:B------:R-:W-:Y:S02]  /*0ef0*/  ISETP.NE.AND.EX P1, PT, RZ, UR9, PT, P1 ;  /* 0x00000009ff007c0c */ /* 0x000fe4000bf25310 */
[----:B--2---:R-:W-:Y:S02]  /*0f00*/  @P0 R2UR UR41, R2 ;  /* 0x00000000022902ca */ /* 0x004fe400000e0000 */
[----:B---3--:R-:W-:Y:S01]  /*0f10*/  @P2 R2UR UR37, R4 ;  /* 0x00000000042522ca */ /* 0x008fe200000e0000 */
[----:B-----5:R-:W-:-:S14]  /*0f20*/  @P2 BRA `(.L_x_1217) ;  /* 0x0000000000382947 */ /* 0x020fdc0003800000 */
[----:B------:R-:W-:Y:S01]  /*0f30*/  ULDC.64 UR8, c[0x0][0xa00] ;  /* 0x0002800000087ab9 */ /* 0x000fe20000000a00 */
[----:B------:R-:W-:Y:S01]  /*0f40*/  ULDC UR37, c[0x0][0x288] ;  /* 0x0000a20000257ab9 */ /* 0x000fe20000000800 */
        /* <DEDUP_REMOVED lines=12> */
.L_x_1217:
[----:B------:R-:W-:Y:S01]  /*1010*/  UMOV UR39, UR6 ;  /* 0x0000000600277c82 */ /* 0x000fe20008000000 */
[----:B------:R-:W-:Y:S05]  /*1020*/  @!P1 BRA `(.L_x_1218) ;  /* 0x00000000001c9947 */ /* 0x000fea0003800000 */
[----:B------:R-:W-:Y:S02]  /*1030*/  ULDC.64 UR8, c[0x0][0xa20] ;  /* 0x0002880000087ab9 */ /* 0x000fe40000000a00 */
[----:B------:R-:W-:-:S06]  /*1040*/  UIMAD.WIDE UR6, UR6, 0x4, UR8 ;  /* 0x00000004060678a5 */ /* 0x000fcc000f8e0208 */
[----:B------:R-:W-:Y:S02]  /*1050*/  IMAD.U32 R2, RZ, RZ, UR6 ;  /* 0x00000006ff027e24 */ /* 0x000fe4000f8e00ff */
[----:B------:R-:W-:-:S05]  /*1060*/  IMAD.U32 R3, RZ, RZ, UR7 ;  /* 0x00000007ff037e24 */ /* 0x000fca000f8e00ff */
[----:B------:R-:W2:Y:S02]  /*1070*/  LDG.E R2, desc[UR52][R2.64] ;  /* 0x0000003402027981 */ /* 0x000ea4000c1e1900 */
[----:B--2---:R-:W-:Y:S01]  /*1080*/  R2UR UR4, R2 ;  /* 0x00000000020472ca */ /* 0x004fe200000e0000 */
[----:B------:R-:W-:-:S14]  /*1090*/  BRA `(.L_x_1219) ;  /* 0x0000000000347947 */ /* 0x000fdc0003800000 */
.L_x_1218:
        /* <DEDUP_REMOVED lines=13> */
.L_x_1219:
[----:B------:R-:W-:Y:S01]  /*1170*/  ULDC UR6, c[0x0][0x448] ;  /* 0x0001120000067ab9 */ /* 0x000fe20000000800 */
[----:B------:R-:W-:Y:S02]  /*1180*/  UIMAD UR40, UR5, 0xc0, URZ ;  /* 0x000000c0052878a4 */ /* 0x000fe4000f8e023f */
[----:B------:R-:W-:Y:S02]  /*1190*/  UISETP.NE.AND UP0, UPT, UR6, 0x1, UPT ;  /* 0x000000010600788c */ /* 0x000fe4000bf05270 */
[----:B------:R-:W-:Y:S02]  /*11a0*/  UIADD3 UR8, UR40, 0xbf, URZ ;  /* 0x000000bf28087890 */ /* 0x000fe4000fffe03f */
[----:B------:R-:W-:Y:S02]  /*11b0*/  UIADD3 UR41, -UR41, UR4, URZ ;  /* 0x0000000429297290 */ /* 0x000fe4000fffe13f */
[----:B------:R-:W-:Y:S01]  /*11c0*/  UP2UR UR51, UPR, URZ, 0x1 ;  /* 0x000000013f337883 */ /* 0x000fe20008000000 */
[----:B------:R-:W-:Y:S01]  /*11d0*/  ULDC.64 UR4, c[0x0][0x9e0] ;  /* 0x0002780000047ab9 */ /* 0x000fe20000000a00 */
[----:B------:R-:W-:-:S03]  /*11e0*/  UIADD3 UR9, UR41, 0x1, -UR37 ;  /* 0x0000000129097890 */ /* 0x000fc6000fffe825 */
[----:B------:R-:W-:Y:S01]  /*11f0*/  @UP0 ULDC UR6, c[0x0][0x44c] ;  /* 0x0001130000060ab9 */ /* 0x000fe20000000800 */
[----:B------:R-:W-:Y:S01]  /*1200*/  @UP0 ULDC UR10, c[0x0][0x450] ;  /* 0x00011400000a0ab9 */ /* 0x000fe20000000800 */
[----:B------:R-:W-:-:S04]  /*1210*/  UIMAD.WIDE.U32 UR6, UR8, UR6, URZ ;  /* 0x00000006080672a5 */ /* 0x000fc8000f8e003f */
[----:B------:R-:W-:Y:S02]  /*1220*/  @UP0 USHF.R.U32.HI UR8, URZ, UR10, UR7 ;  /* 0x0000000a3f080299 */ /* 0x000fe40008011607 */
[----:B------:R-:W-:Y:S02]  /*1230*/  UISETP.GE.AND UP0, UPT, UR5, 0x1, UPT ;  /* 0x000000010500788c */ /* 0x000fe4000bf06270 */
[----:B------:R-:W-:Y:S02]  /*1240*/  UIADD3 UR8, UR9, UR8, URZ ;  /* 0x0000000809087290 */ /* 0x000fe4000fffe03f */
[----:B------:R-:W-:Y:S02]  /*1250*/  UP2UR UR50, UPR, URZ, 0x1 ;  /* 0x000000013f327883 */ /* 0x000fe40008000000 */
[----:B------:R-:W-:Y:S01]  /*1260*/  PLOP3.LUT P0, PT, PT, PT, UP0, 0x40, 0x0 ;  /* 0x000000000000781c */ /* 0x000fe20003f0e808 */
[----:B------:R-:W-:-:S06]  /*1270*/  UIADD3 UR4, UR8, UR4, URZ ;  /* 0x0000000408047290 */ /* 0x000fcc000fffe03f */
[----:B------:R-:W-:-:S06]  /*1280*/  IMAD.U32 R0, RZ, RZ, UR4 ;  /* 0x00000004ff007e24 */ /* 0x000fcc000f8e00ff */
[----:B------:R-:W-:Y:S05]  /*1290*/  @P0 BRA `(.L_x_1220) ;  /* 0x0000000000400947 */ /* 0x000fea0003800000 */
        /* <DEDUP_REMOVED lines=10> */
.L_x_1221:
[----:B------:R-:W-:-:S11]  /*1340*/  UISETP.NE.AND UP0, UPT, UR5, 0x1, UPT ;  /* 0x000000010500788c */ /* 0x000fd6000bf05270 */
[----:B------:R-:W-:Y:S02]  /*1350*/  @UP0 ULDC.64 UR8, c[0x0][0x9e8] ;  /* 0x00027a0000080ab9 */ /* 0x000fe40000000a00 */
[----:B------:R-:W-:-:S04]  /*1360*/  UIMAD.WIDE.U32 UR6, UR4, UR8, URZ ;  /* 0x00000008040672a5 */ /* 0x000fc8000f8e003f */
[----:B------:R-:W-:-:S12]  /*1370*/  @UP0 USHF.R.U32.HI UR4, URZ, UR9, UR7 ;  /* 0x000000093f040299 */ /* 0x000fd80008011607 */
.L_x_1222:
[----:B------:R-:W-:-:S06]  /*1380*/  UIMAD UR4, UR4, UR5, UR5 ;  /* 0x00000005040472a4 */ /* 0x000fcc000f8e0205 */
[----:B------:R-:W-:-:S07]  /*1390*/  VIMNMX R0, R0, UR4, PT ;  /* 0x0000000400007c48 */ /* 0x000fce000bfe0100 */
.L_x_1220:
[----:B------:R-:W-:Y:S01]  /*13a0*/  UISETP.NE.AND UP0, UPT, UR51, URZ, UPT ;  /* 0x0000003f3300728c */ /* 0x000fe2000bf05270 */
[----:B------:R-:W-:Y:S01]  /*13b0*/  VIADD R0, R0, 0x7f ;  /* 0x0000007f00007836 */ /* 0x000fe20000000000 */
[----:B------:R-:W-:Y:S01]  /*13c0*/  UMOV UR9, UR40 ;  /* 0x0000002800097c82 */ /* 0x000fe20008000000 */
[----:B------:R-:W-:Y:S02]  /*13d0*/  UIADD3 UR4, UR41, 0x7f, URZ ;  /* 0x0000007f29047890 */ /* 0x000fe4000fffe03f */
[----:B------:R-:W-:Y:S01]  /*13e0*/  UIADD3 UR54, UR41, -UR37, URZ ;  /* 0x8000002529367290 */ /* 0x000fe2000fffe03f */
        /* <DEDUP_REMOVED lines=27> */
.L_x_1224:
[----:B------:R-:W-:-:S11]  /*15a0*/  UISETP.NE.AND UP0, UPT, UR5, 0x1, UPT ;  /* 0x000000010500788c */ /* 0x000fd6000bf05270 */
[----:B------:R-:W-:Y:S02]  /*15b0*/  @UP0 ULDC.64 UR10, c[0x0][0x9e8] ;  /* 0x00027a00000a0ab9 */ /* 0x000fe40000000a00 */
[----:B------:R-:W-:-:S04]  /*15c0*/  UIMAD.WIDE.U32 UR6, UR4, UR10, URZ ;  /* 0x0000000a040672a5 */ /* 0x000fc8000f8e003f */
[----:B------:R-:W-:-:S12]  /*15d0*/  @UP0 USHF.R.U32.HI UR4, URZ, UR11, UR7 ;  /* 0x0000000b3f040299 */ /* 0x000fd80008011607 */
.L_x_1225:
[----:B------:R-:W-:-:S04]  /*15e0*/  UIMAD UR4, UR4, UR5, URZ ;  /* 0x00000005040472a4 */ /* 0x000fc8000f8e023f */
[----:B------:R-:W-:-:S04]  /*15f0*/  UISETP.LT.AND UP0, UPT, UR9, UR4, UPT ;  /* 0x000000040900728c */ /* 0x000fc8000bf01270 */
[----:B------:R-:W-:-:S12]  /*1600*/  USEL UR9, UR9, UR4, !UP0 ;  /* 0x0000000409097287 */ /* 0x000fd8000c000000 */
.L_x_1223:
[----:B------:R-:W-:Y:S01]  /*1610*/  USHF.R.S32.HI UR4, URZ, 0x1f, UR9 ;  /* 0x0000001f3f047899 */ /* 0x000fe20008011409 */
[----:B------:R-:W-:Y:S02]  /*1620*/  PLOP3.LUT P0, PT, PT, PT, PT, 0x80, 0x0 ;  /* 0x000000000000781c */ /* 0x000fe40003f0f070 */
[----:B------:R-:W-:Y:S02]  /*1630*/  CS2R R20, SRZ ;  /* 0x0000000000147805 */ /* 0x000fe4000001ff00 */
[----:B------:R-:W-:Y:S01]  /*1640*/  CS2R R118, SRZ ;  /* 0x0000000000767805 */ /* 0x000fe2000001ff00 */
[----:B------:R-:W-:Y:S01]  /*1650*/  ULEA.HI UR4, UR4, UR9, URZ, 0x7 ;  /* 0x0000000904047291 */ /* 0x000fe2000f8f383f */
[----:B------:R-:W-:Y:S02]  /*1660*/  CS2R R116, SRZ ;  /* 0x0000000000747805 */ /* 0x000fe4000001ff00 */
[----:B------:R-:W-:Y:S02]  /*1670*/  CS2R R114, SRZ ;  /* 0x0000000000727805 */ /* 0x000fe4000001ff00 */
[----:B------:R-:W-:Y:S01]  /*1680*/  CS2R R112, SRZ ;  /* 0x0000000000707805 */ /* 0x000fe2000001ff00 */
[----:B------:R-:W-:Y:S01]  /*1690*/  USHF.R.S32.HI UR4, URZ, 0x7, UR4 ;  /* 0x000000073f047899 */ /* 0x000fe20008011404 */
[----:B------:R-:W-:Y:S01]  /*16a0*/  CS2R R14, SRZ ;  /* 0x00000000000e7805 */ /* 0x000fe2000001ff00 */
[----:B------:R-:W-:Y:S01]  /*16b0*/  IMAD.MOV.U32 R110, RZ, RZ, RZ ;  /* 0x000000ffff6e7224 */ /* 0x000fe200078e00ff */
[----:B------:R-:W-:Y:S01]  /*16c0*/  CS2R R24, SRZ ;  /* 0x0000000000187805 */ /* 0x000fe2000001ff00 */
[----:B------:R-:W-:Y:S01]  /*16d0*/  UISETP.LT.AND UP0, UPT, URZ, UR4, UPT ;  /* 0x000000043f00728c */ /* 0x000fe2000bf01270 */
[----:B------:R-:W-:Y:S01]  /*16e0*/  CS2R R12, SRZ ;  /* 0x00000000000c7805 */ /* 0x000fe2000001ff00 */
[----:B------:R-:W-:Y:S01]  /*16f0*/  IMAD.MOV.U32 R106, RZ, RZ, RZ ;  /* 0x000000ffff6a7224 */ /* 0x000fe200078e00ff */
[----:B------:R-:W-:Y:S01]  /*1700*/  CS2R R102, SRZ ;  /* 0x0000000000667805 */ /* 0x000fe2000001ff00 */
[----:B------:R-:W-:Y:S01]  /*1710*/  USEL UR42, URZ, UR4, !UP0 ;  /* 0x000000043f2a7287 */ /* 0x000fe2000c000000 */
[----:B------:R-:W-:Y:S01]  /*1720*/  IMAD.MOV.U32 R27, RZ, RZ, RZ ;  /* 0x000000ffff1b7224 */ /* 0x000fe200078e00ff */
[----:B------:R-:W-:-:S02]  /*1730*/  CS2R R100, SRZ ;  /* 0x0000000000647805 */ /* 0x000fc4000001ff00 */
[----:B------:R-:W-:Y:S02]  /*1740*/  CS2R R98, SRZ ;  /* 0x0000000000627805 */ /* 0x000fe4000001ff00 */
[----:B------:R-:W-:Y:S02]  /*1750*/  CS2R R96, SRZ ;  /* 0x0000000000607805 */ /* 0x000fe4000001ff00 */
[----:B------:R-:W-:Y:S02]  /*1760*/  CS2R R94, SRZ ;  /* 0x00000000005e7805 */ /* 0x000fe4000001ff00 */
[----:B------:R-:W-:Y:S02]  /*1770*/  ISETP.GT.AND P1, PT, R88, UR42, PT ;  /* 0x0000002a58007c0c */ /* 0x000fe4000bf24270 */
[----:B------:R-:W-:Y:S02]  /*1780*/  CS2R R92, SRZ ;  /* 0x00000000005c7805 */ /* 0x000fe4000001ff00 */
[----:B------:R-:W-:Y:S01]  /*1790*/  CS2R R90, SRZ ;  /* 0x00000000005a7805 */ /* 0x000fe2000001ff00 */
[----:B------:R-:W-:-:S08]  /*17a0*/  IMAD.MOV.U32 R89, RZ, RZ, RZ ;  /* 0x000000ffff597224 */ /* 0x000fd000078e00ff */
        /* <DEDUP_REMOVED lines=32> */
.L_x_1227:
        /* <DEDUP_REMOVED lines=9> */
.L_x_1405:
[----:B------:R-:W-:Y:S05]  /*1a40*/  @!P0 BRA `(.L_x_1229) ;  /* 0x0000000000048947 */ /* 0x000fea0003800000 */
[----:B------:R-:W-:Y:S01]  /*1a50*/  BPT.TRAP 0x1 ;  /* 0x000000040000795c */ /* 0x000fe20000300000 */
.L_x_1229:
[----:B0-----:R-:W-:Y:S02]  /*1a60*/  IMAD.U32 R3, RZ, RZ, UR46 ;  /* 0x0000002eff037e24 */ /* 0x001fe4000f8e00ff */
[----:B------:R-:W-:-:S03]  /*1a70*/  IMAD.U32 R0, RZ, RZ, UR47 ;  /* 0x0000002fff007e24 */ /* 0x000fc6000f8e00ff */
[----:B------:R-:W-:Y:S02]  /*1a80*/  LEA R3, R3, UR45, 0x3 ;  /* 0x0000002d03037c11 */ /* 0x000fe4000f8e18ff */
[----:B------:R-:W-:-:S04]  /*1a90*/  SHF.L.U32 R0, R0, 0x1f, RZ ;  /* 0x0000001f00007819 */ /* 0x000fc800000006ff */
[----:B------:R0:W1:Y:S01]  /*1aa0*/  SYNCS.PHASECHK.TRANS64.TRYWAIT P1, [R3+URZ+0x16830], R0 ;  /* 0x01683000030075a7 */ /* 0x000062000802017f */
[----:B------:R-:W-:Y:S05]  /*1ab0*/  @!P0 BRA `(.L_x_1230) ;  /* 0x0000000000048947 */ /* 0x000fea0003800000 */
[----:B------:R-:W-:Y:S01]  /*1ac0*/  BPT.TRAP 0x1 ;  /* 0x000000040000795c */ /* 0x000fe20000300000 */
.L_x_1230:
[----:B-1----:R-:W-:Y:S05]  /*1ad0*/  @P1 BRA `(.L_x_1231) ;  /* 0x0000000000081947 */ /* 0x002fea0003800000 */
[----:B------:R-:W1:Y:S02]  /*1ae0*/  SYNCS.PHASECHK.TRANS64.TRYWAIT P1, [R3+URZ+0x16830], R0 ;  /* 0x01683000030075a7 */ /* 0x000e64000802017f */
[----:B-1----:R-:W-:Y:S05]  /*1af0*/  @!P1 BRA `(.L_x_1232) ;  /* 0x0000012c00749947 */ /* 0x002fea0003800000 */
.L_x_1231:
        /* <DEDUP_REMOVED lines=35> */
.L_x_1233:
[----:B------:R-:W-:Y:S01]  /*1d30*/  UISETP.NE.AND UP1, UPT, UR51, URZ, UPT ;  /* 0x0000003f3300728c */ /* 0x000fe2000bf25270 */
[----:B01----:R-:W-:Y:S01]  /*1d40*/  VIADD R0, R17, UR40 ;  /* 0x0000002811007c36 */ /* 0x003fe20008000000 */
[----:B------:R-:W-:Y:S01]  /*1d50*/  R2UR UR6, R3 ;  /* 0x00000000030672ca */ /* 0x000fe200000e0000 */
[----:B------:R-:W-:Y:S01]  /*1d60*/  IMAD.MOV.U32 R3, RZ, RZ, -0x80 ;  /* 0xffffff80ff037424 */ /* 0x000fe200078e00ff */
[----:B------:R-:W-:Y:S01]  /*1d70*/  UISETP.NE.AND UP0, UPT, UR50, URZ, UPT ;  /* 0x0000003f3200728c */ /* 0x000fe2000bf05270 */
[----:B------:R-:W-:Y:S01]  /*1d80*/  IMAD.U32 R7, RZ, RZ, UR37 ;  /* 0x00000025ff077e24 */ /* 0x000fe2000f8e00ff */
[----:B------:R-:W-:Y:S01]  /*1d90*/  PLOP3.LUT P1, PT, PT, PT, UP1, 0x80, 0x0 ;  /* 0x000000000000781c */ /* 0x000fe20003f2f018 */
[----:B------:R-:W-:Y:S01]  /*1da0*/  IMAD R10, R88, R3, 0x80 ;  /* 0x00000080580a7424 */ /* 0x000fe200078e0203 */
[----:B------:R-:W-:Y:S01]  /*1db0*/  PLOP3.LUT P2, PT, PT, PT, UP1, 0x80, 0x0 ;  /* 0x000000000000781c */ /* 0x000fe20003f4f018 */
[----:B------:R-:W-:Y:S01]  /*1dc0*/  ULDC UR22, c[0x0][0x9dc] ;  /* 0x0002770000167ab9 */ /* 0x000fe20000000800 */
[----:B------:R-:W-:Y:S01]  /*1dd0*/  ULDC UR11, c[0x0][0x9e0] ;  /* 0x00027800000b7ab9 */ /* 0x000fe20000000800 */
[----:B------:R-:W-:Y:S01]  /*1de0*/  @UP1 ULDC UR7, c[0x0][0x44c] ;  /* 0x0001130000071ab9 */ /* 0x000fe20000000800 */
[----:B------:R-:W-:Y:S01]  /*1df0*/  VIADD R3, R10, 0x1 ;  /* 0x000000010a037836 */ /* 0x000fe20000000000 */
[----:B------:R-:W-:-:S02]  /*1e00*/  LEA R8, R88, 0xffffff80, 0x7 ;  /* 0xffffff8058087811 */ /* 0x000fc400078e38ff */
[----:B------:R-:W-:-:S04]  /*1e10*/  UIADD3 UR6, UR6, 0x16840, URZ ;  /* 0x0001684006067890 */ /* 0x000fc8000fffe03f */
[----:B------:R-:W-:Y:S01]  /*1e20*/  @P1 IMAD.HI.U32 R2, R0, UR7, RZ ;  /* 0x0000000700021c27 */ /* 0x000fe2000f8e00ff */
[----:B------:R-:W-:Y:S01]  /*1e30*/  @UP1 ULDC UR7, c[0x0][0x450] ;  /* 0x0001140000071ab9 */ /* 0x000fe20000000800 */
[----:B------:R-:W-:Y:S01]  /*1e40*/  UPRMT UR6, UR43, 0x654, UR6 ;  /* 0x000006542b067896 */ /* 0x000fe20008000006 */
[----:B------:R-:W-:Y:S02]  /*1e50*/  PLOP3.LUT P1, PT, PT, PT, UP0, 0x40, 0x0 ;  /* 0x000000000000781c */ /* 0x000fe40003f2e808 */
[----:B------:R-:W-:Y:S01]  /*1e60*/  @P2 SHF.R.U32.HI R0, RZ, UR7, R2 ;  /* 0x00000007ff002c19 */ /* 0x000fe20008011602 */
[----:B------:R-:W-:Y:S02]  /*1e70*/  IMAD R2, R16, -0x2, R3 ;  /* 0xfffffffe10027824 */ /* 0x000fe400078e0203 */
[----:B------:R-:W-:Y:S02]  /*1e80*/  VIADD R3, R10, UR41 ;  /* 0x000000290a037c36 */ /* 0x000fe40008000000 */
[----:B------:R-:W0:Y:S01]  /*1e90*/  SHFL.IDX PT, R5, R0, RZ, 0x1c1f ;  /* 0x001c1fff00057589 */ /* 0x000e2200000e0000 */
[----:B------:R-:W-:Y:S01]  /*1ea0*/  SYNCS.ARRIVE.TRANS64.RED.A1T0 RZ, [UR6], RZ ;  /* 0x000000ffffff79a7 */ /* 0x000fe20008100406 */
[----:B------:R-:W-:Y:S01]  /*1eb0*/  ULOP3.LUT UR6, URZ, UR22, URZ, 0x33, !UPT ;  /* 0x000000163f067292 */ /* 0x000fe2000f8e333f */
[----:B------:R-:W-:Y:S01]  /*1ec0*/  IADD3 R2, -R7, UR41, R2 ;  /* 0x0000002907027c10 */ /* 0x000fe2000fffe102 */
[----:B------:R-:W-:-:S04]  /*1ed0*/  IMAD R12, R16, -0x2, R3 ;  /* 0xfffffffe100c7824 */ /* 0x000fc800078e0203 */
[C---:B------:R-:W-:Y:S02]  /*1ee0*/  VIADD R95, R2.reuse, UR11 ;  /* 0x0000000b025f7c36 */ /* 0x040fe40008000000 */
[----:B------:R-:W-:-:S03]  /*1ef0*/  VIADD R14, R2, UR6 ;  /* 0x00000006020e7c36 */ /* 0x000fc60008000000 */
[----:B0-----:R-:W-:Y:S01]  /*1f00*/  VIADDMNMX R2, R5, R95, R12, PT ;  /* 0x0000005f05027246 */ /* 0x001fe2000380010c */
[----:B------:R-:W-:Y:S01]  /*1f10*/  IMAD.IADD R4, R14, 0x1, R5 ;  /* 0x000000010e047824 */ /* 0x000fe200078e0205 */
[----:B------:R-:W-:Y:S06]  /*1f20*/  @P1 BRA `(.L_x_1234) ;  /* 0x0000000000641947 */ /* 0x000fec0003800000 */
[----:B------:R-:W-:Y:S01]  /*1f30*/  IMAD.U32 R6, RZ, RZ, UR37 ;  /* 0x00000025ff067e24 */ /* 0x000fe2000f8e00ff */
[----:B------:R-:W-:Y:S04]  /*1f40*/  BSSY B0, `(.L_x_1235) ;  /* 0x0000013000007945 */ /* 0x000fe80003800000 */
[----:B------:R-:W-:-:S04]  /*1f50*/  IADD3 R3, -R6, UR41, R5 ;  /* 0x0000002906037c10 */ /* 0x000fc8000fffe105 */
        /* <DEDUP_REMOVED lines=11> */
.L_x_1236:
[----:B------:R-:W-:Y:S02]  /*2010*/  ULDC UR6, c[0x0][0x9e4] ;  /* 0x0002790000067ab9 */ /* 0x000fe40000000800 */
[----:B------:R-:W-:-:S05]  /*2020*/  IMAD.U32 R5, RZ, RZ, UR6 ;  /* 0x00000006ff057e24 */ /* 0x000fca000f8e00ff */
[----:B------:R-:W-:-:S13]  /*2030*/  ISETP.NE.AND P1, PT, R5, 0x1, PT ;  /* 0x000000010500780c */ /* 0x000fda0003f25270 */
[----:B------:R-:W0:Y:S02]  /*2040*/  @P1 LDC.64 R6, c[0x0][0x9e8] ;  /* 0x00027a00ff061b82 */ /* 0x000e240000000a00 */
[----:B0-----:R-:W-:-:S05]  /*2050*/  @P1 IMAD.HI.U32 R6, R3, R6, RZ ;  /* 0x0000000603061227 */ /* 0x001fca00078e00ff */
[----:B------:R-:W-:-:S07]  /*2060*/  @P1 SHF.R.U32.HI R3, RZ, R7, R6 ;  /* 0x00000007ff031219 */ /* 0x000fce0000011606 */
.L_x_1237:
[----:B------:R-:W-:Y:S05]  /*2070*/  BSYNC B0 ;  /* 0x0000000000007941 */ /* 0x000fea0003800000 */
.L_x_1235:
[----:B------:R-:W-:-:S04]  /*2080*/  IMAD R3, R3, R5, -R8 ;  /* 0x0000000503037224 */ /* 0x000fc800078e0a08 */
[----:B------:R-:W-:-:S05]  /*2090*/  IMAD R3, R16, -0x2, R3 ;  /* 0xfffffffe10037824 */ /* 0x000fca00078e0203 */
[----:B------:R-:W-:Y:S02]  /*20a0*/  VIADDMNMX R2, R3, R5, R2, PT ;  /* 0x0000000503027246 */ /* 0x000fe40003800102 */
[----:B------:R-:W-:-:S07]  /*20b0*/  VIMNMX R4, R4, R3, !PT ;  /* 0x0000000304047248 */ /* 0x000fce0007fe0100 */
.L_x_1234:
[----:B------:R-:W2:Y:S01]  /*20c0*/  LDL.LU R20, [R1] ;  /* 0x0000000001147983 */ /* 0x000ea20000300800 */
[C---:B------:R-:W-:Y:S01]  /*20d0*/  ISETP.GE.AND P6, PT, R10.reuse, 0xa, PT ;  /* 0x0000000a0a00780c */ /* 0x040fe20003fc6270 */
[----:B------:R-:W-:Y:S01]  /*20e0*/  UISETP.NE.AND UP0, UPT, UR50, URZ, UPT ;  /* 0x0000003f3200728c */ /* 0x000fe2000bf05270 */
[C---:B------:R-:W-:Y:S01]  /*20f0*/  ISETP.GE.AND P1, PT, R10.reuse, 0x2, PT ;  /* 0x000000020a00780c */ /* 0x040fe20003f26270 */
[----:B------:R-:W0:Y:S01]  /*2100*/  SHFL.IDX PT, R97, R0, 0x1, 0x1c1f ;  /* 0x003c1f0000617f89 */ /* 0x000e2200000e0000 */
[C---:B------:R-:W-:Y:S02]  /*2110*/  ISETP.GE.AND P2, PT, R10.reuse, 0x9, PT ;  /* 0x000000090a00780c */ /* 0x040fe40003f46270 */
[----:B------:R-:W-:Y:S02]  /*2120*/  ISETP.GE.AND P5, PT, R10, 0x11, PT ;  /* 0x000000110a00780c */ /* 0x000fe40003fa6270 */
[C---:B------:R-:W-:Y:S02]  /*2130*/  ISETP.GT.AND P4, PT, R4.reuse, 0x1, !P1 ;  /* 0x000000010400780c */ /* 0x040fe40004f84270 */
[----:B------:R-:W-:-:S02]  /*2140*/  ISETP.GT.AND P3, PT, R4, 0x8, !P2 ;  /* 0x000000080400780c */ /* 0x000fc40005764270 */
[C---:B------:R-:W-:Y:S02]  /*2150*/  ISETP.LT.OR P4, PT, R2.reuse, 0x2, P4 ;  /* 0x000000020200780c */ /* 0x040fe40002781670 */
[----:B------:R-:W-:Y:S02]  /*2160*/  ISETP.LT.OR P3, PT, R2, 0x9, P3 ;  /* 0x000000090200780c */ /* 0x000fe40001f61670 */
[----:B------:R-:W-:Y:S02]  /*2170*/  FSEL R125, R25, -INF , !P4 ;  /* 0xff800000197d7808 */ /* 0x000fe40006000000 */
[----:B------:R-:W-:Y:S02]  /*2180*/  FSEL R123, R28, -INF , !P3 ;  /* 0xff8000001c7b7808 */ /* 0x000fe40005800000 */
[C---:B------:R-:W-:Y:S02]  /*2190*/  ISETP.GT.AND P4, PT, R4.reuse, 0x9, !P6 ;  /* 0x000000090400780c */ /* 0x040fe40007784270 */
[----:B------:R-:W-:-:S02]  /*21a0*/  ISETP.GT.AND P3, PT, R4, 0x10, !P5 ;  /* 0x000000100400780c */ /* 0x000fc40006f64270 */
[C---:B------:R-:W-:Y:S02]  /*21b0*/  ISETP.LT.OR P4, PT, R2.reuse, 0xa, P4 ;  /* 0x0000000a0200780c */ /* 0x040fe40002781670 */
[----:B------:R-:W-:Y:S01]  /*21c0*/  ISETP.LT.OR P3, PT, R2, 0x11, P3 ;  /* 0x000000110200780c */ /* 0x000fe20001f61670 */
[----:B0-----:R-:W-:Y:S01]  /*21d0*/  IMAD.IADD R6, R14, 0x1, R97 ;  /* 0x000000010e067824 */ /* 0x001fe200078e0261 */
[----:B------:R-:W-:Y:S02]  /*21e0*/  FSEL R121, R29, -INF , !P4 ;  /* 0xff8000001d797808 */ /* 0x000fe40006000000 */
[----:B------:R-:W-:Y:S02]  /*21f0*/  ISETP.GE.AND P4, PT, R10, 0x19, PT ;  /* 0x000000190a00780c */ /* 0x000fe40003f86270 */
[----:B------:R-:W-:Y:S02]  /*2200*/  FSEL R119, R32, -INF , !P3 ;  /* 0xff80000020777808 */ /* 0x000fe40005800000 */
[----:B--2---:R-:W-:-:S04]  /*2210*/  LOP3.LUT R20, R20, 0xfffffffb, RZ, 0xc0, !PT ;  /* 0xfffffffb14147812 */ /* 0x004fc800078ec0ff */
[----:B------:R-:W-:-:S04]  /*2220*/  @P6 LOP3.LUT R20, R20, 0x4, RZ, 0xfc, !PT ;  /* 0x0000000414146812 */ /* 0x000fc800078efcff */
[----:B------:R-:W-:-:S04]  /*2230*/  LOP3.LUT R20, R20, 0xfffffff7, RZ, 0xc0, !PT ;  /* 0xfffffff714147812 */ /* 0x000fc800078ec0ff */
[----:B------:R-:W-:Y:S02]  /*2240*/  @P5 LOP3.LUT R20, R20, 0x8, RZ, 0xfc, !PT ;  /* 0x0000000814145812 */ /* 0x000fe400078efcff */
[----:B------:R-:W-:Y:S02]  /*2250*/  ISETP.GE.AND P5, PT, R10, 0x12, PT ;  /* 0x000000120a00780c */ /* 0x000fe40003fa6270 */
[----:B------:R-:W-:Y:S02]  /*2260*/  LOP3.LUT R20, R20, 0xffffffef, RZ, 0xc0, !PT ;  /* 0xffffffef14147812 */ /* 0x000fe400078ec0ff */
[----:B------:R-:W-:-:S04]  /*2270*/  ISETP.GT.AND P3, PT, R4, 0x11, !P5 ;  /* 0x000000110400780c */ /* 0x000fc80006f64270 */
[----:B------:R-:W-:-:S04]  /*2280*/  ISETP.LT.OR P3, PT, R2, 0x12, P3 ;  /* 0x000000120200780c */ /* 0x000fc80001f61670 */
[----:B------:R-:W-:Y:S02]  /*2290*/  FSEL R33, R33, -INF , !P3 ;  /* 0xff80000021217808 */ /* 0x000fe40005800000 */
[----:B------:R-:W-:Y:S02]  /*22a0*/  @P5 LOP3.LUT R20, R20, 0x10, RZ, 0xfc, !PT ;  /* 0x0000001014145812 */ /* 0x000fe400078efcff */
[----:B------:R-:W-:Y:S02]  /*22b0*/  ISETP.GT.AND P3, PT, R4, 0x18, !P4 ;  /* 0x000000180400780c */ /* 0x000fe40006764270 */
[----:B------:R-:W-:Y:S02]  /*22c0*/  LOP3.LUT R20, R20, 0xfdffffff, RZ, 0xc0, !PT ;  /* 0xfdffffff14147812 */ /* 0x000fe400078ec0ff */
[----:B------:R-:W-:Y:S02]  /*22d0*/  ISETP.LT.OR P3, PT, R2, 0x19, P3 ;  /* 0x000000190200780c */ /* 0x000fe40001f61670 */
[----:B------:R-:W-:-:S02]  /*22e0*/  @P4 LOP3.LUT R20, R20, 0x2000000, RZ, 0xfc, !PT ;  /* 0x0200000014144812 */ /* 0x000fc400078efcff */
        /* <DEDUP_REMOVED lines=149> */
[----:B------:R-:W-:Y:S01]  /*2c40*/  VIADDMNMX R4, R97, R95, R12, PT ;  /* 0x0000005f61047246 */ /* 0x000fe2000380010c */
[----:B------:R0:W-:Y:S01]  /*2c50*/  STL [R1], R20 ;  /* 0x0000001401007387 */ /* 0x0001e20000100800 */
[----:B------:R-:W-:-:S04]  /*2c60*/  ISETP.LT.OR P6, PT, R2, 0x7a, P6 ;  /* 0x0000007a0200780c */ /* 0x000fc800037c1670 */
[----:B------:R-:W-:Y:S02]  /*2c70*/  FSEL R85, R85, -INF , !P6 ;  /* 0xff80000055557808 */ /* 0x000fe40007000000 */
[----:B------:R-:W-:-:S13]  /*2c80*/  PLOP3.LUT P6, PT, PT, PT, UP0, 0x40, 0x0 ;  /* 0x000000000000781c */ /* 0x000fda0003fce808 */
[----:B0-----:R-:W-:Y:S05]  /*2c90*/  @P6 BRA `(.L_x_1238) ;  /* 0x0000000000646947 */ /* 0x001fea0003800000 */
        /* <DEDUP_REMOVED lines=14> */
.L_x_1240:
[----:B------:R-:W-:Y:S02]  /*2d80*/  ULDC UR6, c[0x0][0x9e4] ;  /* 0x0002790000067ab9 */ /* 0x000fe40000000800 */
[----:B------:R-:W-:-:S05]  /*2d90*/  IMAD.U32 R2, RZ, RZ, UR6 ;  /* 0x00000006ff027e24 */ /* 0x000fca000f8e00ff */
[----:B------:R-:W-:-:S13]  /*2da0*/  ISETP.NE.AND P6, PT, R2, 0x1, PT ;  /* 0x000000010200780c */ /* 0x000fda0003fc5270 */
[----:B------:R-:W0:Y:S02]  /*2db0*/  @P6 LDC.64 R96, c[0x0][0x9e8] ;  /* 0x00027a00ff606b82 */ /* 0x000e240000000a00 */
[----:B0-----:R-:W-:-:S05]  /*2dc0*/  @P6 IMAD.HI.U32 R0, R95, R96, RZ ;  /* 0x000000605f006227 */ /* 0x001fca00078e00ff */
[----:B------:R-:W-:-:S07]  /*2dd0*/  @P6 SHF.R.U32.HI R95, RZ, R97, R0 ;  /* 0x00000061ff5f6219 */ /* 0x000fce0000011600 */
.L_x_1241:
[----:B------:R-:W-:Y:S05]  /*2de0*/  BSYNC B0 ;  /* 0x0000000000007941 */ /* 0x000fea0003800000 */
.L_x_1239:
[----:B------:R-:W-:-:S04]  /*2df0*/  IMAD R95, R95, R2, -R8 ;  /* 0x000000025f5f7224 */ /* 0x000fc800078e0a08 */
[----:B------:R-:W-:-:S05]  /*2e00*/  IMAD R95, R16, -0x2, R95 ;  /* 0xfffffffe105f7824 */ /* 0x000fca00078e025f */
[----:B------:R-:W-:Y:S02]  /*2e10*/  VIADDMNMX R4, R95, R2, R4, PT ;  /* 0x000000025f047246 */ /* 0x000fe40003800104 */
[----:B------:R-:W-:-:S07]  /*2e20*/  VIMNMX R6, R6, R95, !PT ;  /* 0x0000005f06067248 */ /* 0x000fce0007fe0100 */
.L_x_1238:
        /* <DEDUP_REMOVED lines=29> */
[----:B------:R-:W-:Y:S02]  /*3000*/  LOP3.LUT P1, RZ, R20, 0x2000000, RZ, 0xc0, !PT ;  /* 0x0200000014ff7812 */ /* 0x000fe4000782c0ff */
        /* <DEDUP_REMOVED lines=65> */
[C---:B------:R-:W-:Y:S01]  /*3420*/  LOP3.LUT P2, RZ, R20.reuse, 0x80, RZ, 0xc0, !PT ;  /* 0x0000008014ff7812 */ /* 0x040fe2000784c0ff */
        /* <DEDUP_REMOVED lines=79> */
[-CC-:B------:R-:W-:Y:S01]  /*3920*/  FFMA.FTZ R125, R125, R0.reuse, -R8.reuse ;  /* 0x000000007d7d7223 */ /* 0x180fe20000010808 */
[----:B------:R-:W-:Y:S01]  /*3930*/  ISETP.LT.OR P1, PT, R4, 0x69, P1 ;  /* 0x000000690400780c */ /* 0x000fe20000f21670 */
[--C-:B------:R-:W-:Y:S01]  /*3940*/  FFMA.FTZ R150, R123, R0, -R8.reuse ;  /* 0x000000007b967223 */ /* 0x100fe20000010808 */
[----:B------:R-:W-:Y:S01]  /*3950*/  FMNMX.FTZ R10, R111, R10, !PT ;  /* 0x0000000a6f0a7209 */ /* 0x000fe20007810000 */
[----:B------:R-:W-:Y:S01]  /*3960*/  MUFU.EX2 R148, R148 ;  /* 0x0000009400947308 */ /* 0x000fe20000000800 */
[----:B------:R-:W-:Y:S01]  /*3970*/  FSEL R49, R78, -INF , !P1 ;  /* 0xff8000004e317808 */ /* 0x000fe20004800000 */
[--C-:B------:R-:W-:Y:S01]  /*3980*/  FFMA.FTZ R128, R9, R0, -R8.reuse ;  /* 0x0000000009807223 */ /* 0x100fe20000010808 */
[----:B------:R-:W-:Y:S01]  /*3990*/  FMNMX.FTZ R10, R95, R10, !PT ;  /* 0x0000000a5f0a7209 */ /* 0x000fe20007810000 */
[-CC-:B------:R-:W-:Y:S01]  /*39a0*/  FFMA.FTZ R121, R121, R0.reuse, -R8.reuse ;  /* 0x0000000079797223 */ /* 0x180fe20000010808 */
[----:B------:R-:W-:Y:S01]  /*39b0*/  FSEL R53, R82, -INF , !P3 ;  /* 0xff80000052357808 */ /* 0x000fe20005800000 */
[--C-:B------:R-:W-:Y:S01]  /*39c0*/  FFMA.FTZ R144, R119, R0, -R8.reuse ;  /* 0x0000000077907223 */ /* 0x100fe20000010808 */
[----:B------:R-:W-:Y:S01]  /*39d0*/  FMNMX.FTZ R10, R109, R10, !PT ;  /* 0x0000000a6d0a7209 */ /* 0x000fe20007810000 */
[----:B------:R-:W0:Y:S01]  /*39e0*/  MUFU.EX2 R125, R125 ;  /* 0x0000007d007d7308 */ /* 0x000e220000000800 */
[----:B------:R-:W-:Y:S01]  /*39f0*/  ISETP.GT.AND P6, PT, R6, 0x79, !P6 ;  /* 0x000000790600780c */ /* 0x000fe200077c4270 */
[--C-:B------:R-:W-:Y:S01]  /*3a00*/  FFMA.FTZ R33, R33, R0, -R8.reuse ;  /* 0x0000000021217223 */ /* 0x100fe20000010808 */
[----:B------:R-:W-:Y:S01]  /*3a10*/  FMNMX.FTZ R10, R97, R10, !PT ;  /* 0x0000000a610a7209 */ /* 0x000fe20007810000 */
[-CC-:B------:R-:W-:Y:S01]  /*3a20*/  FFMA.FTZ R146, R93, R0.reuse, -R8.reuse ;  /* 0x000000005d927223 */ /* 0x180fe20000010808 */
[----:B------:R-:W-:Y:S01]  /*3a30*/  ISETP.LT.OR P6, PT, R4, 0x7a, P6 ;  /* 0x0000007a0400780c */ /* 0x000fe200037c1670 */
[--C-:B------:R-:W-:Y:S01]  /*3a40*/  FFMA.FTZ R37, R37, R0, -R8.reuse ;  /* 0x0000000025257223 */ /* 0x100fe20000010808 */
[----:B------:R-:W-:Y:S01]  /*3a50*/  FMNMX.FTZ R10, R107, R10, !PT ;  /* 0x0000000a6b0a7209 */ /* 0x000fe20007810000 */
[----:B------:R-:W1:Y:S01]  /*3a60*/  MUFU.EX2 R150, R150 ;  /* 0x0000009600967308 */ /* 0x000e620000000800 */
[----:B------:R-:W-:Y:S01]  /*3a70*/  FSEL R57, R86, -INF , !P5 ;  /* 0xff80000056397808 */ /* 0x000fe20006800000 */
[--C-:B------:R-:W-:Y:S01]  /*3a80*/  FFMA.FTZ R140, R91, R0, -R8.reuse ;  /* 0x000000005b8c7223 */ /* 0x100fe20000010808 */
[----:B------:R-:W-:Y:S01]  /*3a90*/  FMNMX.FTZ R10, R35, R10, !PT ;  /* 0x0000000a230a7209 */ /* 0x000fe20007810000 */
[-CC-:B------:R-:W-:Y:S01]  /*3aa0*/  FFMA.FTZ R41, R41, R0.reuse, -R8.reuse ;  /* 0x0000000029297223 */ /* 0x180fe20000010808 */
[----:B------:R-:W-:Y:S01]  /*3ab0*/  FSEL R87, R87, -INF , !P6 ;  /* 0xff80000057577808 */ /* 0x000fe20007000000 */
[--C-:B------:R-:W-:Y:S01]  /*3ac0*/  FFMA.FTZ R45, R45, R0, -R8.reuse ;  /* 0x000000002d2d7223 */ /* 0x100fe20000010808 */
[----:B------:R-:W-:Y:S01]  /*3ad0*/  FMNMX.FTZ R10, R105, R10, !PT ;  /* 0x0000000a690a7209 */ /* 0x000fe20007810000 */
[----:B------:R-:W2:Y:S01]  /*3ae0*/  MUFU.EX2 R121, R121 ;  /* 0x0000007900797308 */ /* 0x000ea20000000800 */
[-CC-:B------:R-:W-:Y:S01]  /*3af0*/  FFMA.FTZ R134, R15, R0.reuse, -R8.reuse ;  /* 0x000000000f867223 */ /* 0x180fe20000010808 */
[--C-:B------:R-:W-:Y:S01]  /*3b00*/  FFMA.FTZ R15, R61, R0, -R8.reuse ;  /* 0x000000003d0f7223 */ /* 0x100fe20000010808 */
[----:B------:R-:W-:Y:S01]  /*3b10*/  FMNMX.FTZ R10, R39, R10, !PT ;  /* 0x0000000a270a7209 */ /* 0x000fe20007810000 */
[-CC-:B------:R-:W-:Y:S01]  /*3b20*/  FFMA.FTZ R130, R11, R0.reuse, -R8.reuse ;  /* 0x000000000b827223 */ /* 0x180fe20000010808 */
[-CC-:B------:R-:W-:Y:S01]  /*3b30*/  FFMA.FTZ R124, R5, R0.reuse, -R8.reuse ;  /* 0x00000000057c7223 */ /* 0x180fe20000010808 */
[--C-:B------:R-:W-:Y:S01]  /*3b40*/  FFMA.FTZ R126, R7, R0, -R8.reuse ;  /* 0x00000000077e7223 */ /* 0x100fe20000010808 */
[----:B------:R-:W-:Y:S01]  /*3b50*/  FMNMX.FTZ R10, R103, R10, !PT ;  /* 0x0000000a670a7209 */ /* 0x000fe20007810000 */
[----:B------:R-:W3:Y:S01]  /*3b60*/  MUFU.EX2 R144, R144 ;  /* 0x0000009000907308 */ /* 0x000ee20000000800 */
[-CC-:B------:R-:W-:Y:S01]  /*3b70*/  FFMA.FTZ R120, R13, R0.reuse, -R8.reuse ;  /* 0x000000000d787223 */ /* 0x180fe20000010808 */
[--C-:B------:R-:W-:Y:S01]  /*3b80*/  FFMA.FTZ R122, R3, R0, -R8.reuse ;  /* 0x00000000037a7223 */ /* 0x100fe20000010808 */
[----:B------:R-:W-:Y:S01]  /*3b90*/  FMNMX.FTZ R10, R43, R10, !PT ;  /* 0x0000000a2b0a7209 */ /* 0x000fe20007810000 */
[-CC-:B------:R-:W-:Y:S01]  /*3ba0*/  FFMA.FTZ R61, R65, R0.reuse, -R8.reuse ;  /* 0x00000000413d7223 */ /* 0x180fe20000010808 */
[-CC-:B------:R-:W-:Y:S01]  /*3bb0*/  FFMA.FTZ R11, R69, R0.reuse, -R8.reuse ;  /* 0x00000000450b7223 */ /* 0x180fe20000010808 */
[--C-:B------:R-:W-:Y:S01]  /*3bc0*/  FFMA.FTZ R5, R73, R0, -R8.reuse ;  /* 0x0000000049057223 */ /* 0x100fe20000010808 */
[----:B------:R-:W-:Y:S01]  /*3bd0*/  FMNMX.FTZ R10, R101, R10, !PT ;  /* 0x0000000a650a7209 */ /* 0x000fe20007810000 */
[----:B------:R-:W4:Y:S01]  /*3be0*/  MUFU.EX2 R33, R33 ;  /* 0x0000002100217308 */ /* 0x000f220000000800 */
[-CC-:B------:R-:W-:Y:S01]  /*3bf0*/  FFMA.FTZ R7, R77, R0.reuse, -R8.reuse ;  /* 0x000000004d077223 */ /* 0x180fe20000010808 */
[--C-:B------:R-:W-:Y:S01]  /*3c00*/  FFMA.FTZ R13, R81, R0, -R8.reuse ;  /* 0x00000000510d7223 */ /* 0x100fe20000010808 */
[----:B------:R-:W-:Y:S01]  /*3c10*/  FMNMX.FTZ R10, R51, R10, !PT ;  /* 0x0000000a330a7209 */ /* 0x000fe20007810000 */
[----:B------:R-:W-:-:S03]  /*3c20*/  FFMA.FTZ R3, R85, R0, -R8 ;  /* 0x0000000055037223 */ /* 0x000fc60000010808 */
[----:B------:R-:W-:Y:S01]  /*3c30*/  FMNMX.FTZ R10, R55, R10, !PT ;  /* 0x0000000a370a7209 */ /* 0x000fe20007810000 */
[----:B------:R-:W5:Y:S03]  /*3c40*/  MUFU.EX2 R146, R146 ;  /* 0x0000009200927308 */ /* 0x000f660000000800 */
[----:B------:R-:W-:-:S04]  /*3c50*/  FMNMX.FTZ R10, R47, R10, !PT ;  /* 0x0000000a2f0a7209 */ /* 0x000fc80007810000 */
        /* <DEDUP_REMOVED lines=115> */
[----:B------:R-:W-:Y:S01]  /*4390*/  F2FP.BF16.F32.PACK_AB R140, R41, R140 ;  /* 0x0000008c298c723e */ /* 0x000fe200000010ff */
        /* <DEDUP_REMOVED lines=20> */
[----:B------:R-:W-:-:S06]  /*44e0*/  FADD.FTZ R36, R130, R31 ;  /* 0x0000001f82247221 */ /* 0x000fcc0000010000 */
        /* <DEDUP_REMOVED lines=25> */
[----:B------:R-:W-:Y:S01]  /*4680*/  F2FP.BF16.F32.PACK_AB R126, R7, R126 ;  /* 0x0000007e077e723e */ /* 0x000fe200000010ff */
[----:B------:R-:W-:-:S05]  /*4690*/  VIADD R7, R88, 0xfffffffe ;  /* 0xfffffffe58077836 */ /* 0x000fca0000000000 */
        /* <DEDUP_REMOVED lines=39> */
[----:B------:R-:W-:-:S03]  /*4910*/  F2FP.BF16.F32.PACK_AB R121, R6, R53 ;  /* 0x000000350679723e */ /* 0x000fc600000010ff */
[----:B--2---:R-:W-:-:S04]  /*4920*/  FADD.FTZ R3, R57, R10 ;  /* 0x0000000a39037221 */ /* 0x004fc80000010000 */
[C---:B0-----:R-:W-:Y:S01]  /*4930*/  FADD.FTZ R3, R8.reuse, R3 ;  /* 0x0000000308037221 */ /* 0x041fe20000010000 */
        /* <DEDUP_REMOVED lines=13> */
.L_x_1243:
[----:B------:R-:W-:Y:S02]  /*4a10*/  ULDC UR14, c[0x0][0x9e4] ;  /* 0x00027900000e7ab9 */ /* 0x000fe40000000800 */
[----:B------:R-:W-:-:S11]  /*4a20*/  UISETP.NE.AND UP0, UPT, UR14, 0x1, UPT ;  /* 0x000000010e00788c */ /* 0x000fd6000bf05270 */
[----:B------:R-:W-:Y:S02]  /*4a30*/  @UP0 ULDC.64 UR18, c[0x0][0x9e8] ;  /* 0x00027a0000120ab9 */ /* 0x000fe40000000a00 */
[----:B------:R-:W-:-:S04]  /*4a40*/  UIMAD.WIDE.U32 UR6, UR11, UR18, URZ ;  /* 0x000000120b0672a5 */ /* 0x000fc8000f8e003f */
[----:B------:R-:W-:-:S12]  /*4a50*/  @UP0 USHF.R.U32.HI UR11, URZ, UR19, UR7 ;  /* 0x000000133f0b0299 */ /* 0x000fd80008011607 */
.L_x_1244:
[----:B------:R-:W-:-:S04]  /*4a60*/  UIMAD UR11, UR11, UR14, UR14 ;  /* 0x0000000e0b0b72a4 */ /* 0x000fc8000f8e020e */
[----:B------:R-:W-:-:S04]  /*4a70*/  UISETP.LT.AND UP0, UPT, UR10, UR11, UPT ;  /* 0x0000000b0a00728c */ /* 0x000fc8000bf01270 */
[----:B------:R-:W-:-:S12]  /*4a80*/  USEL UR10, UR10, UR11, UP0 ;  /* 0x0000000b0a0a7287 */ /* 0x000fd80008000000 */
.L_x_1242:
        /* <DEDUP_REMOVED lines=31> */
.L_x_1264:
[----:B------:R-:W-:Y:S01]  /*4c80*/  ISETP.NE.AND P2, PT, RZ, UR44, PT ;  /* 0x0000002cff007c0c */ /* 0x000fe2000bf45270 */
[----:B------:R-:W-:-:S04]  /*4c90*/  UISETP.NE.AND UP0, UPT, UR25, 0x1, UPT ;  /* 0x000000011900788c */ /* 0x000fc8000bf05270 */
[----:B------:R-:W-:-:S04]  /*4ca0*/  USEL UR47, URZ, 0x1, UP0 ;  /* 0x000000013f2f7887 */ /* 0x000fc80008000000 */
[----:B------:R-:W-:-:S04]  /*4cb0*/  ULOP3.LUT UR47, UR26, UR47, URZ, 0x3c, !UPT ;  /* 0x0000002f1a2f7292 */ /* 0x000fc8000f8e3c3f */
[----:B------:R-:W-:Y:S08]  /*4cc0*/  @P2 BRA `(.L_x_1246) ;  /* 0x0000000000382947 */ /* 0x000ff00003800000 */
[----:B------:R-:W-:Y:S05]  /*4cd0*/  @!P0 BRA `(.L_x_1247) ;  /* 0x0000000000048947 */ /* 0x000fea0003800000 */
[----:B------:R-:W-:Y:S01]  /*4ce0*/  BPT.TRAP 0x1 ;  /* 0x000000040000795c */ /* 0x000fe20000300000 */
.L_x_1247:
        /* <DEDUP_REMOVED lines=9> */
.L_x_1248:
[----:B-1----:R-:W-:Y:S05]  /*4d80*/  @P1 BRA `(.L_x_1246) ;  /* 0x0000000000081947 */ /* 0x002fea0003800000 */
[----:B------:R-:W1:Y:S02]  /*4d90*/  SYNCS.PHASECHK.TRANS64.TRYWAIT P1, [UR6+0x16830], R0 ;  /* 0x01683000ff0075a7 */ /* 0x000e640008020146 */
[----:B-1----:R-:W-:Y:S05]  /*4da0*/  @!P1 BRA `(.L_x_1249) ;  /* 0x000000f800dc9947 */ /* 0x002fea0003800000 */
.L_x_1246:
        /* <DEDUP_REMOVED lines=28> */
.L_x_1251:
[----:B------:R-:W-:Y:S01]  /*4f70*/  ULEA UR6, UR25, UR45, 0x3 ;  /* 0x0000002d19067291 */ /* 0x000fe2000f8e183f */
[----:B------:R-:W-:-:S05]  /*4f80*/  IMAD.U32 R0, RZ, RZ, UR26 ;  /* 0x0000001aff007e24 */ /* 0x000fca000f8e00ff */
[----:B------:R-:W-:-:S04]  /*4f90*/  SHF.L.U32 R0, R0, 0x1f, RZ ;  /* 0x0000001f00007819 */ /* 0x000fc800000006ff */
[----:B------:R0:W1:Y:S01]  /*4fa0*/  SYNCS.PHASECHK.TRANS64.TRYWAIT P1, [UR6+0x16850], R0 ;  /* 0x01685000ff0075a7 */ /* 0x0000620008020146 */
[----:B------:R-:W-:Y:S05]  /*4fb0*/  @!P0 BRA `(.L_x_1252) ;  /* 0x0000000000048947 */ /* 0x000fea0003800000 */
[----:B------:R-:W-:Y:S01]  /*4fc0*/  BPT.TRAP 0x1 ;  /* 0x000000040000795c */ /* 0x000fe20000300000 */
.L_x_1252:
[----:B-1----:R-:W-:Y:S05]  /*4fd0*/  @P1 BRA `(.L_x_1250) ;  /* 0x0000000000081947 */ /* 0x002fea0003800000 */
[----:B------:R-:W1:Y:S02]  /*4fe0*/  SYNCS.PHASECHK.TRANS64.TRYWAIT P1, [UR6+0x16850], R0 ;  /* 0x01685000ff0075a7 */ /* 0x000e640008020146 */
[----:B-1----:R-:W-:Y:S05]  /*4ff0*/  @!P1 BRA `(.L_x_1253) ;  /* 0x000000f800609947 */ /* 0x002fea0003800000 */
.L_x_1250:
        /* <DEDUP_REMOVED lines=51> */
.L_x_1254:
[----:B------:R-:W-:Y:S01]  /*5330*/  UISETP.NE.AND UP1, UPT, UR51, URZ, UPT ;  /* 0x0000003f3300728c */ /* 0x000fe2000bf25270 */
[----:B------:R-:W-:Y:S01]  /*5340*/  VIADD R9, R17, UR40 ;  /* 0x0000002811097c36 */ /* 0x000fe20008000000 */
[----:B------:R-:W-:Y:S01]  /*5350*/  ULEA UR6, UR46, UR45, 0x3 ;  /* 0x0000002d2e067291 */ /* 0x000fe2000f8e183f */
[----:B------:R-:W-:Y:S01]  /*5360*/  IMAD.U32 R2, RZ, RZ, UR37 ;  /* 0x00000025ff027e24 */ /* 0x000fe2000f8e00ff */
[----:B------:R-:W-:Y:S02]  /*5370*/  UISETP.NE.AND UP0, UPT, UR50, URZ, UPT ;  /* 0x0000003f3200728c */ /* 0x000fe4000bf05270 */
        /* <DEDUP_REMOVED lines=14> */
[----:B------:R-:W-:-:S05]  /*5460*/  IMAD R11, R16, -0x2, R11 ;  /* 0xfffffffe100b7824 */ /* 0x000fca00078e020b */
[----:B------:R-:W-:-:S05]  /*5470*/  IADD3 R11, -R2, UR41, R11 ;  /* 0x00000029020b7c10 */ /* 0x000fca000fffe10b */
[C---:B------:R-:W-:Y:S02]  /*5480*/  VIADD R10, R11.reuse, UR23 ;  /* 0x000000170b0a7c36 */ /* 0x040fe40008000000 */
[----:B------:R-:W-:Y:S02]  /*5490*/  VIADD R12, R11, UR6 ;  /* 0x000000060b0c7c36 */ /* 0x000fe40008000000 */
[--C-:B0-----:R-:W-:Y:S02]  /*54a0*/  IMAD.IADD R2, R10, 0x1, R13.reuse ;  /* 0x000000010a027824 */ /* 0x101fe400078e020d */
[----:B------:R-:W-:Y:S01]  /*54b0*/  IMAD.IADD R8, R12, 0x1, R13 ;  /* 0x000000010c087824 */ /* 0x000fe200078e020d */
[----:B------:R-:W-:Y:S06]  /*54c0*/  @P1 BRA `(.L_x_1255) ;  /* 0x00000000005c1947 */ /* 0x000fec0003800000 */
[----:B------:R-:W-:Y:S01]  /*54d0*/  IMAD.U32 R14, RZ, RZ, UR37 ;  /* 0x00000025ff0e7e24 */ /* 0x000fe2000f8e00ff */
[----:B------:R-:W-:Y:S04]  /*54e0*/  BSSY B0, `(.L_x_1256) ;  /* 0x0000011000007945 */ /* 0x000fe80003800000 */
[----:B------:R-:W-:-:S04]  /*54f0*/  IADD3 R11, -R14, UR41, R13 ;  /* 0x000000290e0b7c10 */ /* 0x000fc8000fffe10d */
        /* <DEDUP_REMOVED lines=10> */
.L_x_1257:
[----:B------:R-:W-:-:S05]  /*55a0*/  IMAD.U32 R13, RZ, RZ, UR21 ;  /* 0x00000015ff0d7e24 */ /* 0x000fca000f8e00ff */
[----:B------:R-:W-:-:S13]  /*55b0*/  ISETP.NE.AND P1, PT, R13, 0x1, PT ;  /* 0x000000010d00780c */ /* 0x000fda0003f25270 */
[----:B------:R-:W0:Y:S02]  /*55c0*/  @P1 LDC.64 R14, c[0x0][0x9e8] ;  /* 0x00027a00ff0e1b82 */ /* 0x000e240000000a00 */
[----:B0-----:R-:W-:-:S05]  /*55d0*/  @P1 IMAD.HI.U32 R14, R11, R14, RZ ;  /* 0x0000000e0b0e1227 */ /* 0x001fca00078e00ff */
[----:B------:R-:W-:-:S07]  /*55e0*/  @P1 SHF.R.U32.HI R11, RZ, R15, R14 ;  /* 0x0000000fff0b1219 */ /* 0x000fce000001160e */
.L_x_1258:
[----:B------:R-:W-:Y:S05]  /*55f0*/  BSYNC B0 ;  /* 0x0000000000007941 */ /* 0x000fea0003800000 */
.L_x_1256:
[----:B------:R-:W-:-:S04]  /*5600*/  IMAD R11, R11, R13, -R0 ;  /* 0x0000000d0b0b7224 */ /* 0x000fc800078e0a00 */
[----:B------:R-:W-:-:S05]  /*5610*/  IMAD R11, R16, -0x2, R11 ;  /* 0xfffffffe100b7824 */ /* 0x000fca00078e020b */
[----:B------:R-:W-:Y:S02]  /*5620*/  VIADDMNMX R2, R11, R13, R2, PT ;  /* 0x0000000d0b027246 */ /* 0x000fe40003800102 */
[----:B------:R-:W-:-:S07]  /*5630*/  VIMNMX R8, R8, R11, !PT ;  /* 0x0000000b08087248 */ /* 0x000fce0007fe0100 */
.L_x_1255:
        /* <DEDUP_REMOVED lines=116> */
.L_x_1261:
[----:B------:R-:W-:-:S05]  /*5d80*/  IMAD.U32 R2, RZ, RZ, UR21 ;  /* 0x00000015ff027e24 */ /* 0x000fca000f8e00ff */
[----:B------:R-:W-:-:S13]  /*5d90*/  ISETP.NE.AND P2, PT, R2, 0x1, PT ;  /* 0x000000010200780c */ /* 0x000fda0003f45270 */
[----:B------:R-:W0:Y:S02]  /*5da0*/  @P2 LDC.64 R8, c[0x0][0x9e8] ;  /* 0x00027a00ff082b82 */ /* 0x000e240000000a00 */
[----:B0-----:R-:W-:-:S05]  /*5db0*/  @P2 IMAD.HI.U32 R8, R143, R8, RZ ;  /* 0x000000088f082227 */ /* 0x001fca00078e00ff */
[----:B------:R-:W-:-:S07]  /*5dc0*/  @P2 SHF.R.U32.HI R143, RZ, R9, R8 ;  /* 0x00000009ff8f2219 */ /* 0x000fce0000011608 */
.L_x_1262:
[----:B------:R-:W-:Y:S05]  /*5dd0*/  BSYNC B0 ;  /* 0x0000000000007941 */ /* 0x000fea0003800000 */
.L_x_1260:
[----:B------:R-:W-:-:S04]  /*5de0*/  IMAD R143, R143, R2, -R0 ;  /* 0x000000028f8f7224 */ /* 0x000fc800078e0a00 */
[----:B------:R-:W-:-:S05]  /*5df0*/  IMAD R143, R16, -0x2, R143 ;  /* 0xfffffffe108f7824 */ /* 0x000fca00078e028f */
[----:B------:R-:W-:Y:S02]  /*5e00*/  VIADDMNMX R10, R143, R2, R10, PT ;  /* 0x000000028f0a7246 */ /* 0x000fe4000380010a */
[----:B------:R-:W-:-:S07]  /*5e10*/  VIMNMX R12, R12, R143, !PT ;  /* 0x0000008f0c0c7248 */ /* 0x000fce0007fe0100 */
.L_x_1259:
        /* <DEDUP_REMOVED lines=213> */
[-C--:B------:R-:W-:Y:S01]  /*6b70*/  FFMA.FTZ R5, R85, R0.reuse, -R8 ;  /* 0x0000000055057223 */ /* 0x080fe20000010808 */
[----:B------:R-:W1:Y:S02]  /*6b80*/  SHFL.BFLY PT, R9, R10, 0x2, 0x1f ;  /* 0x0c401f000a097f89 */ /* 0x000e6400000e0000 */
[----:B------:R-:W-:Y:S01]  /*6b90*/  FMUL.FTZ R8, R69, R0 ;  /* 0x0000000045087220 */ /* 0x000fe20000410000 */
[----:B------:R-:W-:Y:S08]  /*6ba0*/  MUFU.EX2 R136, R136 ;  /* 0x0000008800887308 */ /* 0x000ff00000000800 */
[----:B------:R-:W2:Y:S08]  /*6bb0*/  MUFU.EX2 R8, R8 ;  /* 0x0000000800087308 */ /* 0x000eb00000000800 */
[----:B------:R-:W-:Y:S01]  /*6bc0*/  MUFU.EX2 R41, R41 ;  /* 0x0000002900297308 */ /* 0x000fe20000000800 */
[----:B-1----:R-:W-:-:S07]  /*6bd0*/  FMNMX.FTZ R9, R10, R9, !PT ;  /* 0x000000090a097209 */ /* 0x002fce0007810000 */
[----:B------:R-:W-:Y:S01]  /*6be0*/  MUFU.EX2 R138, R138 ;  /* 0x0000008a008a7308 */ /* 0x000fe20000000800 */
[----:B------:R-:W1:Y:S07]  /*6bf0*/  SHFL.BFLY PT, R10, R9, 0x1, 0x1f ;  /* 0x0c201f00090a7f89 */ /* 0x000e6e00000e0000 */
[----:B------:R-:W-:Y:S08]  /*6c00*/  MUFU.EX2 R45, R45 ;  /* 0x0000002d002d7308 */ /* 0x000ff00000000800 */
[----:B------:R-:W-:Y:S08]  /*6c10*/  MUFU.EX2 R132, R132 ;  /* 0x0000008400847308 */ /* 0x000ff00000000800 */
[----:B------:R-:W-:Y:S01]  /*6c20*/  MUFU.EX2 R49, R49 ;  /* 0x0000003100317308 */ /* 0x000fe20000000800 */
[----:B-1----:R-:W-:-:S04]  /*6c30*/  FMNMX.FTZ R9, R9, R10, !PT ;  /* 0x0000000a09097209 */ /* 0x002fc80007810000 */
        /* <DEDUP_REMOVED lines=15> */
[----:B------:R-:W-:Y:S01]  /*6d30*/  FMUL.FTZ R6, R25, R0 ;  /* 0x0000000019067220 */ /* 0x000fe20000410000 */
[----:B--2---:R-:W-:Y:S01]  /*6d40*/  FFMA.FTZ R25, R8, R4, R35 ;  /* 0x0000000408197223 */ /* 0x004fe20000010023 */
        /* <DEDUP_REMOVED lines=134> */
.L_x_1263:
        /* <DEDUP_REMOVED lines=75> */
.L_x_1245:
[----:B------:R-:W-:Y:S02]  /*7a60*/  UISETP.NE.AND UP1, UPT, UR51, URZ, UPT ;  /* 0x0000003f3300728c */ /* 0x000fe4000bf25270 */
[----:B------:R-:W-:Y:S02]  /*7a70*/  UISETP.NE.AND UP0, UPT, UR50, URZ, UPT ;  /* 0x0000003f3200728c */ /* 0x000fe4000bf05270 */
[----:B------:R-:W-:Y:S02]  /*7a80*/  UIADD3 UR10, UR40, 0xbf, URZ ;  /* 0x000000bf280a7890 */ /* 0x000fe4000fffe03f */
[----:B------:R-:W-:Y:S02]  /*7a90*/  UIADD3 UR11, UR41, 0x1, -UR37 ;  /* 0x00000001290b7890 */ /* 0x000fe4000fffe825 */
[----:B------:R-:W-:-:S03]  /*7aa0*/  PLOP3.LUT P1, PT, PT, PT, UP0, 0x40, 0x0 ;  /* 0x000000000000781c */ /* 0x000fc60003f2e808 */
[----:B------:R-:W-:Y:S01]  /*7ab0*/  @UP1 ULDC UR6, c[0x0][0x44c] ;  /* 0x0001130000061ab9 */ /* 0x000fe20000000800 */
[----:B------:R-:W-:Y:S01]  /*7ac0*/  @UP1 ULDC UR14, c[0x0][0x450] ;  /* 0x00011400000e1ab9 */ /* 0x000fe20000000800 */
[----:B------:R-:W-:-:S04]  /*7ad0*/  UIMAD.WIDE.U32 UR6, UR10, UR6, URZ ;  /* 0x000000060a0672a5 */ /* 0x000fc8000f8e003f */
[----:B------:R-:W-:-:S04]  /*7ae0*/  @UP1 USHF.R.U32.HI UR10, URZ, UR14, UR7 ;  /* 0x0000000e3f0a1299 */ /* 0x000fc80008011607 */
[----:B------:R-:W-:-:S04]  /*7af0*/  UIADD3 UR10, UR11, UR10, URZ ;  /* 0x0000000a0b0a7290 */ /* 0x000fc8000fffe03f */
[----:B------:R-:W-:Y:S01]  /*7b00*/  UIADD3 UR22, UR10, -UR22, URZ ;  /* 0x800000160a167290 */ /* 0x000fe2000fffe03f */
[----:B------:R-:W-:Y:S11]  /*7b10*/  @P1 BRA `(.L_x_1265) ;  /* 0x00000000004c1947 */ /* 0x000ff60003800000 */
[----:B------:R-:W-:-:S06]  /*7b20*/  UISETP.GT.AND UP0, UPT, UR10, -0x1, UPT ;  /* 0xffffffff0a00788c */ /* 0x000fcc000bf04270 */
[----:B------:R-:W-:-:S13]  /*7b30*/  PLOP3.LUT P1, PT, PT, PT, UP0, 0x80, 0x0 ;  /* 0x000000000000781c */ /* 0x000fda0003f2f008 */
[----:B------:R-:W-:Y:S05]  /*7b40*/  @P1 BRA `(.L_x_1266) ;  /* 0x0000000000201947 */ /* 0x000fea0003800000 */
[----:B------:R-:W-:Y:S01]  /*7b50*/  ULDC UR11, c[0x0][0x9e4] ;  /* 0x00027900000b7ab9 */ /* 0x000fe20000000800 */
[----:B------:R-:W-:Y:S02]  /*7b60*/  ULOP3.LUT UR10, URZ, UR10, URZ, 0x33, !UPT ;  /* 0x0000000a3f0a7292 */ /* 0x000fe4000f8e333f */
[----:B------:R-:W-:-:S11]  /*7b70*/  UISETP.NE.AND UP0, UPT, UR11, 0x1, UPT ;  /* 0x000000010b00788c */ /* 0x000fd6000bf05270 */
[----:B------:R-:W-:Y:S02]  /*7b80*/  @UP0 ULDC.64 UR14, c[0x0][0x9e8] ;  /* 0x00027a00000e0ab9 */ /* 0x000fe40000000a00 */
[----:B------:R-:W-:-:S04]  /*7b90*/  UIMAD.WIDE.U32 UR6, UR10, UR14, URZ ;  /* 0x0000000e0a0672a5 */ /* 0x000fc8000f8e003f */
[----:B------:R-:W-:-:S04]  /*7ba0*/  @UP0 USHF.R.U32.HI UR10, URZ, UR15, UR7 ;  /* 0x0000000f3f0a0299 */ /* 0x000fc80008011607 */
[----:B------:R-:W-:Y:S01]  /*7bb0*/  ULOP3.LUT UR10, URZ, UR10, URZ, 0x33, !UPT ;  /* 0x0000000a3f0a7292 */ /* 0x000fe2000f8e333f */
[----:B------:R-:W-:Y:S11]  /*7bc0*/  BRA `(.L_x_1267) ;  /* 0x0000000000147947 */ /* 0x000ff60003800000 */
.L_x_1266:
[----:B------:R-:W-:Y:S02]  /*7bd0*/  ULDC UR11, c[0x0][0x9e4] ;  /* 0x00027900000b7ab9 */ /* 0x000fe40000000800 */
[----:B------:R-:W-:-:S11]  /*7be0*/  UISETP.NE.AND UP0, UPT, UR11, 0x1, UPT ;  /* 0x000000010b00788c */ /* 0x000fd6000bf05270 */
[----:B------:R-:W-:Y:S02]  /*7bf0*/  @UP0 ULDC.64 UR14, c[0x0][0x9e8] ;  /* 0x00027a00000e0ab9 */ /* 0x000fe40000000a00 */
[----:B------:R-:W-:-:S04]  /*7c00*/  UIMAD.WIDE.U32 UR6, UR10, UR14, URZ ;  /* 0x0000000e0a0672a5 */ /* 0x000fc8000f8e003f */
[----:B------:R-:W-:-:S12]  /*7c10*/  @UP0 USHF.R.U32.HI UR10, URZ, UR15, UR7 ;  /* 0x0000000f3f0a0299 */ /* 0x000fd80008011607 */
.L_x_1267:
[----:B------:R-:W-:-:S04]  /*7c20*/  UIMAD UR10, UR10, UR11, URZ ;  /* 0x0000000b0a0a72a4 */ /* 0x000fc8000f8e023f */
[----:B------:R-:W-:-:S04]  /*7c30*/  UISETP.LT.AND UP0, UPT, UR22, UR10, UPT ;  /* 0x0000000a1600728c */ /* 0x000fc8000bf01270 */
[----:B------:R-:W-:-:S12]  /*7c40*/  USEL UR22, UR22, UR10, !UP0 ;  /* 0x0000000a16167287 */ /* 0x000fd8000c000000 */
.L_x_1265:
[----:B------:R-:W-:-:S04]  /*7c50*/  UIADD3 UR22, UR22, 0x7f, URZ ;  /* 0x0000007f16167890 */ /* 0x000fc8000fffe03f */
[----:B------:R-:W-:-:S04]  /*7c60*/  USHF.R.S32.HI UR6, URZ, 0x1f, UR22 ;  /* 0x0000001f3f067899 */ /* 0x000fc80008011416 */
[----:B------:R-:W-:-:S04]  /*7c70*/  ULEA.HI UR6, UR6, UR22, URZ, 0x7 ;  /* 0x0000001606067291 */ /* 0x000fc8000f8f383f */
[----:B------:R-:W-:-:S04]  /*7c80*/  USHF.R.S32.HI UR6, URZ, 0x7, UR6 ;  /* 0x000000073f067899 */ /* 0x000fc80008011406 */
[----:B------:R-:W-:-:S04]  /*7c90*/  UISETP.LT.AND UP0, UPT, UR42, UR6, UPT ;  /* 0x000000062a00728c */ /* 0x000fc8000bf01270 */
[----:B------:R-:W-:-:S06]  /*7ca0*/  USEL UR21, UR42, UR6, !UP0 ;  /* 0x000000062a157287 */ /* 0x000fcc000c000000 */
[----:B------:R-:W-:-:S13]  /*7cb0*/  ISETP.GE.AND P1, PT, R7, UR21, PT ;  /* 0x0000001507007c0c */ /* 0x000fda000bf26270 */
[----:B------:R-:W-:Y:S05]  /*7cc0*/  @!P1 BRA `(.L_x_1268) ;  /* 0x0000001c00449947 */ /* 0x000fea0003800000 */
[----:B------:R-:W-:Y:S01]  /*7cd0*/  IMAD.MOV.U32 R6, RZ, RZ, R9 ;  /* 0x000000ffff067224 */ /* 0x000fe200078e0009 */
[----:B------:R-:W-:Y:S01]  /*7ce0*/  UMOV UR23, UR47 ;  /* 0x0000002f00177c82 */ /* 0x000fe20008000000 */
[----:B------:R-:W-:Y:S01]  /*7cf0*/  IMAD.MOV.U32 R5, RZ, RZ, R2 ;  /* 0x000000ffff057224 */ /* 0x000fe200078e0002 */
[----:B------:R-:W-:-:S06]  /*7d00*/  UMOV UR22, UR46 ;  /* 0x0000002e00167c82 */ /* 0x000fcc0008000000 */
.L_x_1279:
[----:B------:R-:W-:Y:S01]  /*7d10*/  ISETP.NE.AND P2, PT, RZ, UR44, PT ;  /* 0x0000002cff007c0c */ /* 0x000fe2000bf45270 */
[----:B------:R-:W-:-:S04]  /*7d20*/  UISETP.NE.AND UP0, UPT, UR22, 0x1, UPT ;  /* 0x000000011600788c */ /* 0x000fc8000bf05270 */
[----:B------:R-:W-:-:S04]  /*7d30*/  USEL UR47, URZ, 0x1, UP0 ;  /* 0x000000013f2f7887 */ /* 0x000fc80008000000 */
[----:B------:R-:W-:-:S04]  /*7d40*/  ULOP3.LUT UR47, UR23, UR47, URZ, 0x3c, !UPT ;  /* 0x0000002f172f7292 */ /* 0x000fc8000f8e3c3f */
[----:B------:R-:W-:Y:S08]  /*7d50*/  @P2 BRA `(.L_x_1269) ;  /* 0x0000000000382947 */ /* 0x000ff00003800000 */
[----:B------:R-:W-:Y:S05]  /*7d60*/  @!P0 BRA `(.L_x_1270) ;  /* 0x0000000000048947 */ /* 0x000fea0003800000 */
[----:B------:R-:W-:Y:S01]  /*7d70*/  BPT.TRAP 0x1 ;  /* 0x000000040000795c */ /* 0x000fe20000300000 */
.L_x_1270:
        /* <DEDUP_REMOVED lines=9> */
.L_x_1271:
[----:B-1----:R-:W-:Y:S05]  /*7e10*/  @P1 BRA `(.L_x_1269) ;  /* 0x0000000000081947 */ /* 0x002fea0003800000 */
[----:B------:R-:W1:Y:S02]  /*7e20*/  SYNCS.PHASECHK.TRANS64.TRYWAIT P1, [UR6+0x16830], R0 ;  /* 0x01683000ff0075a7 */ /* 0x000e640008020146 */
[----:B-1----:R-:W-:Y:S05]  /*7e30*/  @!P1 BRA `(.L_x_1272) ;  /* 0x000000c800e89947 */ /* 0x002fea0003800000 */
.L_x_1269:
        /* <DEDUP_REMOVED lines=28> */
.L_x_1274:
[----:B------:R-:W-:Y:S01]  /*8000*/  ULEA UR6, UR22, UR45, 0x3 ;  /* 0x0000002d16067291 */ /* 0x000fe2000f8e183f */
[----:B------:R-:W-:-:S05]  /*8010*/  IMAD.U32 R0, RZ, RZ, UR23 ;  /* 0x00000017ff007e24 */ /* 0x000fca000f8e00ff */
[----:B------:R-:W-:-:S04]  /*8020*/  SHF.L.U32 R0, R0, 0x1f, RZ ;  /* 0x0000001f00007819 */ /* 0x000fc800000006ff */
[----:B------:R0:W1:Y:S01]  /*8030*/  SYNCS.PHASECHK.TRANS64.TRYWAIT P1, [UR6+0x16850], R0 ;  /* 0x01685000ff0075a7 */ /* 0x0000620008020146 */
[----:B------:R-:W-:Y:S05]  /*8040*/  @!P0 BRA `(.L_x_1275) ;  /* 0x0000000000048947 */ /* 0x000fea0003800000 */
[----:B------:R-:W-:Y:S01]  /*8050*/  BPT.TRAP 0x1 ;  /* 0x000000040000795c */ /* 0x000fe20000300000 */
.L_x_1275:
[----:B-1----:R-:W-:Y:S05]  /*8060*/  @P1 BRA `(.L_x_1273) ;  /* 0x0000000000081947 */ /* 0x002fea0003800000 */
[----:B------:R-:W1:Y:S02]  /*8070*/  SYNCS.PHASECHK.TRANS64.TRYWAIT P1, [UR6+0x16850], R0 ;  /* 0x01685000ff0075a7 */ /* 0x000e640008020146 */
[----:B-1----:R-:W-:Y:S05]  /*8080*/  @!P1 BRA `(.L_x_1276) ;  /* 0x000000c8006c9947 */ /* 0x002fea0003800000 */
.L_x_1273:
        /* <DEDUP_REMOVED lines=51> */
.L_x_1277:
        /* <DEDUP_REMOVED lines=80> */
[-CC-:B------:R-:W-:Y:S01]  /*88c0*/  FFMA.FTZ R37, R53, R0.reuse, -R131.reuse ;  /* 0x0000000035257223 */ /* 0x180fe20000010883 */
[C---:B------:R-:W-:Y:S01]  /*88d0*/  FADD.FTZ R15, -R9.reuse, R6 ;  /* 0x00000006090f7221 */ /* 0x040fe20000010100 */
[-C--:B------:R-:W-:Y:S01]  /*88e0*/  FMUL.FTZ R53, R9, R0.reuse ;  /* 0x0000000009357220 */ /* 0x080fe20000410000 */
[-C--:B------:R-:W-:Y:S01]  /*88f0*/  FMUL.FTZ R5, R5, R0.reuse ;  /* 0x0000000005057220 */ /* 0x080fe20000410000 */
[-C--:B------:R-:W-:Y:S01]  /*8900*/  FFMA.FTZ R148, R24, R0.reuse, -R131 ;  /* 0x0000000018947223 */ /* 0x080fe20000010883 */
[-C--:B------:R-:W-:Y:S01]  /*8910*/  FMUL.FTZ R6, R15, R0.reuse ;  /* 0x000000000f067220 */ /* 0x080fe20000410000 */
        /* <DEDUP_REMOVED lines=193> */
.L_x_1278:
[----:B------:R-:W-:Y:S01]  /*9530*/  ULEA UR6, UR22, UR45, 0x3 ;  /* 0x0000002d16067291 */ /* 0x000fe2000f8e183f */
[----:B------:R-:W-:Y:S01]  /*9540*/  ISETP.GT.AND P1, PT, R7, UR21, PT ;  /* 0x0000001507007c0c */ /* 0x000fe2000bf24270 */
        /* <DEDUP_REMOVED lines=73> */
.L_x_1268:
        /* <DEDUP_REMOVED lines=8> */
[----:B------:R-:W-:-:S05]  /*9a60*/  ULDC UR22, c[0x0][0x9e0] ;  /* 0x0002780000167ab9 */ /* 0x000fca0000000800 */
.L_x_1299:
        /* <DEDUP_REMOVED lines=9> */
.L_x_1282:
[----:B------:R-:W-:Y:S01]  /*9b00*/  ULEA UR6, UR46, UR45, 0x3 ;  /* 0x0000002d2e067291 */ /* 0x000fe2000f8e183f */
[----:B------:R-:W-:-:S05]  /*9b10*/  IMAD.U32 R0, RZ, RZ, UR47 ;  /* 0x0000002fff007e24 */ /* 0x000fca000f8e00ff */
[----:B------:R-:W-:-:S04]  /*9b20*/  SHF.L.U32 R0, R0, 0x1f, RZ ;  /* 0x0000001f00007819 */ /* 0x000fc800000006ff */
[----:B------:R0:W1:Y:S01]  /*9b30*/  SYNCS.PHASECHK.TRANS64.TRYWAIT P1, [UR6+0x16830], R0 ;  /* 0x01683000ff0075a7 */ /* 0x0000620008020146 */
[----:B------:R-:W-:Y:S05]  /*9b40*/  @!P0 BRA `(.L_x_1283) ;  /* 0x0000000000048947 */ /* 0x000fea0003800000 */
[----:B------:R-:W-:Y:S01]  /*9b50*/  BPT.TRAP 0x1 ;  /* 0x000000040000795c */ /* 0x000fe20000300000 */
.L_x_1283:
[----:B-1----:R-:W-:Y:S05]  /*9b60*/  @P1 BRA `(.L_x_1281) ;  /* 0x0000000000081947 */ /* 0x002fea0003800000 */
[----:B------:R-:W1:Y:S02]  /*9b70*/  SYNCS.PHASECHK.TRANS64.TRYWAIT P1, [UR6+0x16830], R0 ;  /* 0x01683000ff0075a7 */ /* 0x000e640008020146 */
[----:B-1----:R-:W-:Y:S05]  /*9b80*/  @!P1 BRA `(.L_x_1284) ;  /* 0x000000ac00c49947 */ /* 0x002fea0003800000 */
.L_x_1281:
        /* <DEDUP_REMOVED lines=25> */
.L_x_1286:
[----:B------:R-:W-:Y:S01]  /*9d20*/  ULEA UR6, UR24, UR45, 0x3 ;  /* 0x0000002d18067291 */ /* 0x000fe2000f8e183f */
[----:B------:R-:W-:-:S05]  /*9d30*/  IMAD.U32 R0, RZ, RZ, UR25 ;  /* 0x00000019ff007e24 */ /* 0x000fca000f8e00ff */
[----:B------:R-:W-:-:S04]  /*9d40*/  SHF.L.U32 R0, R0, 0x1f, RZ ;  /* 0x0000001f00007819 */ /* 0x000fc800000006ff */
[----:B------:R0:W1:Y:S01]  /*9d50*/  SYNCS.PHASECHK.TRANS64.TRYWAIT P1, [UR6+0x16850], R0 ;  /* 0x01685000ff0075a7 */ /* 0x0000620008020146 */
[----:B------:R-:W-:Y:S05]  /*9d60*/  @!P0 BRA `(.L_x_1287) ;  /* 0x0000000000048947 */ /* 0x000fea0003800000 */
[----:B------:R-:W-:Y:S01]  /*9d70*/  BPT.TRAP 0x1 ;  /* 0x000000040000795c */ /* 0x000fe20000300000 */
.L_x_1287:
[----:B-1----:R-:W-:Y:S05]  /*9d80*/  @P1 BRA `(.L_x_1285) ;  /* 0x0000000000081947 */ /* 0x002fea0003800000 */
[----:B------:R-:W1:Y:S02]  /*9d90*/  SYNCS.PHASECHK.TRANS64.TRYWAIT P1, [UR6+0x16850], R0 ;  /* 0x01685000ff0075a7 */ /* 0x000e640008020146 */
[----:B-1----:R-:W-:Y:S05]  /*9da0*/  @!P1 BRA `(.L_x_1288) ;  /* 0x000000ac00549947 */ /* 0x002fea0003800000 */
.L_x_1285:
        /* <DEDUP_REMOVED lines=51> */
.L_x_1289:
        /* <DEDUP_REMOVED lines=39> */
.L_x_1292:
[----:B------:R-:W-:-:S05]  /*a350*/  IMAD.U32 R13, RZ, RZ, UR21 ;  /* 0x00000015ff0d7e24 */ /* 0x000fca000f8e00ff */
[----:B------:R-:W-:-:S13]  /*a360*/  ISETP.NE.AND P1, PT, R13, 0x1, PT ;  /* 0x000000010d00780c */ /* 0x000fda0003f25270 */
[----:B------:R-:W0:Y:S02]  /*a370*/  @P1 LDC.64 R14, c[0x0][0x9e8] ;  /* 0x00027a00ff0e1b82 */ /* 0x000e240000000a00 */
[----:B0-----:R-:W-:-:S05]  /*a380*/  @P1 IMAD.HI.U32 R14, R11, R14, RZ ;  /* 0x0000000e0b0e1227 */ /* 0x001fca00078e00ff */
[----:B------:R-:W-:-:S07]  /*a390*/  @P1 SHF.R.U32.HI R11, RZ, R15, R14 ;  /* 0x0000000fff0b1219 */ /* 0x000fce000001160e */
.L_x_1293:
[----:B------:R-:W-:Y:S05]  /*a3a0*/  BSYNC B0 ;  /* 0x0000000000007941 */ /* 0x000fea0003800000 */
.L_x_1291:
[----:B------:R-:W-:-:S04]  /*a3b0*/  IMAD R11, R11, R13, -R0 ;  /* 0x0000000d0b0b7224 */ /* 0x000fc800078e0a00 */
[----:B------:R-:W-:-:S05]  /*a3c0*/  IMAD R11, R16, -0x2, R11 ;  /* 0xfffffffe100b7824 */ /* 0x000fca00078e020b */
[----:B------:R-:W-:Y:S02]  /*a3d0*/  VIADDMNMX R2, R11, R13, R2, PT ;  /* 0x0000000d0b027246 */ /* 0x000fe40003800102 */
[----:B------:R-:W-:-:S07]  /*a3e0*/  VIMNMX R8, R8, R11, !PT ;  /* 0x0000000b08087248 */ /* 0x000fce0007fe0100 */
.L_x_1290:
        /* <DEDUP_REMOVED lines=116> */
.L_x_1296:
[----:B------:R-:W-:-:S05]  /*ab30*/  IMAD.U32 R2, RZ, RZ, UR21 ;  /* 0x00000015ff027e24 */ /* 0x000fca000f8e00ff */
[----:B------:R-:W-:-:S13]  /*ab40*/  ISETP.NE.AND P2, PT, R2, 0x1, PT ;  /* 0x000000010200780c */ /* 0x000fda0003f45270 */
[----:B------:R-:W0:Y:S02]  /*ab50*/  @P2 LDC.64 R8, c[0x0][0x9e8] ;  /* 0x00027a00ff082b82 */ /* 0x000e240000000a00 */
[----:B0-----:R-:W-:-:S05]  /*ab60*/  @P2 IMAD.HI.U32 R8, R143, R8, RZ ;  /* 0x000000088f082227 */ /* 0x001fca00078e00ff */
[----:B------:R-:W-:-:S07]  /*ab70*/  @P2 SHF.R.U32.HI R143, RZ, R9, R8 ;  /* 0x00000009ff8f2219 */ /* 0x000fce0000011608 */
.L_x_1297:
[----:B------:R-:W-:Y:S05]  /*ab80*/  BSYNC B0 ;  /* 0x0000000000007941 */ /* 0x000fea0003800000 */
.L_x_1295:
[----:B------:R-:W-:-:S04]  /*ab90*/  IMAD R143, R143, R2, -R0 ;  /* 0x000000028f8f7224 */ /* 0x000fc800078e0a00 */
[----:B------:R-:W-:-:S05]  /*aba0*/  IMAD R143, R16, -0x2, R143 ;  /* 0xfffffffe108f7824 */ /* 0x000fca00078e028f */
[----:B------:R-:W-:Y:S02]  /*abb0*/  VIADDMNMX R10, R143, R2, R10, PT ;  /* 0x000000028f0a7246 */ /* 0x000fe4000380010a */
[----:B------:R-:W-:-:S07]  /*abc0*/  VIMNMX R12, R12, R143, !PT ;  /* 0x0000008f0c0c7248 */ /* 0x000fce0007fe0100 */
.L_x_1294:
        /* <DEDUP_REMOVED lines=377> */
.L_x_1298:
        /* <DEDUP_REMOVED lines=75> */
.L_x_1280:
[----:B------:R-:W-:Y:S06]  /*c810*/  BAR.ARV 0x8, 0x200 ;  /* 0x0208000000007b1d */ /* 0x000fec0000002000 */
[----:B------:R-:W-:Y:S05]  /*c820*/  @!P0 BRA `(.L_x_1300) ;  /* 0x0000000000048947 */ /* 0x000fea0003800000 */
[----:B------:R-:W-:Y:S01]  /*c830*/  BPT.TRAP 0x1 ;  /* 0x000000040000795c */ /* 0x000fe20000300000 */
.L_x_1300:
[----:B------:R-:W-:Y:S01]  /*c840*/  ULEA UR5, UR46, UR45, 0x3 ;  /* 0x0000002d2e057291 */ /* 0x000fe2000f8e183f */
[----:B------:R-:W-:-:S05]  /*c850*/  IMAD.U32 R5, RZ, RZ, UR47 ;  /* 0x0000002fff057e24 */ /* 0x000fca000f8e00ff */
[----:B------:R-:W-:-:S04]  /*c860*/  SHF.L.U32 R5, R5, 0x1f, RZ ;  /* 0x0000001f05057819 */ /* 0x000fc800000006ff */
[----:B------:R0:W1:Y:S01]  /*c870*/  SYNCS.PHASECHK.TRANS64.TRYWAIT P1, [UR5+0x16850], R5 ;  /* 0x01685005ff0075a7 */ /* 0x0000620008020145 */
[----:B------:R-:W-:Y:S05]  /*c880*/  @!P0 BRA `(.L_x_1301) ;  /* 0x0000000000048947 */ /* 0x000fea0003800000 */
[----:B------:R-:W-:Y:S01]  /*c890*/  BPT.TRAP 0x1 ;  /* 0x000000040000795c */ /* 0x000fe20000300000 */
.L_x_1301:
[----:B-1----:R-:W-:Y:S05]  /*c8a0*/  @P1 BRA `(.L_x_1302) ;  /* 0x0000000000081947 */ /* 0x002fea0003800000 */
[----:B------:R-:W1:Y:S02]  /*c8b0*/  SYNCS.PHASECHK.TRANS64.TRYWAIT P1, [UR5+0x16850], R5 ;  /* 0x01685005ff0075a7 */ /* 0x000e640008020145 */
[----:B-1----:R-:W-:Y:S05]  /*c8c0*/  @!P1 BRA `(.L_x_1303) ;  /* 0x0000008000a49947 */ /* 0x002fea0003800000 */
.L_x_1302:
[----:B------:R-:W-:Y:S01]  /*c8d0*/  UIADD3 UR45, UR45, 0x400, URZ ;  /* 0x000004002d2d7890 */ /* 0x000fe2000fffe03f */
[----:B------:R-:W-:Y:S01]  /*c8e0*/  WARPGROUP.ARRIVE ;  /* 0x00000000000079c5 */ /* 0x000fe20000000000 */
[----:B------:R-:W-:Y:S01]  /*c8f0*/  UMOV UR7, 0x40000040 ;  /* 0x4000004000077882 */ /* 0x000fe20000000000 */
[----:B01----:R-:W0:Y:S01]  /*c900*/  SHFL.BFLY PT, R5, R4, 0x2, 0x1f ;  /* 0x0c401f0004057f89 */ /* 0x003e2200000e0000 */
[----:B------:R-:W-:Y:S01]  /*c910*/  USHF.R.U32.HI UR45, URZ, 0x4, UR45 ;  /* 0x000000043f2d7899 */ /* 0x000fe2000801162d */
[----:B------:R-:W-:Y:S02]  /*c920*/  IMAD.MOV.U32 R21, RZ, RZ, -0x800000 ;  /* 0xff800000ff157424 */ /* 0x000fe400078e00ff */
        /* <DEDUP_REMOVED lines=9> */
[----:B-1----:R-:W-:Y:S01]  /*c9c0*/  FADD.FTZ R7, R6, R3 ;  /* 0x0000000306077221 */ /* 0x002fe20000010000 */
[----:B------:R-:W-:-:S03]  /*c9d0*/  IMAD.MOV.U32 R3, RZ, RZ, RZ ;  /* 0x000000ffff037224 */ /* 0x000fc600078e00ff */
[----:B------:R-:W0:Y:S04]  /*c9e0*/  SHFL.BFLY PT, R6, R5, 0x1, 0x1f ;  /* 0x0c201f0005067f89 */ /* 0x000e2800000e0000 */
[----:B------:R-:W1:Y:S01]  /*c9f0*/  SHFL.BFLY PT, R8, R7, 0x1, 0x1f ;  /* 0x0c201f0007087f89 */ /* 0x000e6200000e0000 */
[----:B0-----:R-:W-:Y:S01]  /*ca00*/  FADD.FTZ R10, R5, R6 ;  /* 0x00000006050a7221 */ /* 0x001fe20000010000 */
[----:B------:R-:W-:Y:S02]  /*ca10*/  IMAD.MOV.U32 R6, RZ, RZ, RZ ;  /* 0x000000ffff067224 */ /* 0x000fe400078e00ff */
[----:B-1----:R-:W-:Y:S02]  /*ca20*/  FADD.FTZ R11, R7, R8 ;  /* 0x00000008070b7221 */ /* 0x002fe40000010000 */
[----:B------:R-:W-:-:S03]  /*ca30*/  FSETP.NE.FTZ.AND P1, PT, R10, RZ, PT ;  /* 0x000000ff0a00720b */ /* 0x000fc60003f35000 */
[----:B------:R-:W-:-:S10]  /*ca40*/  FSETP.NE.FTZ.AND P2, PT, R11, RZ, PT ;  /* 0x000000ff0b00720b */ /* 0x000fd40003f55000 */
[----:B------:R-:W0:Y:S01]  /*ca50*/  @P1 MUFU.LG2 R4, R10 ;  /* 0x0000000a00041308 */ /* 0x000e220000000c00 */
[C---:B------:R-:W-:Y:S02]  /*ca60*/  @P1 FMUL.FTZ R5, R0.reuse, 0.69314718246459960938 ;  /* 0x3f31721800051820 */ /* 0x040fe40000410000 */
[----:B------:R-:W-:-:S05]  /*ca70*/  @P2 FMUL.FTZ R7, R0, 0.69314718246459960938 ;  /* 0x3f31721800072820 */ /* 0x000fca0000410000 */
        /* <DEDUP_REMOVED lines=44> */
.L_x_1304:
        /* <DEDUP_REMOVED lines=42> */
.L_x_1226:
[----:B------:R-:W0:Y:S01]  /*cfe0*/  S2R R3, SR_CgaCtaId ;  /* 0x0000000000037919 */ /* 0x000e220000008800 */
[----:B------:R-:W-:Y:S01]  /*cff0*/  MOV R0, 0x400 ;  /* 0x0000040000007802 */ /* 0x000fe20000000f00 */
[----:B------:R-:W-:Y:S01]  /*d000*/  BSSY B0, `(.L_x_1305) ;  /* 0x000018a000007945 */ /* 0x000fe20003800000 */
[----:B------:R-:W-:Y:S02]  /*d010*/  BAR.SYNC.DEFER_BLOCKING 0x5, 0x200 ;  /* 0x0148000000007b1d */ /* 0x000fe40000010000 */
[----:B0-----:R-:W-:-:S05]  /*d020*/  LEA R0, R3, R0, 0x18 ;  /* 0x0000000003007211 */ /* 0x001fca00078ec0ff */
[----:B------:R-:W0:Y:S02]  /*d030*/  LDS.128 R4, [R0+0x168d0] ;  /* 0x0168d00000047984 */ /* 0x000e240000000c00 */
[----:B0-----:R-:W-:Y:S02]  /*d040*/  R2UR UR5, R5 ;  /* 0x00000000050572ca */ /* 0x001fe400000e0000 */
[----:B------:R-:W-:Y:S02]  /*d050*/  R2UR UR7, R6 ;  /* 0x00000000060772ca */ /* 0x000fe400000e0000 */
        /* <DEDUP_REMOVED lines=9> */
[----:B------:R-:W1:Y:S01]  /*d0f0*/  LDC R33, c[0x0][0xbe8] ;  /* 0x0002fa00ff217b82 */ /* 0x000e620000000800 */
[----:B------:R-:W-:Y:S01]  /*d100*/  F2FP.BF16.F32.PACK_AB R14, R14, R25 ;  /* 0x000000190e0e723e */ /* 0x000fe200000010ff */
[----:B------:R-:W-:Y:S01]  /*d110*/  UISETP.NE.AND.EX UP0, UPT, UR9, URZ, UPT, UP0 ;  /* 0x0000003f0900728c */ /* 0x000fe2000bf05300 */
[----:B------:R-:W-:-:S05]  /*d120*/  F2FP.BF16.F32.PACK_AB R15, R15, R110 ;  /* 0x0000006e0f0f723e */ /* 0x000fca00000010ff */
[----:B------:R-:W-:Y:S01]  /*d130*/  BAR.SYNC.DEFER_BLOCKING 0x1, 0x180 ;  /* 0x0046000000007b1d */ /* 0x000fe20000010000 */
[----:B------:R-:W-:Y:S02]  /*d140*/  F2FP.BF16.F32.PACK_AB R113, R115, R114 ;  /* 0x000000727371723e */ /* 0x000fe400000010ff */
[----:B------:R-:W-:Y:S02]  /*d150*/  F2FP.BF16.F32.PACK_AB R114, R117, R116 ;  /* 0x000000747572723e */ /* 0x000fe400000010ff */
[----:B------:R-:W-:Y:S01]  /*d160*/  F2FP.BF16.F32.PACK_AB R115, R119, R118 ;  /* 0x000000767773723e */ /* 0x000fe200000010ff */
[----:B------:R-:W-:Y:S01]  /*d170*/  ULDC.64 UR8, c[0x0][0xc00] ;  /* 0x0003000000087ab9 */ /* 0x000fe20000000a00 */
[----:B------:R-:W-:Y:S01]  /*d180*/  UMOV UR4, URZ ;  /* 0x0000003f00047c82 */ /* 0x000fe20008000000 */
[----:B------:R-:W-:Y:S02]  /*d190*/  UIMAD.WIDE UR8, UR39, 0x4, UR8 ;  /* 0x00000004270878a5 */ /* 0x000fe4000f8e0208 */
[----:B------:R-:W-:Y:S01]  /*d1a0*/  USHF.R.S32.HI UR18, URZ, 0x1f, UR38 ;  /* 0x0000001f3f127899 */ /* 0x000fe20008011426 */
[----:B------:R-:W-:Y:S01]  /*d1b0*/  ULDC.64 UR12, c[0x0][0xb90] ;  /* 0x0002e400000c7ab9 */ /* 0x000fe20000000a00 */
[----:B------:R-:W-:-:S02]  /*d1c0*/  USHF.R.S32.HI UR11, URZ, 0x1f, UR39 ;  /* 0x0000001f3f0b7899 */ /* 0x000fc40008011427 */
        /* <DEDUP_REMOVED lines=28> */
[----:B------:R-:W-:Y:S01]  /*d390*/  F2FP.BF16.F32.PACK_AB R8, R89, R24 ;  /* 0x000000185908723e */ /* 0x000fe200000010ff */
[----:B------:R-:W-:Y:S01]  /*d3a0*/  IMAD.U32 R24, RZ, RZ, UR8 ;  /* 0x00000008ff187e24 */ /* 0x000fe2000f8e00ff */
        /* <DEDUP_REMOVED lines=8> */
[----:B------:R-:W-:-:S03]  /*d430*/  PLOP3.LUT P2, PT, PT, PT, UP0, 0x80, 0x0 ;  /* 0x000000000000781c */ /* 0x000fc60003f4f008 */
[----:B------:R2:W-:Y:S04]  /*d440*/  STSM.16.M88.4 [R30], R4 ;  /* 0x000000041e007844 */ /* 0x0005e80000000200 */
[----:B------:R3:W-:Y:S04]  /*d450*/  STSM.16.M88.4 [R29], R12 ;  /* 0x0000000c1d007844 */ /* 0x0007e80000000200 */
[----:B------:R3:W-:Y:S01]  /*d460*/  STSM.16.M88.4 [R28], R112 ;  /* 0x000000701c007844 */ /* 0x0007e20000000200 */
[----:B------:R-:W-:Y:S06]  /*d470*/  BAR.SYNC.DEFER_BLOCKING 0x1, 0x180 ;  /* 0x0046000000007b1d */ /* 0x000fec0000010000 */
[----:B------:R-:W4:Y:S01]  /*d480*/  @P2 LDG.E R26, desc[UR52][R24.64] ;  /* 0x00000034181a2981 */ /* 0x000f22000c1e1900 */
[----:B-1----:R-:W-:Y:S01]  /*d490*/  ISETP.NE.AND P1, PT, R33, 0x1, PT ;  /* 0x000000012100780c */ /* 0x002fe20003f25270 */
[----:B0-----:R-:W-:Y:S01]  /*d4a0*/  VIADD R8, R17, UR40 ;  /* 0x0000002811087c36 */ /* 0x001fe20008000000 */
[----:B------:R-:W-:-:S02]  /*d4b0*/  UIMAD UR8, UR18, UR12, URZ ;  /* 0x0000000c120872a4 */ /* 0x000fc4000f8e023f */
[----:B------:R-:W-:Y:S01]  /*d4c0*/  USEL UR11, UR11, URZ, !UP0 ;  /* 0x0000003f0b0b7287 */ /* 0x000fe2000c000000 */
[----:B--2---:R-:W-:Y:S01]  /*d4d0*/  IMAD.MOV.U32 R4, RZ, RZ, R8 ;  /* 0x000000ffff047224 */ /* 0x004fe200078e0008 */
[----:B------:R-:W-:Y:S02]  /*d4e0*/  UIMAD UR14, UR38, UR13, UR8 ;  /* 0x0000000d260e72a4 */ /* 0x000fe4000f8e0208 */
[----:B------:R-:W-:Y:S02]  /*d4f0*/  USEL UR10, UR39, URZ, !UP0 ;  /* 0x0000003f270a7287 */ /* 0x000fe4000c000000 */
[----:B------:R-:W-:-:S03]  /*d500*/  UISETP.NE.U32.AND UP0, UPT, UR20, URZ, UPT ;  /* 0x0000003f1400728c */ /* 0x000fc6000bf05070 */
[----:B------:R-:W0:Y:S01]  /*d510*/  @P1 LDC R27, c[0x0][0xbec] ;  /* 0x0002fb00ff1b1b82 */ /* 0x000e220000000800 */
[----:B------:R-:W-:-:S06]  /*d520*/  UISETP.NE.AND.EX UP0, UPT, UR21, URZ, UPT, UP0 ;  /* 0x0000003f1500728c */ /* 0x000fcc000bf05300 */
[----:B------:R-:W-:Y:S01]  /*d530*/  PLOP3.LUT P3, PT, PT, PT, UP0, 0x80, 0x0 ;  /* 0x000000000000781c */ /* 0x000fe20003f6f008 */
[----:B------:R-:W1:Y:S01]  /*d540*/  @P1 LDC R32, c[0x0][0xbf0] ;  /* 0x0002fc00ff201b82 */ /* 0x000e620000000800 */
[----:B0-----:R-:W-:-:S05]  /*d550*/  @P1 IMAD.HI.U32 R5, R8, R27, RZ ;  /* 0x0000001b08051227 */ /* 0x001fca00078e00ff */
[----:B-1----:R-:W-:-:S05]  /*d560*/  @P1 SHF.R.U32.HI R4, RZ, R32, R5 ;  /* 0x00000020ff041219 */ /* 0x002fca0000011605 */
[----:B------:R-:W-:-:S04]  /*d570*/  IMAD.MOV R6, RZ, RZ, -R4 ;  /* 0x000000ffff067224 */ /* 0x000fc800078e0a04 */
[----:B------:R-:W-:Y:S01]  /*d580*/  IMAD R7, R33, R6, R8 ;  /* 0x0000000621077224 */ /* 0x000fe200078e0208 */
[----:B------:R-:W-:-:S04]  /*d590*/  SHF.R.S32.HI R6, RZ, 0x1f, R4 ;  /* 0x0000001fff067819 */ /* 0x000fc80000011404 */
[----:B------:R-:W-:Y:S02]  /*d5a0*/  SHF.R.S32.HI R5, RZ, 0x1f, R7 ;  /* 0x0000001fff057819 */ /* 0x000fe40000011407 */
[----:B----4-:R-:W-:-:S13]  /*d5b0*/  @P2 R2UR UR4, R26 ;  /* 0x000000001a0422ca */ /* 0x010fda00000e0000 */
[----:B------:R-:W-:Y:S02]  /*d5c0*/  USHF.R.S32.HI UR9, URZ, 0x1f, UR4 ;  /* 0x0000001f3f097899 */ /* 0x000fe40008011404 */
[----:B------:R-:W-:Y:S02]  /*d5d0*/  UMOV UR8, UR4 ;  /* 0x0000000400087c82 */ /* 0x000fe40008000000 */
[----:B------:R-:W-:-:S04]  /*d5e0*/  UIMAD.WIDE.U32 UR12, UR38, UR12, UR8 ;  /* 0x0000000c260c72a5 */ /* 0x000fc8000f8e0008 */
[----:B------:R-:W-:Y:S02]  /*d5f0*/  UIADD3 UR13, UR13, UR14, URZ ;  /* 0x0000000e0d0d7290 */ /* 0x000fe4000fffe03f */
[----:B------:R-:W-:Y:S02]  /*d600*/  UIMAD UR14, UR11, UR16, URZ ;  /* 0x000000100b0e72a4 */ /* 0x000fe4000f8e023f */
[----:B------:R-:W-:Y:S02]  /*d610*/  UIMAD.WIDE.U32 UR12, UR10, UR16, UR12 ;  /* 0x000000100a0c72a5 */ /* 0x000fe4000f8e000c */
[----:B------:R-:W-:Y:S01]  /*d620*/  UIMAD UR14, UR10, UR17, UR14 ;  /* 0x000000110a0e72a4 */ /* 0x000fe2000f8e020e */
[----:B------:R-:W-:-:S03]  /*d630*/  ULDC UR16, c[0x0][0xa88] ;  /* 0x0002a20000107ab9 */ /* 0x000fc60000000800 */
[----:B------:R-:W-:Y:S02]  /*d640*/  IADD3 R4, P0, R4, UR12, RZ ;  /* 0x0000000c04047c10 */ /* 0x000fe4000ff1e0ff */
[----:B------:R-:W-:Y:S01]  /*d650*/  IMAD.U32 R9, RZ, RZ, UR14 ;  /* 0x0000000eff097e24 */ /* 0x000fe2000f8e00ff */
[----:B------:R-:W-:Y:S02]  /*d660*/  ULDC.64 UR14, c[0x0][0xb88] ;  /* 0x0002e200000e7ab9 */ /* 0x000fe40000000a00 */
[----:B------:R-:W-:Y:S02]  /*d670*/  IMAD R8, R5, UR14, RZ ;  /* 0x0000000e05087c24 */ /* 0x000fe4000f8e02ff */
[----:B------:R-:W-:Y:S01]  /*d680*/  IADD3.X R5, R6, UR13, R9, P0, !PT ;  /* 0x0000000d06057c10 */ /* 0x000fe200087fe409 */
[----:B------:R-:W-:Y:S01]  /*d690*/  @UP0 ULDC.64 UR12, c[0x0][0xc08] ;  /* 0x00030200000c0ab9 */ /* 0x000fe20000000a00 */
[----:B------:R-:W-:Y:S01]  /*d6a0*/  IMAD R9, R7, UR15, R8 ;  /* 0x0000000f07097c24 */ /* 0x000fe2000f8e0208 */
[----:B------:R-:W-:Y:S01]  /*d6b0*/  @UP0 UIMAD.WIDE UR12, UR39, 0x4, UR12 ;  /* 0x00000004270c08a5 */ /* 0x000fe2000f8e020c */
[----:B------:R-:W-:-:S02]  /*d6c0*/  IMAD.U32 R6, RZ, RZ, UR16 ;  /* 0x00000010ff067e24 */ /* 0x000fc4000f8e00ff */
[----:B------:R-:W-:Y:S01]  /*d6d0*/  IMAD.WIDE.U32 R4, R7, UR14, R4 ;  /* 0x0000000e07047c25 */ /* 0x000fe2000f8e0004 */
[----:B------:R-:W-:-:S03]  /*d6e0*/  ULDC.64 UR14, c[0x0][0xb50] ;  /* 0x0002d400000e7ab9 */ /* 0x000fc60000000a00 */
[----:B------:R-:W-:Y:S01]  /*d6f0*/  IMAD.IADD R5, R5, 0x1, R9 ;  /* 0x0000000105057824 */ /* 0x000fe200078e0209 */
[C---:B------:R-:W-:Y:S01]  /*d700*/  LEA R7, P0, R4.reuse, UR14, 0x2 ;  /* 0x0000000e04077c11 */ /* 0x040fe2000f8010ff */
[----:B------:R-:W-:Y:S02]  /*d710*/  IMAD.U32 R8, RZ, RZ, UR12 ;  /* 0x0000000cff087e24 */ /* 0x000fe4000f8e00ff */
[----:B------:R-:W-:Y:S01]  /*d720*/  IMAD.U32 R9, RZ, RZ, UR13 ;  /* 0x0000000dff097e24 */ /* 0x000fe2000f8e00ff */
[----:B------:R-:W-:Y:S01]  /*d730*/  LEA.HI.X R10, R4, UR15, R5, 0x2, P0 ;  /* 0x0000000f040a7c11 */ /* 0x000fe200080f1405 */
[----:B------:R-:W-:-:S03]  /*d740*/  IMAD R5, R23, 0x40, R19 ;  /* 0x0000004017057824 */ /* 0x000fc600078e0213 */
[----:B------:R3:W5:Y:S01]  /*d750*/  @P3 LDG.E R6, desc[UR52][R8.64] ;  /* 0x0000003408063981 */ /* 0x000762000c1e1900 */
[----:B------:R-:W-:Y:S05]  /*d760*/  @P3 BRA `(.L_x_1307) ;  /* 0x0000000000103947 */ /* 0x000fea0003800000 */
[----:B------:R-:W-:Y:S05]  /*d770*/  @!P2 BRA `(.L_x_1307) ;  /* 0x00000000000ca947 */ /* 0x000fea0003800000 */
[----:B---3--:R-:W2:Y:S04]  /*d780*/  LDG.E R9, desc[UR52][R24.64] ;  /* 0x0000003418097981 */ /* 0x008ea8000c1e1900 */
[----:B-----5:R-:W2:Y:S02]  /*d790*/  LDG.E R6, desc[UR52][R24.64+0x4] ;  /* 0x0000043418067981 */ /* 0x020ea4000c1e1900 */
[----:B--2---:R-:W-:-:S07]  /*d7a0*/  IMAD.IADD R6, R6, 0x1, -R9 ;  /* 0x0000000106067824 */ /* 0x004fce00078e0a09 */
.L_x_1307:
[----:B---3--:R-:W-:Y:S01]  /*d7b0*/  SHFL.IDX PT, R12, R7, RZ, 0x1c1f ;  /* 0x001c1fff070c7589 */ /* 0x008fe200000e0000 */
[----:B------:R-:W-:Y:S01]  /*d7c0*/  IMAD.WIDE R2, R5, 0x2, R2 ;  /* 0x0000000205027825 */ /* 0x000fe200078e0202 */
[----:B------:R-:W-:Y:S01]  /*d7d0*/  LOP3.LUT P0, RZ, R152, 0x3, RZ, 0xc0, !PT ;  /* 0x0000000398ff7812 */ /* 0x000fe2000780c0ff */
[----:B------:R-:W-:Y:S01]  /*d7e0*/  ULDC.64 UR14, c[0x0][0xaa0] ;  /* 0x0002a800000e7ab9 */ /* 0x000fe20000000a00 */
[----:B------:R-:W0:Y:S01]  /*d7f0*/  SHFL.IDX PT, R13, R10, RZ, 0x1c1f ;  /* 0x001c1fff0a0d7589 */ /* 0x000e2200000e0000 */
[----:B------:R-:W-:Y:S01]  /*d800*/  VIADD R8, R154, UR40 ;  /* 0x000000289a087c36 */ /* 0x000fe20008000000 */
[----:B------:R-:W-:Y:S01]  /*d810*/  IADD3 R9, P3, R2, 0x1800, RZ ;  /* 0x0000180002097810 */ /* 0x000fe20007f7e0ff */
[----:B-----5:R-:W-:Y:S01]  /*d820*/  IMAD R35, R6, R33, RZ ;  /* 0x0000002106237224 */ /* 0x020fe200078e02ff */
[----:B------:R-:W-:Y:S01]  /*d830*/  SHFL.IDX PT, R14, R7, 0x1, 0x1c1f ;  /* 0x003c1f00070e7f89 */ /* 0x000fe200000e0000 */
[----:B------:R-:W-:Y:S01]  /*d840*/  VIADD R4, R8, 0x8 ;  /* 0x0000000808047836 */ /* 0x000fe20000000000 */
[----:B------:R-:W-:-:S02]  /*d850*/  IADD3 R25, P4, R2, 0x3000, RZ ;  /* 0x0000300002197810 */ /* 0x000fc40007f9e0ff */
[----:B------:R-:W1:Y:S01]  /*d860*/  SHFL.IDX PT, R15, R10, 0x1, 0x1c1f ;  /* 0x003c1f000a0f7f89 */ /* 0x000e6200000e0000 */
[-C--:B------:R-:W-:Y:S02]  /*d870*/  ISETP.GE.OR P2, PT, R8, R35.reuse, P0 ;  /* 0x000000230800720c */ /* 0x080fe40000746670 */
[----:B------:R-:W-:Y:S02]  /*d880*/  LOP3.LUT R5, R2, 0x380, RZ, 0xc0, !PT ;  /* 0x0000038002057812 */ /* 0x000fe400078ec0ff */
[----:B------:R-:W-:Y:S02]  /*d890*/  LOP3.LUT R8, R9, 0x380, RZ, 0xc0, !PT ;  /* 0x0000038009087812 */ /* 0x000fe400078ec0ff */
[----:B------:R-:W-:Y:S02]  /*d8a0*/  ISETP.GE.OR P0, PT, R4, R35, P0 ;  /* 0x000000230400720c */ /* 0x000fe40000706670 */
[----:B------:R-:W-:Y:S02]  /*d8b0*/  LOP3.LUT R24, R25, 0x380, RZ, 0xc0, !PT ;  /* 0x0000038019187812 */ /* 0x000fe400078ec0ff */
[----:B------:R-:W-:-:S02]  /*d8c0*/  SHF.R.U64 R5, R5, 0x3, RZ ;  /* 0x0000000305057819 */ /* 0x000fc400000012ff */
[----:B------:R-:W-:Y:S02]  /*d8d0*/  SHF.R.U64 R8, R8, 0x3, RZ ;  /* 0x0000000308087819 */ /* 0x000fe400000012ff */
[----:B------:R-:W-:Y:S01]  /*d8e0*/  SHF.R.U64 R24, R24, 0x3, RZ ;  /* 0x0000000318187819 */ /* 0x000fe200000012ff */
[----:B0-----:R-:W-:Y:S01]  /*d8f0*/  @!P2 ST.E desc[UR52][R12.64], R21 ;  /* 0x000000150c00a985 */ /* 0x001fe2000c101934 */
[----:B------:R-:W-:Y:S01]  /*d900*/  LOP3.LUT R4, R5, R2, RZ, 0x3c, !PT ;  /* 0x0000000205047212 */ /* 0x000fe200078e3cff */
[--C-:B------:R-:W-:Y:S01]  /*d910*/  IMAD.MOV.U32 R5, RZ, RZ, R3.reuse ;  /* 0x000000ffff057224 */ /* 0x100fe200078e0003 */
[----:B------:R-:W-:Y:S01]  /*d920*/  LOP3.LUT R8, R8, R9, RZ, 0x3c, !PT ;  /* 0x0000000908087212 */ /* 0x000fe200078e3cff */
[--C-:B------:R-:W-:Y:S01]  /*d930*/  IMAD.X R9, RZ, RZ, R3.reuse, P3 ;  /* 0x000000ffff097224 */ /* 0x100fe200018e0603 */
[----:B------:R-:W-:Y:S01]  /*d940*/  LOP3.LUT R24, R24, R25, RZ, 0x3c, !PT ;  /* 0x0000001918187212 */ /* 0x000fe200078e3cff */
[--C-:B------:R-:W-:Y:S01]  /*d950*/  IMAD.X R25, RZ, RZ, R3.reuse, P4 ;  /* 0x000000ffff197224 */ /* 0x100fe200020e0603 */
[----:B-1----:R0:W-:Y:S04]  /*d960*/  @!P0 ST.E desc[UR52][R14.64], R20 ;  /* 0x000000140e008985 */ /* 0x0021e8000c101934 */
[----:B------:R-:W2:Y:S04]  /*d970*/  LD.E.128 R4, desc[UR52][R4.64] ;  /* 0x0000003404047980 */ /* 0x000ea8000c101d00 */
[----:B------:R-:W3:Y:S04]  /*d980*/  LD.E.128 R8, desc[UR52][R8.64] ;  /* 0x0000003408087980 */ /* 0x000ee8000c101d00 */
[----:B------:R-:W4:Y:S01]  /*d990*/  LD.E.128 R24, desc[UR52][R24.64] ;  /* 0x0000003418187980 */ /* 0x000f22000c101d00 */
[----:B------:R-:W-:Y:S01]  /*d9a0*/  IADD3 R29, P0, R2, 0x4800, RZ ;  /* 0x00004800021d7810 */ /* 0x000fe20007f1e0ff */
[----:B0-----:R-:W0:Y:S03]  /*d9b0*/  @P1 LDC R20, c[0x0][0xbec] ;  /* 0x0002fb00ff141b82 */ /* 0x001e260000000800 */
[----:B------:R-:W-:Y:S01]  /*d9c0*/  LOP3.LUT R2, R29, 0x380, RZ, 0xc0, !PT ;  /* 0x000003801d027812 */ /* 0x000fe200078ec0ff */
[----:B------:R-:W-:Y:S01]  /*d9d0*/  IMAD.X R13, RZ, RZ, R3, P0 ;  /* 0x000000ffff0d7224 */ /* 0x000fe200000e0603 */
[----:B------:R-:W-:-:S02]  /*d9e0*/  UIMAD UR12, UR9, UR14, URZ ;  /* 0x0000000e090c72a4 */ /* 0x000fc4000f8e023f */
[----:B------:R-:W-:Y:S01]  /*d9f0*/  SHF.R.U64 R2, R2, 0x3, RZ ;  /* 0x0000000302027819 */ /* 0x000fe200000012ff */
[----:B------:R-:W1:Y:S01]  /*da00*/  @P1 LDC R3, c[0x0][0xbf0] ;  /* 0x0002fc00ff031b82 */ /* 0x000e620000000800 */
[----:B------:R-:W-:Y:S02]  /*da10*/  UIMAD.WIDE.U32 UR8, UR4, UR14, URZ ;  /* 0x0000000e040872a5 */ /* 0x000fe4000f8e003f */
[----:B------:R-:W-:Y:S01]  /*da20*/  UIMAD UR12, UR4, UR15, UR12 ;  /* 0x0000000f040c72a4 */ /* 0x000fe2000f8e020c */
[----:B------:R-:W-:Y:S01]  /*da30*/  LOP3.LUT R12, R2, R29, RZ, 0x3c, !PT ;  /* 0x0000001d020c7212 */ /* 0x000fe200078e3cff */
[----:B------:R-:W-:Y:S01]  /*da40*/  IMAD R2, R18, 0x30, R23 ;  /* 0x0000003012027824 */ /* 0x000fe200078e0217 */
[----:B------:R-:W-:Y:S01]  /*da50*/  ULDC.64 UR14, c[0x0][0xae8] ;  /* 0x0002ba00000e7ab9 */ /* 0x000fe20000000a00 */
[----:B------:R-:W-:Y:S02]  /*da60*/  UIADD3 UR9, UR9, UR12, URZ ;  /* 0x0000000c09097290 */ /* 0x000fe4000fffe03f */
[----:B------:R-:W-:Y:S01]  /*da70*/  UIMAD UR4, UR18, UR14, URZ ;  /* 0x0000000e120472a4 */ /* 0x000fe2000f8e023f */
[----:B------:R-:W-:Y:S01]  /*da80*/  VIADD R29, R2, UR40 ;  /* 0x00000028021d7c36 */ /* 0x000fe20008000000 */
[----:B------:R-:W-:Y:S01]  /*da90*/  UIMAD.WIDE.U32 UR8, UR38, UR14, UR8 ;  /* 0x0000000e260872a5 */ /* 0x000fe2000f8e0008 */
[----:B------:R-:W-:Y:S01]  /*daa0*/  VIADD R32, R23, UR40 ;  /* 0x0000002817207c36 */ /* 0x000fe20008000000 */
[----:B------:R-:W-:Y:S01]  /*dab0*/  UIMAD UR4, UR38, UR15, UR4 ;  /* 0x0000000f260472a4 */ /* 0x000fe2000f8e0204 */
[----:B------:R-:W5:Y:S01]  /*dac0*/  LD.E.128 R12, desc[UR52][R12.64] ;  /* 0x000000340c0c7980 */ /* 0x000f62000c101d00 */
[----:B------:R-:W-:Y:S01]  /*dad0*/  ULDC.64 UR12, c[0x0][0xaf0] ;  /* 0x0002bc00000c7ab9 */ /* 0x000fe20000000a00 */
[----:B0-----:R-:W-:Y:S01]  /*dae0*/  @P1 IMAD.HI.U32 R2, R29, R20, RZ ;  /* 0x000000141d021227 */ /* 0x001fe200078e00ff */
[----:B------:R-:W-:Y:S01]  /*daf0*/  UIMAD UR11, UR11, UR12, URZ ;  /* 0x0000000c0b0b72a4 */ /* 0x000fe2000f8e023f */
[----:B------:R-:W-:Y:S01]  /*db00*/  @!PT LDS RZ, [RZ] ;  /* 0x00000000fffff984 */ /* 0x000fe20000000800 */
[----:B------:R-:W-:Y:S01]  /*db10*/  @!PT LDS RZ, [RZ] ;  /* 0x00000000fffff984 */ /* 0x000fe20000000800 */
[----:B------:R-:W-:Y:S01]  /*db20*/  @!PT LDS RZ, [RZ] ;  /* 0x00000000fffff984 */ /* 0x000fe20000000800 */
[----:B------:R-:W-:Y:S01]  /*db30*/  @!PT LDS RZ, [RZ] ;  /* 0x00000000fffff984 */ /* 0x000fe20000000800 */
[----:B------:R0:W-:Y:S06]  /*db40*/  MEMBAR.ALL.CTA ;  /* 0x0000000000007992 */ /* 0x0001ec0000008000 */
[----:B0-----:R-:W0:Y:S01]  /*db50*/  FENCE.VIEW.ASYNC.S ;  /* 0x00000000000073c6 */ /* 0x001e220000000000 */
[----:B------:R-:W-:Y:S01]  /*db60*/  UIADD3 UR9, UR9, UR4, URZ ;  /* 0x0000000409097290 */ /* 0x000fe2000fffe03f */
[----:B------:R-:W-:Y:S01]  /*db70*/  IMAD.MOV.U32 R21, RZ, RZ, R29 ;  /* 0x000000ffff157224 */ /* 0x000fe200078e001d */
[----:B------:R-:W-:Y:S01]  /*db80*/  UIMAD UR4, UR10, UR13, UR11 ;  /* 0x0000000d0a0472a4 */ /* 0x000fe2000f8e020b */
[----:B------:R-:W-:Y:S01]  /*db90*/  VIADD R0, R0, 0x16820 ;  /* 0x0001682000007836 */ /* 0x000fe20000000000 */
[----:B------:R-:W-:Y:S01]  /*dba0*/  UIMAD.WIDE.U32 UR10, UR10, UR12, UR8 ;  /* 0x0000000c0a0a72a5 */ /* 0x000fe2000f8e0008 */
[----:B-1----:R-:W-:-:S02]  /*dbb0*/  @P1 SHF.R.U32.HI R21, RZ, R3, R2 ;  /* 0x00000003ff151219 */ /* 0x002fc40000011602 */
[----:B------:R-:W-:Y:S01]  /*dbc0*/  ULDC.64 UR8, c[0x0][0xae0] ;  /* 0x0002b80000087ab9 */ /* 0x000fe20000000a00 */
[----:B------:R-:W-:Y:S01]  /*dbd0*/  UIADD3 UR4, UR11, UR4, URZ ;  /* 0x000000040b047290 */ /* 0x000fe2000fffe03f */
[--C-:B------:R-:W-:Y:S01]  /*dbe0*/  SHF.R.S32.HI R20, RZ, 0x1f, R21.reuse ;  /* 0x0000001fff147819 */ /* 0x100fe20000011415 */
[----:B------:R-:W-:Y:S01]  /*dbf0*/  IMAD.MOV R28, RZ, RZ, -R21 ;  /* 0x000000ffff1c7224 */ /* 0x000fe200078e0a15 */
[----:B------:R-:W-:Y:S01]  /*dc00*/  PRMT R0, RZ, 0x654, R0 ;  /* 0x00000654ff007816 */ /* 0x000fe20000000000 */
[----:B------:R-:W-:Y:S02]  /*dc10*/  IMAD.U32 R3, RZ, RZ, UR11 ;  /* 0x0000000bff037e24 */ /* 0x000fe4000f8e00ff */
[----:B------:R-:W-:Y:S02]  /*dc20*/  IMAD R20, R20, UR8, RZ ;  /* 0x0000000814147c24 */ /* 0x000fe4000f8e02ff */
[----:B------:R-:W-:Y:S02]  /*dc30*/  IMAD R29, R33, R28, R29 ;  /* 0x0000001c211d7224 */ /* 0x000fe400078e021d */
[----:B------:R-:W-:-:S02]  /*dc40*/  IMAD.U32 R2, RZ, RZ, UR10 ;  /* 0x0000000aff027e24 */ /* 0x000fc4000f8e00ff */
[----:B------:R-:W-:Y:S01]  /*dc50*/  IMAD.U32 R3, RZ, RZ, UR4 ;  /* 0x00000004ff037e24 */ /* 0x000fe2000f8e00ff */
[----:B------:R-:W-:Y:S01]  /*dc60*/  ULDC UR4, c[0x0][0xac8] ;  /* 0x0002b20000047ab9 */ /* 0x000fe20000000800 */
[C---:B------:R-:W-:Y:S01]  /*dc70*/  IMAD R31, R21.reuse, UR9, R20 ;  /* 0x00000009151f7c24 */ /* 0x040fe2000f8e0214 */
[----:B------:R-:W-:Y:S01]  /*dc80*/  SHF.R.S32.HI R20, RZ, 0x1f, R29 ;  /* 0x0000001fff147819 */ /* 0x000fe2000001141d */
[----:B------:R-:W-:Y:S01]  /*dc90*/  IMAD.WIDE.U32 R2, R21, UR8, R2 ;  /* 0x0000000815027c25 */ /* 0x000fe2000f8e0002 */
[----:B------:R-:W-:Y:S01]  /*dca0*/  ULDC.64 UR8, c[0x0][0xad8] ;  /* 0x0002b60000087ab9 */ /* 0x000fe20000000a00 */
[----:B0-----:R0:W-:Y:S02]  /*dcb0*/  SYNCS.ARRIVE.TRANS64.RED.A1T0 RZ, [R0+URZ], RZ ;  /* 0x000000ff00ff79a7 */ /* 0x0011e4000810043f */
[----:B------:R-:W-:Y:S02]  /*dcc0*/  IMAD.IADD R3, R3, 0x1, R31 ;  /* 0x0000000103037824 */ /* 0x000fe400078e021f */
[----:B------:R-:W-:-:S02]  /*dcd0*/  IMAD R20, R20, UR8, RZ ;  /* 0x0000000814147c24 */ /* 0x000fc4000f8e02ff */
[----:B------:R-:W-:-:S04]  /*dce0*/  IMAD.WIDE.U32 R2, R29, UR8, R2 ;  /* 0x000000081d027c25 */ /* 0x000fc8000f8e0002 */
[----:B------:R-:W-:Y:S01]  /*dcf0*/  IMAD R21, R29, UR9, R20 ;  /* 0x000000091d157c24 */ /* 0x000fe2000f8e0214 */
[----:B------:R-:W-:Y:S01]  /*dd00*/  ULDC.64 UR8, c[0x0][0xa80] ;  /* 0x0002a00000087ab9 */ /* 0x000fe20000000a00 */
[----:B0-----:R-:W-:Y:S01]  /*dd10*/  VIADD R0, R32, 0x90 ;  /* 0x0000009020007836 */ /* 0x001fe20000000000 */
[----:B------:R-:W-:Y:S01]  /*dd20*/  LEA R30, P0, R2, UR8, 0x1 ;  /* 0x00000008021e7c11 */ /* 0x000fe2000f8008ff */
[----:B------:R-:W-:-:S04]  /*dd30*/  IMAD.IADD R3, R3, 0x1, R21 ;  /* 0x0000000103037824 */ /* 0x000fc800078e0215 */
[----:B------:R-:W0:Y:S01]  /*dd40*/  SHFL.IDX PT, R20, R30, RZ, 0x181f ;  /* 0x00181fff1e147589 */ /* 0x000e2200000e0000 */
[----:B------:R-:W-:Y:S01]  /*dd50*/  LEA.HI.X R31, R2, UR9, R3, 0x1, P0 ;  /* 0x00000009021f7c11 */ /* 0x000fe200080f0c03 */
[C---:B------:R-:W-:Y:S01]  /*dd60*/  VIADD R2, R32.reuse, 0x30 ;  /* 0x0000003020027836 */ /* 0x040fe20000000000 */
[----:B------:R-:W-:Y:S01]  /*dd70*/  ISETP.GE.AND P0, PT, R19, UR4, PT ;  /* 0x0000000413007c0c */ /* 0x000fe2000bf06270 */
[----:B------:R-:W1:Y:S01]  /*dd80*/  SHFL.IDX PT, R28, R30, 0x1, 0x181f ;  /* 0x00381f001e1c7f89 */ /* 0x000e6200000e0000 */
[C---:B------:R-:W-:Y:S02]  /*dd90*/  VIADD R3, R32.reuse, 0x60 ;  /* 0x0000006020037836 */ /* 0x040fe40000000000 */
[-C--:B------:R-:W-:Y:S01]  /*dda0*/  ISETP.GE.OR P1, PT, R32, R35.reuse, P0 ;  /* 0x000000232000720c */ /* 0x080fe20000726670 */
[----:B------:R-:W1:Y:S01]  /*ddb0*/  SHFL.IDX PT, R34, R30, 0x2, 0x181f ;  /* 0x00581f001e227f89 */ /* 0x000e6200000e0000 */
[-C--:B------:R-:W-:Y:S02]  /*ddc0*/  ISETP.GE.OR P2, PT, R2, R35.reuse, P0 ;  /* 0x000000230200720c */ /* 0x080fe40000746670 */
[-C--:B------:R-:W-:Y:S01]  /*ddd0*/  ISETP.GE.OR P3, PT, R3, R35.reuse, P0 ;  /* 0x000000230300720c */ /* 0x080fe20000766670 */
[----:B------:R-:W1:Y:S01]  /*dde0*/  SHFL.IDX PT, R21, R31, RZ, 0x181f ;  /* 0x00181fff1f157589 */ /* 0x000e6200000e0000 */
[----:B------:R-:W-:-:S03]  /*ddf0*/  ISETP.GE.OR P0, PT, R0, R35, P0 ;  /* 0x000000230000720c */ /* 0x000fc60000706670 */
[----:B------:R-:W1:Y:S04]  /*de00*/  SHFL.IDX PT, R29, R31, 0x1, 0x181f ;  /* 0x00381f001f1d7f89 */ /* 0x000e6800000e0000 */
[----:B------:R-:W1:Y:S01]  /*de10*/  SHFL.IDX PT, R33, R31, 0x2, 0x181f ;  /* 0x00581f001f217f89 */ /* 0x000e6200000e0000 */
[----:B0-----:R-:W-:-:S03]  /*de20*/  @!P1 LEA R2, P4, R19, R20, 0x1 ;  /* 0x0000001413029211 */ /* 0x001fc600078808ff */
[----:B------:R-:W0:Y:S01]  /*de30*/  SHFL.IDX PT, R30, R30, 0x3, 0x181f ;  /* 0x00781f001e1e7f89 */ /* 0x000e2200000e0000 */
[----:B-1----:R-:W-:-:S03]  /*de40*/  @!P2 LEA R20, P5, R19, R28, 0x1 ;  /* 0x0000001c1314a211 */ /* 0x002fc600078a08ff */
[----:B------:R-:W1:Y:S01]  /*de50*/  SHFL.IDX PT, R31, R31, 0x3, 0x181f ;  /* 0x00781f001f1f7f89 */ /* 0x000e6200000e0000 */
[C---:B------:R-:W-:Y:S02]  /*de60*/  @!P3 LEA R28, P6, R19.reuse, R34, 0x1 ;  /* 0x00000022131cb211 */ /* 0x040fe400078c08ff */
[C-C-:B------:R-:W-:Y:S02]  /*de70*/  @!P1 LEA.HI.X R3, R19.reuse, R21, R156.reuse, 0x1, P4 ;  /* 0x0000001513039211 */ /* 0x140fe400020f0c9c */
[C-C-:B------:R-:W-:Y:S02]  /*de80*/  @!P2 LEA.HI.X R21, R19.reuse, R29, R156.reuse, 0x1, P5 ;  /* 0x0000001d1315a211 */ /* 0x140fe400028f0c9c */
[----:B------:R-:W-:Y:S01]  /*de90*/  @!P3 LEA.HI.X R29, R19, R33, R156, 0x1, P6 ;  /* 0x00000021131db211 */ /* 0x000fe200030f0c9c */
[----:B--2---:R2:W-:Y:S04]  /*dea0*/  @!P1 ST.E.128 desc[UR52][R2.64], R4 ;  /* 0x0000000402009985 */ /* 0x0045e8000c101d34 */
[----:B---3--:R2:W-:Y:S04]  /*deb0*/  @!P2 ST.E.128 desc[UR52][R20.64], R8 ;  /* 0x000000081400a985 */ /* 0x0085e8000c101d34 */
[----:B----4-:R2:W-:Y:S01]  /*dec0*/  @!P3 ST.E.128 desc[UR52][R28.64], R24 ;  /* 0x000000181c00b985 */ /* 0x0105e2000c101d34 */
[----:B01----:R-:W-:Y:S05]  /*ded0*/  @P0 BRA `(.L_x_1308) ;  /* 0x0000000800700947 */ /* 0x003fea0003800000 */
[----:B--2---:R-:W-:-:S04]  /*dee0*/  LEA R2, P0, R19, R30, 0x1 ;  /* 0x0000001e13027211 */ /* 0x004fc800078008ff */
[----:B------:R-:W-:-:S05]  /*def0*/  LEA.HI.X R3, R19, R31, R156, 0x1, P0 ;  /* 0x0000001f13037211 */ /* 0x000fca00000f0c9c */
[----:B-----5:R0:W-:Y:S01]  /*df00*/  ST.E.128 desc[UR52][R2.64], R12 ;  /* 0x0000000c02007985 */ /* 0x0201e2000c101d34 */
[----:B------:R-:W-:Y:S05]  /*df10*/  BRA `(.L_x_1308) ;  /* 0x0000000800607947 */ /* 0x000fea0003800000 */
.L_x_1306:
        /* <DEDUP_REMOVED lines=11> */
[----:B------:R-:W-:Y:S01]  /*dfd0*/  UISETP.NE.U32.AND UP1, UPT, UR8, URZ, UPT ;  /* 0x0000003f0800728c */ /* 0x000fe2000bf25070 */
[----:B------:R-:W-:Y:S02]  /*dfe0*/  IMAD.U32 R0, RZ, RZ, UR4 ;  /* 0x00000004ff007e24 */ /* 0x000fe4000f8e00ff */
[----:B------:R-:W2:Y:S01]  /*dff0*/  @P2 LDG.E R6, desc[UR52][R2.64] ;  /* 0x0000003402062981 */ /* 0x000ea2000c1e1900 */
[----:B------:R-:W-:-:S06]  /*e000*/  UISETP.NE.AND.EX UP1, UPT, UR9, URZ, UPT, UP1 ;  /* 0x0000003f0900728c */ /* 0x000fcc000bf25310 */
[----:B------:R-:W-:-:S05]  /*e010*/  PLOP3.LUT P3, PT, PT, PT, UP1, 0x80, 0x0 ;  /* 0x000000000000781c */ /* 0x000fca0003f6f018 */
[----:B------:R-:W-:Y:S02]  /*e020*/  @UP1 ULDC.64 UR8, c[0x0][0xc08] ;  /* 0x0003020000081ab9 */ /* 0x000fe40000000a00 */
[----:B------:R-:W-:-:S06]  /*e030*/  @UP1 UIMAD.WIDE UR8, UR39, 0x4, UR8 ;  /* 0x00000004270818a5 */ /* 0x000fcc000f8e0208 */
[----:B------:R-:W-:Y:S02]  /*e040*/  IMAD.U32 R4, RZ, RZ, UR8 ;  /* 0x00000008ff047e24 */ /* 0x000fe4000f8e00ff */
[----:B------:R-:W-:-:S05]  /*e050*/  IMAD.U32 R5, RZ, RZ, UR9 ;  /* 0x00000009ff057e24 */ /* 0x000fca000f8e00ff */
[----:B------:R1:W5:Y:S01]  /*e060*/  @P3 LDG.E R0, desc[UR52][R4.64] ;  /* 0x0000003404003981 */ /* 0x000362000c1e1900 */
[----:B0-----:R-:W-:Y:S01]  /*e070*/  ISETP.NE.AND P0, PT, R11, 0x1, PT ;  /* 0x000000010b00780c */ /* 0x001fe20003f05270 */
[----:B------:R-:W-:Y:S01]  /*e080*/  UMOV UR4, URZ ;  /* 0x0000003f00047c82 */ /* 0x000fe20008000000 */
[----:B------:R-:W-:Y:S01]  /*e090*/  USHF.R.S32.HI UR12, URZ, 0x1f, UR38 ;  /* 0x0000001f3f0c7899 */ /* 0x000fe20008011426 */
[----:B------:R-:W-:-:S10]  /*e0a0*/  ISETP.GE.AND P1, PT, R157, 0xc0, PT ;  /* 0x000000c09d00780c */ /* 0x000fd40003f26270 */
[----:B------:R-:W0:Y:S01]  /*e0b0*/  @P0 LDC R9, c[0x0][0xbec] ;  /* 0x0002fb00ff090b82 */ /* 0x000e220000000800 */
[----:B--2---:R-:W-:Y:S01]  /*e0c0*/  @P2 R2UR UR4, R6 ;  /* 0x00000000060422ca */ /* 0x004fe200000e0000 */
[----:B01----:R-:W-:-:S14]  /*e0d0*/  @P3 BRA `(.L_x_1309) ;  /* 0x0000000000103947 */ /* 0x003fdc0003800000 */
[----:B------:R-:W-:Y:S05]  /*e0e0*/  @!P2 BRA `(.L_x_1309) ;  /* 0x00000000000ca947 */ /* 0x000fea0003800000 */
[----:B------:R-:W2:Y:S04]  /*e0f0*/  LDG.E R5, desc[UR52][R2.64] ;  /* 0x0000003402057981 */ /* 0x000ea8000c1e1900 */
[----:B-----5:R-:W2:Y:S02]  /*e100*/  LDG.E R0, desc[UR52][R2.64+0x4] ;  /* 0x0000043402007981 */ /* 0x020ea4000c1e1900 */
[----:B--2---:R-:W-:-:S07]  /*e110*/  IMAD.IADD R0, R0, 0x1, -R5 ;  /* 0x0000000100007824 */ /* 0x004fce00078e0a05 */
.L_x_1309:
[----:B------:R-:W-:Y:S01]  /*e120*/  USHF.R.S32.HI UR8, URZ, 0x1f, UR39 ;  /* 0x0000001f3f087899 */ /* 0x000fe20008011427 */
[----:B------:R-:W-:Y:S01]  /*e130*/  BSSY B1, `(.L_x_1310) ;  /* 0x000002e000017945 */ /* 0x000fe20003800000 */
[----:B------:R-:W-:Y:S02]  /*e140*/  USHF.R.S32.HI UR11, URZ, 0x1f, UR4 ;  /* 0x0000001f3f0b7899 */ /* 0x000fe40008011404 */
[----:B------:R-:W-:Y:S02]  /*e150*/  USEL UR13, UR39, URZ, !UP0 ;  /* 0x0000003f270d7287 */ /* 0x000fe4000c000000 */
[----:B------:R-:W-:Y:S01]  /*e160*/  USEL UR14, UR8, URZ, !UP0 ;  /* 0x0000003f080e7287 */ /* 0x000fe2000c000000 */
[----:B------:R-:W-:Y:S11]  /*e170*/  @P1 BRA `(.L_x_1311) ;  /* 0x0000000000a41947 */ /* 0x000ff60003800000 */
[----:B------:R-:W0:Y:S01]  /*e180*/  S2R R3, SR_TID.X ;  /* 0x0000000000037919 */ /* 0x000e220000002100 */
[----:B------:R-:W1:Y:S01]  /*e190*/  LDC R7, c[0x0][0xbe8] ;  /* 0x0002fa00ff077b82 */ /* 0x000e620000000800 */
[----:B------:R-:W-:Y:S02]  /*e1a0*/  IMAD.U32 R4, RZ, RZ, UR40 ;  /* 0x00000028ff047e24 */ /* 0x000fe4000f8e00ff */
[----:B-1---5:R-:W-:-:S03]  /*e1b0*/  IMAD R2, R0, R7, RZ ;  /* 0x0000000700027224 */ /* 0x022fc600078e02ff */
[----:B0-----:R-:W-:-:S04]  /*e1c0*/  IADD3 R4, R4, -0x80, R3 ;  /* 0xffffff8004047810 */ /* 0x001fc80007ffe003 */
[----:B------:R-:W-:-:S13]  /*e1d0*/  ISETP.GE.AND P1, PT, R4, R2, PT ;  /* 0x000000020400720c */ /* 0x000fda0003f26270 */
[----:B------:R-:W-:Y:S05]  /*e1e0*/  @P1 BRA `(.L_x_1311) ;  /* 0x0000000000881947 */ /* 0x000fea0003800000 */
[----:B------:R-:W-:Y:S01]  /*e1f0*/  ISETP.NE.AND P1, PT, R7, 0x1, PT ;  /* 0x000000010700780c */ /* 0x000fe20003f25270 */
[----:B------:R-:W-:Y:S01]  /*e200*/  ULDC.64 UR16, c[0x0][0xb90] ;  /* 0x0002e40000107ab9 */ /* 0x000fe20000000a00 */
[----:B------:R-:W-:Y:S01]  /*e210*/  UMOV UR8, UR4 ;  /* 0x0000000400087c82 */ /* 0x000fe20008000000 */
[----:B------:R-:W-:Y:S01]  /*e220*/  UIMAD UR10, UR12, UR16, URZ ;  /* 0x000000100c0a72a4 */ /* 0x000fe2000f8e023f */
[----:B------:R-:W-:Y:S01]  /*e230*/  IMAD.MOV.U32 R2, RZ, RZ, R4 ;  /* 0x000000ffff027224 */ /* 0x000fe200078e0004 */
[----:B------:R-:W-:Y:S02]  /*e240*/  UMOV UR9, UR11 ;  /* 0x0000000b00097c82 */ /* 0x000fe40008000000 */
[----:B------:R-:W-:Y:S02]  /*e250*/  UIMAD.WIDE.U32 UR8, UR38, UR16, UR8 ;  /* 0x00000010260872a5 */ /* 0x000fe4000f8e0008 */
[----:B------:R-:W-:-:S03]  /*e260*/  UIMAD UR10, UR38, UR17, UR10 ;  /* 0x00000011260a72a4 */ /* 0x000fc6000f8e020a */
[----:B------:R-:W-:Y:S01]  /*e270*/  ULDC.64 UR16, c[0x0][0xb98] ;  /* 0x0002e60000107ab9 */ /* 0x000fe20000000a00 */
[----:B------:R-:W0:Y:S01]  /*e280*/  @P1 LDC R3, c[0x0][0xbec] ;  /* 0x0002fb00ff031b82 */ /* 0x000e220000000800 */
[----:B------:R-:W-:Y:S02]  /*e290*/  UIADD3 UR9, UR9, UR10, URZ ;  /* 0x0000000a09097290 */ /* 0x000fe4000fffe03f */
[----:B------:R-:W-:Y:S02]  /*e2a0*/  UIMAD UR10, UR14, UR16, URZ ;  /* 0x000000100e0a72a4 */ /* 0x000fe4000f8e023f */
[----:B------:R-:W-:Y:S02]  /*e2b0*/  UIMAD.WIDE.U32 UR8, UR13, UR16, UR8 ;  /* 0x000000100d0872a5 */ /* 0x000fe4000f8e0008 */
[----:B------:R-:W-:Y:S01]  /*e2c0*/  UIMAD UR10, UR13, UR17, UR10 ;  /* 0x000000110d0a72a4 */ /* 0x000fe2000f8e020a */
[----:B------:R-:W1:Y:S02]  /*e2d0*/  @P1 LDC R6, c[0x0][0xbf0] ;  /* 0x0002fc00ff061b82 */ /* 0x000e640000000800 */
[----:B------:R-:W-:Y:S01]  /*e2e0*/  ULDC.64 UR16, c[0x0][0xb88] ;  /* 0x0002e20000107ab9 */ /* 0x000fe20000000a00 */
[----:B0-----:R-:W-:-:S05]  /*e2f0*/  @P1 IMAD.HI.U32 R3, R4, R3, RZ ;  /* 0x0000000304031227 */ /* 0x001fca00078e00ff */
[----:B-1----:R-:W-:Y:S01]  /*e300*/  @P1 SHF.R.U32.HI R2, RZ, R6, R3 ;  /* 0x00000006ff021219 */ /* 0x002fe20000011603 */
[----:B------:R-:W-:-:S03]  /*e310*/  IMAD.U32 R6, RZ, RZ, UR10 ;  /* 0x0000000aff067e24 */ /* 0x000fc6000f8e00ff */
[--C-:B------:R-:W-:Y:S01]  /*e320*/  SHF.R.S32.HI R3, RZ, 0x1f, R2.reuse ;  /* 0x0000001fff037819 */ /* 0x100fe20000011402 */
[----:B------:R-:W-:Y:S01]  /*e330*/  IMAD.MOV R5, RZ, RZ, -R2 ;  /* 0x000000ffff057224 */ /* 0x000fe200078e0a02 */
[----:B------:R-:W-:-:S03]  /*e340*/  IADD3 R2, P1, R2, UR8, RZ ;  /* 0x0000000802027c10 */ /* 0x000fc6000ff3e0ff */
[----:B------:R-:W-:Y:S01]  /*e350*/  IMAD R5, R7, R5, R4 ;  /* 0x0000000507057224 */ /* 0x000fe200078e0204 */
[----:B------:R-:W-:Y:S01]  /*e360*/  IADD3.X R3, R3, UR9, R6, P1, !PT ;  /* 0x0000000903037c10 */ /* 0x000fe20008ffe406 */
[----:B------:R-:W-:-:S03]  /*e370*/  ULDC.64 UR8, c[0x0][0xb50] ;  /* 0x0002d40000087ab9 */ /* 0x000fc60000000a00 */
[----:B------:R-:W-:Y:S01]  /*e380*/  SHF.R.S32.HI R4, RZ, 0x1f, R5 ;  /* 0x0000001fff047819 */ /* 0x000fe20000011405 */
[----:B------:R-:W-:-:S04]  /*e390*/  IMAD.WIDE.U32 R2, R5, UR16, R2 ;  /* 0x0000001005027c25 */ /* 0x000fc8000f8e0002 */
[----:B------:R-:W-:-:S04]  /*e3a0*/  IMAD R4, R4, UR16, RZ ;  /* 0x0000001004047c24 */ /* 0x000fc8000f8e02ff */
[----:B------:R-:W-:Y:S01]  /*e3b0*/  IMAD R7, R5, UR17, R4 ;  /* 0x0000001105077c24 */ /* 0x000fe2000f8e0204 */
[----:B------:R-:W-:-:S03]  /*e3c0*/  LEA R4, P1, R2, UR8, 0x2 ;  /* 0x0000000802047c11 */ /* 0x000fc6000f8210ff */
[----:B------:R-:W-:-:S05]  /*e3d0*/  IMAD.IADD R3, R3, 0x1, R7 ;  /* 0x0000000103037824 */ /* 0x000fca00078e0207 */
[----:B------:R-:W-:Y:S01]  /*e3e0*/  LEA.HI.X R5, R2, UR9, R3, 0x2, P1 ;  /* 0x0000000902057c11 */ /* 0x000fe200088f1403 */
[----:B------:R-:W-:-:S05]  /*e3f0*/  IMAD.MOV.U32 R3, RZ, RZ, -0x800000 ;  /* 0xff800000ff037424 */ /* 0x000fca00078e00ff */
[----:B------:R0:W-:Y:S02]  /*e400*/  STG.E desc[UR52][R4.64], R3 ;  /* 0x0000000304007986 */ /* 0x0001e4000c101934 */
.L_x_1311:
[----:B------:R-:W-:Y:S05]  /*e410*/  BSYNC B1 ;  /* 0x0000000000017941 */ /* 0x000fea0003800000 */
.L_x_1310:
[----:B0-----:R-:W0:Y:S01]  /*e420*/  @P0 LDC R3, c[0x0][0xbf0] ;  /* 0x0002fc00ff030b82 */ /* 0x001e220000000800 */
[----:B------:R-:W-:Y:S01]  /*e430*/  ULDC.64 UR16, c[0x0][0xaa0] ;  /* 0x0002a80000107ab9 */ /* 0x000fe20000000a00 */
[----:B------:R-:W-:Y:S01]  /*e440*/  IMAD R2, R18, 0x30, R23 ;  /* 0x0000003012027824 */ /* 0x000fe200078e0217 */
[----:B------:R-:W-:Y:S01]  /*e450*/  UIMAD UR10, UR11, UR16, URZ ;  /* 0x000000100b0a72a4 */ /* 0x000fe2000f8e023f */
[----:B------:R-:W-:Y:S01]  /*e460*/  VIADD R20, R23, UR40 ;  /* 0x0000002817147c36 */ /* 0x000fe20008000000 */
[----:B------:R-:W-:Y:S01]  /*e470*/  UIMAD.WIDE.U32 UR8, UR4, UR16, URZ ;  /* 0x00000010040872a5 */ /* 0x000fe2000f8e003f */
[----:B------:R-:W-:Y:S01]  /*e480*/  VIADD R4, R2, UR40 ;  /* 0x0000002802047c36 */ /* 0x000fe20008000000 */
[----:B------:R-:W-:Y:S01]  /*e490*/  UIMAD UR10, UR4, UR17, UR10 ;  /* 0x00000011040a72a4 */ /* 0x000fe2000f8e020a */
[----:B-----5:R-:W-:Y:S02]  /*e4a0*/  IMAD R13, R0, R11, RZ ;  /* 0x0000000b000d7224 */ /* 0x020fe400078e02ff */
[----:B------:R-:W-:Y:S01]  /*e4b0*/  ULDC.64 UR16, c[0x0][0xae8] ;  /* 0x0002ba0000107ab9 */ /* 0x000fe20000000a00 */
[----:B------:R-:W-:Y:S01]  /*e4c0*/  UIADD3 UR9, UR9, UR10, URZ ;  /* 0x0000000a09097290 */ /* 0x000fe2000fffe03f */
[----:B------:R-:W-:Y:S01]  /*e4d0*/  @P0 IMAD.HI.U32 R2, R4, R9, RZ ;  /* 0x0000000904020227 */ /* 0x000fe200078e00ff */
[----:B------:R-:W-:-:S02]  /*e4e0*/  UIMAD UR4, UR12, UR16, URZ ;  /* 0x000000100c0472a4 */ /* 0x000fc4000f8e023f */
[----:B------:R-:W-:Y:S01]  /*e4f0*/  UIMAD.WIDE.U32 UR8, UR38, UR16, UR8 ;  /* 0x00000010260872a5 */ /* 0x000fe2000f8e0008 */
[----:B------:R-:W-:Y:S01]  /*e500*/  IMAD.MOV.U32 R5, RZ, RZ, R4 ;  /* 0x000000ffff057224 */ /* 0x000fe200078e0004 */
[----:B------:R-:W-:Y:S01]  /*e510*/  UIMAD UR4, UR38, UR17, UR4 ;  /* 0x00000011260472a4 */ /* 0x000fe2000f8e0204 */
[----:B------:R-:W-:Y:S01]  /*e520*/  VIADD R0, R20, 0x30 ;  /* 0x0000003014007836 */ /* 0x000fe20000000000 */
[----:B------:R-:W-:Y:S02]  /*e530*/  ULDC.64 UR10, c[0x0][0xaf0] ;  /* 0x0002bc00000a7ab9 */ /* 0x000fe40000000a00 */
[----:B------:R-:W-:Y:S02]  /*e540*/  UIADD3 UR9, UR9, UR4, URZ ;  /* 0x0000000409097290 */ /* 0x000fe4000fffe03f */
[----:B------:R-:W-:Y:S01]  /*e550*/  UIMAD UR4, UR14, UR10, URZ ;  /* 0x0000000a0e0472a4 */ /* 0x000fe2000f8e023f */
[----:B0-----:R-:W-:Y:S01]  /*e560*/  @P0 SHF.R.U32.HI R5, RZ, R3, R2 ;  /* 0x00000003ff050219 */ /* 0x001fe20000011602 */
[----:B------:R-:W-:-:S02]  /*e570*/  UIMAD.WIDE.U32 UR8, UR13, UR10, UR8 ;  /* 0x0000000a0d0872a5 */ /* 0x000fc4000f8e0008 */
[----:B------:R-:W-:Y:S01]  /*e580*/  UIMAD UR4, UR13, UR11, UR4 ;  /* 0x0000000b0d0472a4 */ /* 0x000fe2000f8e0204 */
[--C-:B------:R-:W-:Y:S01]  /*e590*/  SHF.R.S32.HI R2, RZ, 0x1f, R5.reuse ;  /* 0x0000001fff027819 */ /* 0x100fe20000011405 */
[----:B------:R-:W-:Y:S01]  /*e5a0*/  IMAD.MOV R7, RZ, RZ, -R5 ;  /* 0x000000ffff077224 */ /* 0x000fe200078e0a05 */
[----:B------:R-:W-:Y:S01]  /*e5b0*/  ULDC.64 UR10, c[0x0][0xae0] ;  /* 0x0002b800000a7ab9 */ /* 0x000fe20000000a00 */
[----:B------:R-:W-:Y:S02]  /*e5c0*/  UIADD3 UR4, UR9, UR4, URZ ;  /* 0x0000000409047290 */ /* 0x000fe4000fffe03f */
[----:B------:R-:W-:Y:S02]  /*e5d0*/  IMAD.U32 R3, RZ, RZ, UR9 ;  /* 0x00000009ff037e24 */ /* 0x000fe4000f8e00ff */
[----:B------:R-:W-:Y:S02]  /*e5e0*/  IMAD R7, R11, R7, R4 ;  /* 0x000000070b077224 */ /* 0x000fe400078e0204 */
[----:B------:R-:W-:-:S02]  /*e5f0*/  IMAD R6, R2, UR10, RZ ;  /* 0x0000000a02067c24 */ /* 0x000fc4000f8e02ff */
[----:B------:R-:W-:Y:S01]  /*e600*/  IMAD.U32 R2, RZ, RZ, UR8 ;  /* 0x00000008ff027e24 */ /* 0x000fe2000f8e00ff */
[----:B------:R-:W-:Y:S01]  /*e610*/  SHF.R.S32.HI R4, RZ, 0x1f, R7 ;  /* 0x0000001fff047819 */ /* 0x000fe20000011407 */
[----:B------:R-:W-:Y:S01]  /*e620*/  IMAD.U32 R3, RZ, RZ, UR4 ;  /* 0x00000004ff037e24 */ /* 0x000fe2000f8e00ff */
[----:B------:R-:W-:Y:S01]  /*e630*/  ULDC.64 UR8, c[0x0][0xad8] ;  /* 0x0002b60000087ab9 */ /* 0x000fe20000000a00 */
[C---:B------:R-:W-:Y:S01]  /*e640*/  IMAD R9, R5.reuse, UR11, R6 ;  /* 0x0000000b05097c24 */ /* 0x040fe2000f8e0206 */
[----:B------:R-:W-:Y:S01]  /*e650*/  ULDC UR4, c[0x0][0xac8] ;  /* 0x0002b20000047ab9 */ /* 0x000fe20000000800 */
[----:B------:R-:W-:-:S04]  /*e660*/  IMAD.WIDE.U32 R2, R5, UR10, R2 ;  /* 0x0000000a05027c25 */ /* 0x000fc8000f8e0002 */
[----:B------:R-:W-:Y:S02]  /*e670*/  IMAD R4, R4, UR8, RZ ;  /* 0x0000000804047c24 */ /* 0x000fe4000f8e02ff */
[----:B------:R-:W-:Y:S02]  /*e680*/  IMAD.IADD R3, R3, 0x1, R9 ;  /* 0x0000000103037824 */ /* 0x000fe400078e0209 */
[C---:B------:R-:W-:Y:S02]  /*e690*/  IMAD R5, R7.reuse, UR9, R4 ;  /* 0x0000000907057c24 */ /* 0x040fe4000f8e0204 */
[----:B------:R-:W-:Y:S01]  /*e6a0*/  IMAD.WIDE.U32 R2, R7, UR8, R2 ;  /* 0x0000000807027c25 */ /* 0x000fe2000f8e0002 */
[----:B------:R-:W-:-:S03]  /*e6b0*/  ULDC.64 UR8, c[0x0][0xa80] ;  /* 0x0002a00000087ab9 */ /* 0x000fc60000000a00 */
[----:B------:R-:W-:Y:S01]  /*e6c0*/  IMAD.IADD R3, R3, 0x1, R5 ;  /* 0x0000000103037824 */ /* 0x000fe200078e0205 */
[----:B------:R-:W-:-:S04]  /*e6d0*/  LEA R4, P0, R2, UR8, 0x1 ;  /* 0x0000000802047c11 */ /* 0x000fc8000f8008ff */
[----:B------:R-:W-:Y:S01]  /*e6e0*/  LEA.HI.X R8, R2, UR9, R3, 0x1, P0 ;  /* 0x0000000902087c11 */ /* 0x000fe200080f0c03 */
[----:B------:R-:W0:Y:S01]  /*e6f0*/  SHFL.IDX PT, R6, R4, RZ, 0x181f ;  /* 0x00181fff04067589 */ /* 0x000e2200000e0000 */
[----:B------:R-:W-:Y:S01]  /*e700*/  ISETP.GE.AND P0, PT, R19, UR4, PT ;  /* 0x0000000413007c0c */ /* 0x000fe2000bf06270 */
[C---:B------:R-:W-:Y:S02]  /*e710*/  VIADD R2, R20.reuse, 0x60 ;  /* 0x0000006014027836 */ /* 0x040fe40000000000 */
[----:B------:R-:W1:Y:S01]  /*e720*/  SHFL.IDX PT, R10, R4, 0x1, 0x181f ;  /* 0x00381f00040a7f89 */ /* 0x000e6200000e0000 */
[CC--:B------:R-:W-:Y:S01]  /*e730*/  ISETP.GE.OR P3, PT, R20.reuse, R13.reuse, P0 ;  /* 0x0000000d1400720c */ /* 0x0c0fe20000766670 */
[----:B------:R-:W-:Y:S01]  /*e740*/  VIADD R3, R20, 0x90 ;  /* 0x0000009014037836 */ /* 0x000fe20000000000 */
[-C--:B------:R-:W-:Y:S01]  /*e750*/  ISETP.GE.OR P2, PT, R0, R13.reuse, P0 ;  /* 0x0000000d0000720c */ /* 0x080fe20000746670 */
[----:B------:R-:W2:Y:S01]  /*e760*/  SHFL.IDX PT, R12, R4, 0x2, 0x181f ;  /* 0x00581f00040c7f89 */ /* 0x000ea200000e0000 */
[----:B------:R-:W-:-:S02]  /*e770*/  ISETP.GE.OR P1, PT, R2, R13, P0 ;  /* 0x0000000d0200720c */ /* 0x000fc40000726670 */
[----:B------:R-:W-:Y:S01]  /*e780*/  ISETP.GE.OR P0, PT, R3, R13, P0 ;  /* 0x0000000d0300720c */ /* 0x000fe20000706670 */
[----:B------:R-:W3:Y:S04]  /*e790*/  SHFL.IDX PT, R5, R8, RZ, 0x181f ;  /* 0x00181fff08057589 */ /* 0x000ee800000e0000 */
        /* <DEDUP_REMOVED lines=16> */
.L_x_1308:
[----:B------:R-:W-:Y:S05]  /*e8a0*/  BSYNC B0 ;  /* 0x0000000000007941 */ /* 0x000fea0003800000 */
.L_x_1305:
[----:B------:R-:W-:Y:S02]  /*e8b0*/  ULDC UR4, c[0x0][0xc3c] ;  /* 0x00030f0000047ab9 */ /* 0x000fe40000000800 */
[----:B------:R-:W-:-:S06]  /*e8c0*/  UISETP.GE.AND UP0, UPT, UR6, UR4, UPT ;  /* 0x000000040600728c */ /* 0x000fcc000bf06270 */
[----:B------:R-:W-:-:S13]  /*e8d0*/  PLOP3.LUT P0, PT, PT, PT, UP0, 0x80, 0x0 ;  /* 0x000000000000781c */ /* 0x000fda0003f0f008 */
[----:B------:R-:W-:Y:S05]  /*e8e0*/  @!P0 BRA `(.L_x_1312) ;  /* 0xffffff24000c8947 */ /* 0x000fea000383ffff */
[----:B------:R-:W-:Y:S05]  /*e8f0*/  EXIT ;  /* 0x000000000000794d */ /* 0x000fea0003800000 */
.L_x_1215:
        /* <DEDUP_REMOVED lines=18> */
.L_x_1313:
        /* <DEDUP_REMOVED lines=40> */
.L_x_1319:
        /* <DEDUP_REMOVED lines=12> */
.L_x_1318:
[----:B------:R-:W-:Y:S05]  /*ed60*/  BSYNC B0 ;  /* 0x0000000000007941 */ /* 0x000fea0003800000 */
.L_x_1317:
        /* <DEDUP_REMOVED lines=20> */
.L_x_1315:
[----:B------:R-:W-:-:S04]  /*eeb0*/  IMAD.IADD R13, R4, 0x1, -R3 ;  /* 0x00000001040d7824 */ /* 0x000fc800078e0a03 */
[----:B------:R-:W-:-:S05]  /*eec0*/  IMAD R2, R6, UR5, R13 ;  /* 0x0000000506027c24 */ /* 0x000fca000f8e020d */
[----:B------:R-:W-:Y:S02]  /*eed0*/  ISETP.GT.AND P0, PT, R2, UR6, PT ;  /* 0x0000000602007c0c */ /* 0x000fe4000bf04270 */
[----:B------:R-:W0:Y:S11]  /*eee0*/  LDC.64 R2, c[0x0][0xc90] ;  /* 0x00032400ff027b82 */ /* 0x000e360000000a00 */
[----:B------:R-:W-:-:S04]  /*eef0*/  VOTE.ANY R7, PT, !P0 ;  /* 0x0000000000077806 */ /* 0x000fc800040e0100 */
[----:B------:R-:W1:Y:S02]  /*ef00*/  POPC R15, R7 ;  /* 0x00000007000f7309 */ /* 0x000e640000000000 */
[----:B-1----:R-:W-:-:S04]  /*ef10*/  VIADD R19, R15, UR4 ;  /* 0x000000040f137c36 */ /* 0x002fc80008000000 */
[----:B0-----:R-:W-:-:S05]  /*ef20*/  IMAD.WIDE R2, R19, 0x4, R2 ;  /* 0x0000000413027825 */ /* 0x001fca00078e0202 */
[----:B------:R-:W2:Y:S01]  /*ef30*/  LDG.E R9, desc[UR52][R2.64] ;  /* 0x0000003402097981 */ /* 0x000ea2000c1e1900 */
[----:B------:R-:W-:-:S03]  /*ef40*/  ISETP.NE.AND P0, PT, R7, RZ, PT ;  /* 0x000000ff0700720c */ /* 0x000fc60003f05270 */
[----:B------:R-:W2:Y:S02]  /*ef50*/  SHFL.IDX PT, R0, R0, R15, 0x1f ;  /* 0x00001f0f00007589 */ /* 0x000ea400000e0000 */
[----:B--2---:R-:W-:-:S05]  /*ef60*/  IMAD R4, R0, R9, RZ ;  /* 0x0000000900047224 */ /* 0x004fca00078e02ff */
[----:B------:R-:W-:-:S04]  /*ef70*/  IABS R8, R4 ;  /* 0x0000000400087213 */ /* 0x000fc80000000000 */
[----:B------:R-:W0:Y:S08]  /*ef80*/  I2F.RP R10, R8 ;  /* 0x00000008000a7306 */ /* 0x000e300000209400 */
[----:B0-----:R-:W0:Y:S02]  /*ef90*/  MUFU.RCP R10, R10 ;  /* 0x0000000a000a7308 */ /* 0x001e240000001000 */
[----:B0-----:R-:W-:-:S06]  /*efa0*/  VIADD R11, R10, 0xffffffe ;  /* 0x0ffffffe0a0b7836 */ /* 0x001fcc0000000000 */
[----:B------:R0:W1:Y:S01]  /*efb0*/  F2I.FTZ.U32.TRUNC.NTZ R3, R11 ;  /* 0x0000000b00037305 */ /* 0x000062000021f000 */
[----:B------:R-:W-:Y:S05]  /*efc0*/  @!P0 BRA `(.L_x_1320) ;  /* 0x0000000000088947 */ /* 0x000fea0003800000 */
[----:B------:R-:W-:-:S05]  /*efd0*/  VIADD R7, R15, 0xffffffff ;  /* 0xffffffff0f077836 */ /* 0x000fca0000000000 */
[----:B------:R2:W3:Y:S02]  /*efe0*/  SHFL.IDX PT, R16, R6, R7, 0x1f ;  /* 0x00001f0706107589 */ /* 0x0004e400000e0000 */
.L_x_1320:
[----:B---3--:R-:W-:Y:S01]  /*eff0*/  IMAD R16, R16, UR5, R13 ;  /* 0x0000000510107c24 */ /* 0x008fe2000f8e020d */
[----:B------:R-:W-:Y:S01]  /*f000*/  IABS R2, R4 ;  /* 0x0000000400027213 */ /* 0x000fe20000000000 */
[----:B01----:R-:W-:-:S03]  /*f010*/  IMAD.MOV R11, RZ, RZ, -R3 ;  /* 0x000000ffff0b7224 */ /* 0x003fc600078e0a03 */
[----:B--2---:R-:W-:Y:S01]  /*f020*/  IADD3 R7, -R16, UR6, RZ ;  /* 0x0000000610077c10 */ /* 0x004fe2000fffe1ff */
        /* <DEDUP_REMOVED lines=18> */
[----:B------:R-:W-:-:S05]  /*f150*/  @!P1 LOP3.LUT R2, RZ, R4, RZ, 0x33, !PT ;  /* 0x00000004ff029212 */ /* 0x000fca00078e33ff */
[----:B------:R-:W-:Y:S02]  /*f160*/  IMAD R6, R9, R2, RZ ;  /* 0x0000000209067224 */ /* 0x000fe400078e02ff */
[----:B------:R-:W-:Y:S02]  /*f170*/  IMAD.MOV R2, RZ, RZ, -R2 ;  /* 0x000000ffff027224 */ /* 0x000fe400078e0a02 */
[----:B------:R-:W-:Y:S02]  /*f180*/  IMAD.MOV R8, RZ, RZ, -R6 ;  /* 0x000000ffff087224 */ /* 0x000fe400078e0a06 */
[----:B------:R-:W-:Y:S02]  /*f190*/  IMAD R4, R4, R2, R7 ;  /* 0x0000000204047224 */ /* 0x000fe400078e0207 */
[----:B------:R-:W-:Y:S01]  /*f1a0*/  IMAD.MOV.U32 R2, RZ, RZ, RZ ;  /* 0x000000ffff027224 */ /* 0x000fe200078e00ff */
[----:B------:R-:W-:-:S04]  /*f1b0*/  VIADDMNMX R9, R8, UR5, R9, PT ;  /* 0x0000000508097c46 */ /* 0x000fc8000b800109 */
[-C--:B------:R-:W-:Y:S02]  /*f1c0*/  IABS R8, R9.reuse ;  /* 0x0000000900087213 */ /* 0x080fe40000000000 */
[----:B------:R-:W-:Y:S02]  /*f1d0*/  IABS R12, R9 ;  /* 0x00000009000c7213 */ /* 0x000fe40000000000 */
[----:B------:R-:W0:Y:S08]  /*f1e0*/  I2F.RP R10, R8 ;  /* 0x00000008000a7306 */ /* 0x000e300000209400 */
[----:B0-----:R-:W0:Y:S02]  /*f1f0*/  MUFU.RCP R10, R10 ;  /* 0x0000000a000a7308 */ /* 0x001e240000001000 */
[----:B0-----:R-:W-:-:S06]  /*f200*/  VIADD R3, R10, 0xffffffe ;  /* 0x0ffffffe0a037836 */ /* 0x001fcc0000000000 */
[----:B------:R-:W0:Y:S02]  /*f210*/  F2I.FTZ.U32.TRUNC.NTZ R3, R3 ;  /* 0x0000000300037305 */ /* 0x000e24000021f000 */
[----:B0-----:R-:W-:-:S04]  /*f220*/  IMAD.MOV R11, RZ, RZ, -R3 ;  /* 0x000000ffff0b7224 */ /* 0x001fc800078e0a03 */
[----:B------:R-:W-:Y:S01]  /*f230*/  IMAD.MOV.U32 R7, RZ, RZ, R11 ;  /* 0x000000ffff077224 */ /* 0x000fe200078e000b */
[----:B------:R-:W-:-:S03]  /*f240*/  IABS R11, R4 ;  /* 0x00000004000b7213 */ /* 0x000fc60000000000 */
[----:B------:R-:W-:-:S04]  /*f250*/  IMAD R7, R7, R8, RZ ;  /* 0x0000000807077224 */ /* 0x000fc800078e02ff */
[----:B------:R-:W-:-:S04]  /*f260*/  IMAD.HI.U32 R2, R3, R7, R2 ;  /* 0x0000000703027227 */ /* 0x000fc800078e0002 */
[----:B------:R-:W-:Y:S02]  /*f270*/  IMAD.MOV R3, RZ, RZ, -R12 ;  /* 0x000000ffff037224 */ /* 0x000fe400078e0a0c */
        /* <DEDUP_REMOVED lines=8> */
[----:B------:R-:W-:Y:S01]  /*f300*/  ISETP.GE.AND P2, PT, R3, RZ, PT ;  /* 0x000000ff0300720c */ /* 0x000fe20003f46270 */
[----:B------:R-:W-:-:S06]  /*f310*/  IMAD.IADD R3, R4, 0x1, R6 ;  /* 0x0000000104037824 */ /* 0x000fcc00078e0206 */
[----:B------:R-:W-:-:S06]  /*f320*/  @P0 VIADD R2, R2, 0x1 ;  /* 0x0000000102020836 */ /* 0x000fcc0000000000 */
[----:B------:R-:W-:Y:S01]  /*f330*/  @!P2 IMAD.MOV R2, RZ, RZ, -R2 ;  /* 0x000000ffff02a224 */ /* 0x000fe200078e0a02 */
[----:B------:R-:W-:Y:S01]  /*f340*/  @!P1 LOP3.LUT R2, RZ, R9, RZ, 0x33, !PT ;  /* 0x00000009ff029212 */ /* 0x000fe200078e33ff */
[----:B------:R-:W-:-:S03]  /*f350*/  IMAD.MOV R9, RZ, RZ, -R9 ;  /* 0x000000ffff097224 */ /* 0x000fc600078e0a09 */
[----:B------:R-:W-:Y:S01]  /*f360*/  LOP3.LUT R17, RZ, R2, RZ, 0x33, !PT ;  /* 0x00000002ff117212 */ /* 0x000fe200078e33ff */
[----:B------:R-:W-:-:S04]  /*f370*/  IMAD R18, R2, R9, R3 ;  /* 0x0000000902127224 */ /* 0x000fc800078e0203 */
[----:B------:R-:W-:Y:S01]  /*f380*/  IMAD.IADD R17, R0, 0x1, R17 ;  /* 0x0000000100117824 */ /* 0x000fe200078e0211 */
[----:B------:R-:W-:Y:S06]  /*f390*/  BRA `(.L_x_1321) ;  /* 0x0000000000147947 */ /* 0x000fec0003800000 */
.L_x_1316:
[----:B------:R-:W-:Y:S01]  /*f3a0*/  ULDC UR4, c[0x0][0xc3c] ;  /* 0x00030f0000047ab9 */ /* 0x000fe20000000800 */
[----:B------:R-:W-:Y:S02]  /*f3b0*/  IMAD.MOV.U32 R17, RZ, RZ, RZ ;  /* 0x000000ffff117224 */ /* 0x000fe400078e00ff */
[----:B------:R-:W-:Y:S02]  /*f3c0*/  IMAD.U32 R16, RZ, RZ, UR6 ;  /* 0x00000006ff107e24 */ /* 0x000fe4000f8e00ff */
[----:B------:R-:W-:Y:S02]  /*f3d0*/  IMAD.MOV.U32 R18, RZ, RZ, RZ ;  /* 0x000000ffff127224 */ /* 0x000fe400078e00ff */
[----:B------:R-:W-:-:S07]  /*f3e0*/  IMAD.U32 R19, RZ, RZ, UR4 ;  /* 0x00000004ff137e24 */ /* 0x000fce000f8e00ff */
.L_x_1321:
[----:B------:R-:W-:-:S13]  /*f3f0*/  ISETP.NE.AND P0, PT, R5, RZ, PT ;  /* 0x000000ff0500720c */ /* 0x000fda0003f05270 */
[----:B------:R-:W0:Y:S01]  /*f400*/  @!P0 S2R R3, SR_CgaCtaId ;  /* 0x0000000000038919 */ /* 0x000e220000008800 */
[----:B------:R-:W-:-:S04]  /*f410*/  @!P0 MOV R0, 0x400 ;  /* 0x0000040000008802 */ /* 0x000fc80000000f00 */
[----:B0-----:R-:W-:-:S05]  /*f420*/  @!P0 LEA R0, R3, R0, 0x18 ;  /* 0x0000000003008211 */ /* 0x001fca00078ec0ff */
[----:B------:R0:W-:Y:S01]  /*f430*/  @!P0 STS.128 [R0+0x168d0], R16 ;  /* 0x0168d01000008388 */ /* 0x0001e20000000c00 */
[----:B------:R-:W-:Y:S06]  /*f440*/  BAR.ARV 0x5, 0x200 ;  /* 0x0148000000007b1d */ /* 0x000fec0000002000 */
.L_x_1314:
        /* <DEDUP_REMOVED lines=16> */
[----:B------:R-:W-:Y:S01]  /*f550*/  IMAD.U32 R22, RZ, RZ, UR4 ;  /* 0x00000004ff167e24 */ /* 0x000fe2000f8e00ff */
[C---:B-1----:R-:W-:Y:S01]  /*f560*/  LOP3.LUT R4, R3.reuse, 0x7f, RZ, 0xc0, !PT ;  /* 0x0000007f03047812 */ /* 0x042fe200078ec0ff */
[C---:B------:R-:W-:Y:S02]  /*f570*/  IMAD.SHL.U32 R28, R3.reuse, 0x8, RZ ;  /* 0x00000008031c7824 */ /* 0x040fe400078e00ff */
[----:B0-----:R-:W-:Y:S01]  /*f580*/  IMAD.SHL.U32 R2, R3, 0x10, RZ ;  /* 0x0000001003027824 */ /* 0x001fe200078e00ff */
[----:B------:R-:W-:Y:S02]  /*f590*/  SHF.R.U32.HI R4, RZ, 0x3, R4 ;  /* 0x00000003ff047819 */ /* 0x000fe40000011604 */
[----:B------:R-:W-:Y:S02]  /*f5a0*/  LOP3.LUT R0, R28, 0x1f8, RZ, 0xc0, !PT ;  /* 0x000001f81c007812 */ /* 0x000fe400078ec0ff */
[----:B------:R-:W-:Y:S02]  /*f5b0*/  LOP3.LUT R2, R2, 0x70, RZ, 0xc0, !PT ;  /* 0x0000007002027812 */ /* 0x000fe400078ec0ff */
[----:B------:R-:W-:-:S02]  /*f5c0*/  LOP3.LUT R3, R0, 0x38, R3, 0x78, !PT ;  /* 0x0000003800037812 */ /* 0x000fc400078e7803 */
[----:B------:R-:W-:Y:S02]  /*f5d0*/  LOP3.LUT R2, R4, R2, RZ, 0xfc, !PT ;  /* 0x0000000204027212 */ /* 0x000fe400078efcff */
[----:B------:R-:W-:Y:S02]  /*f5e0*/  LOP3.LUT R0, R3, 0x200, R28, 0xf8, !PT ;  /* 0x0000020003007812 */ /* 0x000fe400078ef81c */
[----:B------:R-:W-:-:S03]  /*f5f0*/  LOP3.LUT R28, R28, 0x38, RZ, 0xc0, !PT ;  /* 0x000000381c1c7812 */ /* 0x000fc600078ec0ff */
[----:B------:R-:W-:-:S05]  /*f600*/  IMAD R0, R0, 0x2, R22 ;  /* 0x0000000200007824 */ /* 0x000fca00078e0216 */
[----:B------:R3:W-:Y:S02]  /*f610*/  STL [R1+0x20], R0 ;  /* 0x0000200001007387 */ /* 0x0007e40000100800 */
.L_x_1391:
[----:B------:R-:W-:Y:S05]  /*f620*/  YIELD ;  /* 0x0000000000007946 */ /* 0x000fea0003800000 */
[----:B------:R-:W-:Y:S01]  /*f630*/  ULDC.64 UR4, c[0x0][0xa28] ;  /* 0x00028a0000047ab9 */ /* 0x000fe20000000a00 */
[----:B--2---:R-:W2:Y:S01]  /*f640*/  LDL.LU R6, [R1] ;  /* 0x0000000001067983 */ /* 0x004ea20000300800 */
[----:B------:R-:W-:Y:S01]  /*f650*/  ISETP.NE.U32.AND P0, PT, RZ, UR4, PT ;  /* 0x00000004ff007c0c */ /* 0x000fe2000bf05070 */
[----:B------:R-:W-:-:S03]  /*f660*/  IMAD.MOV.U32 R23, RZ, RZ, RZ ;  /* 0x000000ffff177224 */ /* 0x000fc600078e00ff */
[----:B------:R-:W-:Y:S01]  /*f670*/  ISETP.NE.AND.EX P0, PT, RZ, UR5, PT, P0 ;  /* 0x00000005ff007c0c */ /* 0x000fe2000bf05300 */
[----:B------:R-:W-:-:S12]  /*f680*/  ULDC.64 UR4, c[0x0][0xa18] ;  /* 0x0002860000047ab9 */ /* 0x000fd80000000a00 */
[----:B0-----:R-:W0:Y:S02]  /*f690*/  @P0 LDC.64 R2, c[0x0][0xa28] ;  /* 0x00028a00ff020b82 */ /* 0x001e240000000a00 */
[----:B0-----:R-:W-:-:S05]  /*f6a0*/  @P0 IMAD.WIDE R2, R19, 0x4, R2 ;  /* 0x0000000413020825 */ /* 0x001fca00078e0202 */
[----:B------:R0:W4:Y:S01]  /*f6b0*/  @P0 LDG.E R23, desc[UR52][R2.64] ;  /* 0x0000003402170981 */ /* 0x000122000c1e1900 */
[----:B------:R-:W-:Y:S01]  /*f6c0*/  ISETP.NE.U32.AND P0, PT, RZ, UR4, PT ;  /* 0x00000004ff007c0c */ /* 0x000fe2000bf05070 */
[----:B---3--:R-:W-:-:S03]  /*f6d0*/  IMAD.MOV.U32 R0, RZ, RZ, RZ ;  /* 0x000000ffff007224 */ /* 0x008fc600078e00ff */
[----:B------:R-:W-:Y:S01]  /*f6e0*/  ISETP.NE.AND.EX P1, PT, RZ, UR5, PT, P0 ;  /* 0x00000005ff007c0c */ /* 0x000fe2000bf25300 */
[----:B------:R-:W-:Y:S02]  /*f6f0*/  ULDC.64 UR4, c[0x0][0xa00] ;  /* 0x0002800000047ab9 */ /* 0x000fe40000000a00 */
[----:B------:R-:W-:Y:S01]  /*f700*/  ISETP.NE.U32.AND P0, PT, RZ, UR4, PT ;  /* 0x00000004ff007c0c */ /* 0x000fe2000bf05070 */
[----:B0-----:R-:W0:Y:S03]  /*f710*/  LDC.64 R2, c[0x0][0xa00] ;  /* 0x00028000ff027b82 */ /* 0x001e260000000a00 */
[----:B------:R-:W-:Y:S01]  /*f720*/  ISETP.NE.AND.EX P2, PT, RZ, UR5, PT, P0 ;  /* 0x00000005ff007c0c */ /* 0x000fe2000bf45300 */
[----:B------:R-:W-:-:S05]  /*f730*/  ULDC.64 UR4, c[0x0][0x418] ;  /* 0x0001060000047ab9 */ /* 0x000fca0000000a00 */
[----:B-1----:R-:W1:Y:S01]  /*f740*/  @P1 LDC.64 R4, c[0x0][0xa18] ;  /* 0x00028600ff041b82 */ /* 0x002e620000000a00 */
[----:B0-----:R-:W-:-:S06]  /*f750*/  IMAD.WIDE R2, R19, 0x4, R2 ;  /* 0x0000000413027825 */ /* 0x001fcc00078e0202 */
[----:B------:R-:W3:Y:S01]  /*f760*/  @P2 LDG.E R0, desc[UR52][R2.64] ;  /* 0x0000003402002981 */ /* 0x000ee2000c1e1900 */
[----:B-1----:R-:W-:-:S05]  /*f770*/  @P1 IMAD.WIDE R4, R19, 0x4, R4 ;  /* 0x0000000413041825 */ /* 0x002fca00078e0204 */
[----:B------:R0:W5:Y:S01]  /*f780*/  @P1 LDG.E R29, desc[UR52][R4.64] ;  /* 0x00000034041d1981 */ /* 0x000162000c1e1900 */
[----:B------:R-:W-:-:S03]  /*f790*/  UISETP.NE.U32.AND UP0, UPT, UR4, URZ, UPT ;  /* 0x0000003f0400728c */ /* 0x000fc6000bf05070 */
[----:B------:R-:W-:Y:S01]  /*f7a0*/  ULDC UR4, c[0x0][0x424] ;  /* 0x0001090000047ab9 */ /* 0x000fe20000000800 */
[----:B------:R-:W-:-:S03]  /*f7b0*/  UISETP.NE.AND.EX UP0, UPT, UR5, URZ, UPT, UP0 ;  /* 0x0000003f0500728c */ /* 0x000fc6000bf05300 */
[----:B------:R-:W-:Y:S01]  /*f7c0*/  ULDC UR5, c[0x0][0x2f0] ;  /* 0x0000bc0000057ab9 */ /* 0x000fe20000000800 */
[----:B------:R-:W-:-:S04]  /*f7d0*/  USEL UR4, UR4, 0x1, UP0 ;  /* 0x0000000104047887 */ /* 0x000fc80008000000 */
[----:B------:R-:W-:Y:S01]  /*f7e0*/  UIMAD UR4, UR4, UR5, URZ ;  /* 0x00000005040472a4 */ /* 0x000fe2000f8e023f */
[----:B--2---:R-:W-:-:S04]  /*f7f0*/  LOP3.LUT R6, R6, 0xffffffef, RZ, 0xc0, !PT ;  /* 0xffffffef06067812 */ /* 0x004fc800078ec0ff */
[----:B------:R-:W-:-:S05]  /*f800*/  @P2 LOP3.LUT R6, R6, 0x10, RZ, 0xfc, !PT ;  /* 0x0000001006062812 */ /* 0x000fca00078efcff */
[----:B------:R-:W-:Y:S04]  /*f810*/  STL [R1], R6 ;  /* 0x0000000601007387 */ /* 0x000fe80000100800 */
[----:B---3--:R1:W-:Y:S04]  /*f820*/  STL [R1+0x24], R0 ;  /* 0x0000240001007387 */ /* 0x0083e80000100800 */
[----:B----4-:R0:W-:Y:S01]  /*f830*/  STL [R1+0x18], R23 ;  /* 0x0000181701007387 */ /* 0x0101e20000100800 */
[----:B-1----:R-:W-:Y:S01]  /*f840*/  IMAD.U32 R0, RZ, RZ, UR4 ;  /* 0x00000004ff007e24 */ /* 0x002fe2000f8e00ff */
[----:B------:R-:W-:Y:S06]  /*f850*/  @P1 BRA `(.L_x_1323) ;  /* 0x0000000000181947 */ /* 0x000fec0003800000 */
[----:B------:R-:W-:Y:S02]  /*f860*/  ULDC UR4, c[0x0][0x288] ;  /* 0x0000a20000047ab9 */ /* 0x000fe40000000800 */
[----:B-----5:R-:W-:Y:S01]  /*f870*/  IMAD.U32 R29, RZ, RZ, UR4 ;  /* 0x00000004ff1d7e24 */ /* 0x020fe2000f8e00ff */
[----:B------:R-:W-:Y:S06]  /*f880*/  @!P2 BRA `(.L_x_1323) ;  /* 0x00000000000ca947 */ /* 0x000fec0003800000 */
[----:B0-----:R-:W2:Y:S04]  /*f890*/  LDG.E R4, desc[UR52][R2.64] ;  /* 0x0000003402047981 */ /* 0x001ea8000c1e1900 */
[----:B------:R-:W2:Y:S02]  /*f8a0*/  LDG.E R29, desc[UR52][R2.64+0x4] ;  /* 0x00000434021d7981 */ /* 0x000ea4000c1e1900 */
[----:B--2---:R-:W-:-:S07]  /*f8b0*/  IMAD.IADD R29, R29, 0x1, -R4 ;  /* 0x000000011d1d7824 */ /* 0x004fce00078e0a04 */
.L_x_1323:
[----:B------:R-:W-:Y:S02]  /*f8c0*/  ULDC.64 UR4, c[0x0][0xa20] ;  /* 0x0002880000047ab9 */ /* 0x000fe40000000a00 */
[----:B------:R-:W-:-:S04]  /*f8d0*/  ISETP.NE.U32.AND P0, PT, RZ, UR4, PT ;  /* 0x00000004ff007c0c */ /* 0x000fc8000bf05070 */
[----:B------:R-:W-:-:S13]  /*f8e0*/  ISETP.NE.AND.EX P0, PT, RZ, UR5, PT, P0 ;  /* 0x00000005ff007c0c */ /* 0x000fda000bf05300 */
[----:B------:R-:W-:Y:S05]  /*f8f0*/  @!P0 BRA `(.L_x_1324) ;  /* 0x0000000000108947 */ /* 0x000fea0003800000 */
[----:B------:R-:W1:Y:S02]  /*f900*/  LDC.64 R2, c[0x0][0xa20] ;  /* 0x00028800ff027b82 */ /* 0x000e640000000a00 */
[----:B-1----:R-:W-:-:S05]  /*f910*/  IMAD.WIDE R2, R19, 0x4, R2 ;  /* 0x0000000413027825 */ /* 0x002fca00078e0202 */
[----:B------:R1:W5:Y:S01]  /*f920*/  LDG.E R0, desc[UR52][R2.64] ;  /* 0x0000003402007981 */ /* 0x000362000c1e1900 */
[----:B------:R-:W-:Y:S05]  /*f930*/  BRA `(.L_x_1325) ;  /* 0x0000000000247947 */ /* 0x000fea0003800000 */
.L_x_1324:
[----:B------:R-:W-:Y:S02]  /*f940*/  ULDC.64 UR4, c[0x0][0xa08] ;  /* 0x0002820000047ab9 */ /* 0x000fe40000000a00 */
[----:B------:R-:W-:-:S04]  /*f950*/  ISETP.NE.U32.AND P0, PT, RZ, UR4, PT ;  /* 0x00000004ff007c0c */ /* 0x000fc8000bf05070 */
[----:B------:R-:W-:-:S13]  /*f960*/  ISETP.NE.AND.EX P0, PT, RZ, UR5, PT, P0 ;  /* 0x00000005ff007c0c */ /* 0x000fda000bf05300 */
[----:B------:R-:W-:Y:S05]  /*f970*/  @!P0 BRA `(.L_x_1325) ;  /* 0x0000000000148947 */ /* 0x000fea0003800000 */
[----:B------:R-:W1:Y:S02]  /*f980*/  LDC.64 R2, c[0x0][0xa08] ;  /* 0x00028200ff027b82 */ /* 0x000e640000000a00 */
[----:B-1----:R-:W-:-:S05]  /*f990*/  IMAD.WIDE R2, R19, 0x4, R2 ;  /* 0x0000000413027825 */ /* 0x002fca00078e0202 */
[----:B------:R-:W2:Y:S04]  /*f9a0*/  LDG.E R0, desc[UR52][R2.64] ;  /* 0x0000003402007981 */ /* 0x000ea8000c1e1900 */
[----:B0-----:R-:W2:Y:S02]  /*f9b0*/  LDG.E R5, desc[UR52][R2.64+0x4] ;  /* 0x0000043402057981 */ /* 0x001ea4000c1e1900 */
[----:B--2---:R-:W-:-:S07]  /*f9c0*/  IMAD.IADD R0, R5, 0x1, -R0 ;  /* 0x0000000105007824 */ /* 0x004fce00078e0a00 */
.L_x_1325:
[----:B-1----:R-:W1:Y:S01]  /*f9d0*/  LDC R3, c[0x0][0x448] ;  /* 0x00011200ff037b82 */ /* 0x002e620000000800 */
[----:B------:R-:W-:Y:S02]  /*f9e0*/  IMAD.MOV.U32 R2, RZ, RZ, R6 ;  /* 0x000000ffff027224 */ /* 0x000fe400078e0006 */
[----:B-----5:R-:W-:Y:S02]  /*f9f0*/  IMAD.IADD R8, R0, 0x1, -R23 ;  /* 0x0000000100087824 */ /* 0x020fe400078e0a17 */
[----:B------:R-:W-:Y:S01]  /*fa00*/  IMAD R26, R17, 0xc0, RZ ;  /* 0x000000c0111a7824 */ /* 0x000fe200078e02ff */
[----:B------:R-:W-:Y:S02]  /*fa10*/  LOP3.LUT R2, R2, 0xfffffff7, RZ, 0xc0, !PT ;  /* 0xfffffff702027812 */ /* 0x000fe400078ec0ff */
[----:B------:R-:W-:Y:S01]  /*fa20*/  IADD3 R0, R8, 0x1, -R29 ;  /* 0x0000000108007810 */ /* 0x000fe20007ffe81d */
[----:B------:R-:W-:Y:S01]  /*fa30*/  VIADD R7, R26, 0xbf ;  /* 0x000000bf1a077836 */ /* 0x000fe20000000000 */
[----:B-1----:R-:W-:-:S13]  /*fa40*/  ISETP.NE.AND P2, PT, R3, 0x1, PT ;  /* 0x000000010300780c */ /* 0x002fda0003f45270 */
[----:B------:R-:W-:Y:S01]  /*fa50*/  @P2 LOP3.LUT R2, R2, 0x8, RZ, 0xfc, !PT ;  /* 0x0000000802022812 */ /* 0x000fe200078efcff */
[----:B------:R-:W1:Y:S04]  /*fa60*/  @P2 LDC R6, c[0x0][0x44c] ;  /* 0x00011300ff062b82 */ /* 0x000e680000000800 */
[----:B------:R2:W-:Y:S04]  /*fa70*/  STL [R1], R2 ;  /* 0x0000000201007387 */ /* 0x0005e80000100800 */
[----:B0-----:R-:W0:Y:S01]  /*fa80*/  @P2 LDC R4, c[0x0][0x450] ;  /* 0x00011400ff042b82 */ /* 0x001e220000000800 */
[----:B------:R3:W-:Y:S07]  /*fa90*/  STL [R1+0x10], R8 ;  /* 0x0000100801007387 */ /* 0x0007ee0000100800 */
[----:B--2---:R-:W2:Y:S01]  /*faa0*/  LDC.64 R2, c[0x0][0x9e0] ;  /* 0x00027800ff027b82 */ /* 0x004ea20000000a00 */
[----:B-1----:R-:W-:-:S05]  /*fab0*/  @P2 IMAD.HI.U32 R5, R7, R6, RZ ;  /* 0x0000000607052227 */ /* 0x002fca00078e00ff */
[----:B0-----:R-:W-:-:S05]  /*fac0*/  @P2 SHF.R.U32.HI R7, RZ, R4, R5 ;  /* 0x00000004ff072219 */ /* 0x001fca0000011605 */
[----:B------:R-:W-:Y:S01]  /*fad0*/  IMAD.IADD R7, R0, 0x1, R7 ;  /* 0x0000000100077824 */ /* 0x000fe200078e0207 */
[----:B--2---:R-:W-:-:S03]  /*fae0*/  ISETP.GE.AND P1, PT, R3, 0x1, PT ;  /* 0x000000010300780c */ /* 0x004fc60003f26270 */
[----:B------:R-:W-:-:S10]  /*faf0*/  IMAD.IADD R2, R7, 0x1, R2 ;  /* 0x0000000107027824 */ /* 0x000fd400078e0202 */
[----:B---3--:R-:W-:Y:S05]  /*fb00*/  @!P1 BRA `(.L_x_1326) ;  /* 0x0000000000489947 */ /* 0x008fea0003800000 */
[C---:B------:R-:W-:Y:S01]  /*fb10*/  ISETP.GT.AND P0, PT, R7.reuse, RZ, PT ;  /* 0x000000ff0700720c */ /* 0x040fe20003f04270 */
[----:B------:R-:W-:Y:S01]  /*fb20*/  BSSY B0, `(.L_x_1327) ;  /* 0x000000e000007945 */ /* 0x000fe20003800000 */
[----:B------:R-:W-:-:S11]  /*fb30*/  VIADD R0, R7, 0xffffffff ;  /* 0xffffffff07007836 */ /* 0x000fd60000000000 */
[----:B------:R-:W-:Y:S05]  /*fb40*/  @P0 BRA `(.L_x_1328) ;  /* 0x00000000001c0947 */ /* 0x000fea0003800000 */
[----:B------:R-:W-:Y:S01]  /*fb50*/  ISETP.NE.AND P0, PT, R3, 0x1, PT ;  /* 0x000000010300780c */ /* 0x000fe20003f05270 */
[----:B------:R-:W-:-:S12]  /*fb60*/  IMAD.MOV R7, RZ, RZ, -R7 ;  /* 0x000000ffff077224 */ /* 0x000fd800078e0a07 */
[----:B------:R-:W0:Y:S02]  /*fb70*/  @P0 LDC.64 R4, c[0x0][0x9e8] ;  /* 0x00027a00ff040b82 */ /* 0x000e240000000a00 */
[----:B0-----:R-:W-:-:S05]  /*fb80*/  @P0 IMAD.HI.U32 R4, R7, R4, RZ ;  /* 0x0000000407040227 */ /* 0x001fca00078e00ff */
[----:B------:R-:W-:-:S04]  /*fb90*/  @P0 SHF.R.U32.HI R7, RZ, R5, R4 ;  /* 0x00000005ff070219 */ /* 0x000fc80000011604 */
[----:B------:R-:W-:Y:S01]  /*fba0*/  LOP3.LUT R0, RZ, R7, RZ, 0x33, !PT ;  /* 0x00000007ff007212 */ /* 0x000fe200078e33ff */
[----:B------:R-:W-:Y:S06]  /*fbb0*/  BRA `(.L_x_1329) ;  /* 0x0000000000107947 */ /* 0x000fec0003800000 */
.L_x_1328:
[----:B------:R-:W-:-:S13]  /*fbc0*/  ISETP.NE.AND P0, PT, R3, 0x1, PT ;  /* 0x000000010300780c */ /* 0x000fda0003f05270 */
[----:B------:R-:W0:Y:S02]  /*fbd0*/  @P0 LDC.64 R4, c[0x0][0x9e8] ;  /* 0x00027a00ff040b82 */ /* 0x000e240000000a00 */
[----:B0-----:R-:W-:-:S05]  /*fbe0*/  @P0 IMAD.HI.U32 R4, R0, R4, RZ ;  /* 0x0000000400040227 */ /* 0x001fca00078e00ff */
[----:B------:R-:W-:-:S07]  /*fbf0*/  @P0 SHF.R.U32.HI R0, RZ, R5, R4 ;  /* 0x00000005ff000219 */ /* 0x000fce0000011604 */
.L_x_1329:
[----:B------:R-:W-:Y:S05]  /*fc00*/  BSYNC B0 ;  /* 0x0000000000007941 */ /* 0x000fea0003800000 */
.L_x_1327:
[----:B------:R-:W-:-:S05]  /*fc10*/  IMAD R5, R0, R3, R3 ;  /* 0x0000000300057224 */ /* 0x000fca00078e0203 */
[----:B------:R-:W-:-:S07]  /*fc20*/  VIMNMX R2, R2, R5, PT ;  /* 0x0000000502027248 */ /* 0x000fce0003fe0100 */
.L_x_1326:
[----:B------:R-:W0:Y:S01]  /*fc30*/  @P2 LDC R5, c[0x0][0x44c] ;  /* 0x00011300ff052b82 */ /* 0x000e220000000800 */
[----:B------:R-:W-:Y:S01]  /*fc40*/  VIADD R2, R2, 0x7f ;  /* 0x0000007f02027836 */ /* 0x000fe20000000000 */
[----:B------:R-:W-:Y:S01]  /*fc50*/  ULDC UR4, c[0x0][0x9dc] ;  /* 0x0002770000047ab9 */ /* 0x000fe20000000800 */
[----:B------:R-:W-:-:S05]  /*fc60*/  IMAD.MOV.U32 R0, RZ, RZ, R26 ;  /* 0x000000ffff007224 */ /* 0x000fca00078e001a */
[----:B------:R-:W1:Y:S01]  /*fc70*/  @P2 LDC R7, c[0x0][0x450] ;  /* 0x00011400ff072b82 */ /* 0x000e620000000800 */
[----:B0-----:R-:W-:Y:S01]  /*fc80*/  @P2 IMAD.HI.U32 R4, R26, R5, RZ ;  /* 0x000000051a042227 */ /* 0x001fe200078e00ff */
[----:B------:R-:W-:-:S04]  /*fc90*/  SHF.R.S32.HI R5, RZ, 0x1f, R2 ;  /* 0x0000001fff057819 */ /* 0x000fc80000011402 */
[----:B-1----:R-:W-:Y:S02]  /*fca0*/  @P2 SHF.R.U32.HI R0, RZ, R7, R4 ;  /* 0x00000007ff002219 */ /* 0x002fe40000011604 */
[----:B------:R-:W-:Y:S01]  /*fcb0*/  LEA.HI R4, R5, R2, RZ, 0x7 ;  /* 0x0000000205047211 */ /* 0x000fe200078f38ff */
[----:B------:R-:W-:-:S03]  /*fcc0*/  VIADD R2, R8, 0x7f ;  /* 0x0000007f08027836 */ /* 0x000fc60000000000 */
[----:B------:R-:W-:Y:S02]  /*fcd0*/  SHF.R.S32.HI R4, RZ, 0x7, R4 ;  /* 0x00000007ff047819 */ /* 0x000fe40000011404 */
[----:B------:R-:W-:-:S04]  /*fce0*/  SHF.R.S32.HI R5, RZ, 0x1f, R2 ;  /* 0x0000001fff057819 */ /* 0x000fc80000011402 */
[----:B------:R-:W-:Y:S02]  /*fcf0*/  LEA.HI R5, R5, R2, RZ, 0x7 ;  /* 0x0000000205057211 */ /* 0x000fe400078f38ff */
[----:B------:R-:W-:Y:S02]  /*fd00*/  IADD3 R2, R0, R8, -R29 ;  /* 0x0000000800027210 */ /* 0x000fe40007ffe81d */
[----:B------:R-:W-:-:S03]  /*fd10*/  SHF.R.S32.HI R5, RZ, 0x7, R5 ;  /* 0x00000007ff057819 */ /* 0x000fc60000011405 */
[----:B------:R-:W-:Y:S01]  /*fd20*/  VIADD R0, R2, -UR4 ;  /* 0x8000000402007c36 */ /* 0x000fe20008000000 */
[----:B------:R-:W-:-:S05]  /*fd30*/  VIMNMX R25, R5, R4, PT ;  /* 0x0000000405197248 */ /* 0x000fca0003fe0100 */
[----:B------:R0:W-:Y:S01]  /*fd40*/  STL [R1+0x30], R25 ;  /* 0x0000301901007387 */ /* 0x0001e20000100800 */
[----:B------:R-:W-:Y:S05]  /*fd50*/  @!P1 BRA `(.L_x_1330) ;  /* 0x0000000000449947 */ /* 0x000fea0003800000 */
[----:B------:R-:W-:Y:S01]  /*fd60*/  ISETP.GT.AND P0, PT, R2, -0x1, PT ;  /* 0xffffffff0200780c */ /* 0x000fe20003f04270 */
[----:B------:R-:W-:-:S12]  /*fd70*/  BSSY B0, `(.L_x_1331) ;  /* 0x000000d000007945 */ /* 0x000fd80003800000 */
[----:B------:R-:W-:Y:S05]  /*fd80*/  @P0 BRA `(.L_x_1332) ;  /* 0x00000000001c0947 */ /* 0x000fea0003800000 */
[----:B------:R-:W-:Y:S02]  /*fd90*/  ISETP.NE.AND P0, PT, R3, 0x1, PT ;  /* 0x000000010300780c */ /* 0x000fe40003f05270 */
[----:B------:R-:W-:-:S11]  /*fda0*/  LOP3.LUT R7, RZ, R2, RZ, 0x33, !PT ;  /* 0x00000002ff077212 */ /* 0x000fd600078e33ff */
[----:B------:R-:W1:Y:S02]  /*fdb0*/  @P0 LDC.64 R4, c[0x0][0x9e8] ;  /* 0x00027a00ff040b82 */ /* 0x000e640000000a00 */
[----:B-1----:R-:W-:-:S05]  /*fdc0*/  @P0 IMAD.HI.U32 R4, R7, R4, RZ ;  /* 0x0000000407040227 */ /* 0x002fca00078e00ff */
[----:B------:R-:W-:-:S04]  /*fdd0*/  @P0 SHF.R.U32.HI R7, RZ, R5, R4 ;  /* 0x00000005ff070219 */ /* 0x000fc80000011604 */
[----:B------:R-:W-:Y:S01]  /*fde0*/  LOP3.LUT R2, RZ, R7, RZ, 0x33, !PT ;  /* 0x00000007ff027212 */ /* 0x000fe200078e33ff */
[----:B------:R-:W-:Y:S06]  /*fdf0*/  BRA `(.L_x_1333) ;  /* 0x0000000000107947 */ /* 0x000fec0003800000 */
.L_x_1332:
[----:B------:R-:W-:-:S13]  /*fe00*/  ISETP.NE.AND P0, PT, R3, 0x1, PT ;  /* 0x000000010300780c */ /* 0x000fda0003f05270 */
[----:B------:R-:W1:Y:S02]  /*fe10*/  @P0 LDC.64 R4, c[0x0][0x9e8] ;  /* 0x00027a00ff040b82 */ /* 0x000e640000000a00 */
[----:B-1----:R-:W-:-:S05]  /*fe20*/  @P0 IMAD.HI.U32 R4, R2, R4, RZ ;  /* 0x0000000402040227 */ /* 0x002fca00078e00ff */
[----:B------:R-:W-:-:S07]  /*fe30*/  @P0 SHF.R.U32.HI R2, RZ, R5, R4 ;  /* 0x00000005ff020219 */ /* 0x000fce0000011604 */
.L_x_1333:
[----:B------:R-:W-:Y:S05]  /*fe40*/  BSYNC B0 ;  /* 0x0000000000007941 */ /* 0x000fea0003800000 */
.L_x_1331:
[----:B------:R-:W-:-:S05]  /*fe50*/  IMAD R3, R2, R3, RZ ;  /* 0x0000000302037224 */ /* 0x000fca00078e02ff */
[----:B------:R-:W-:-:S07]  /*fe60*/  VIMNMX R0, R0, R3, !PT ;  /* 0x0000000300007248 */ /* 0x000fce0007fe0100 */
.L_x_1330:
[----:B------:R-:W-:Y:S01]  /*fe70*/  SHF.R.S32.HI R3, RZ, 0x1f, R0 ;  /* 0x0000001fff037819 */ /* 0x000fe20000011400 */
[----:B------:R-:W-:Y:S03]  /*fe80*/  BSSY B7, `(.L_x_1334) ;  /* 0x00003a1000077945 */ /* 0x000fe60003800000 */
[----:B------:R-:W-:-:S04]  /*fe90*/  LEA.HI R3, R3, R0, RZ, 0x7 ;  /* 0x0000000003037211 */ /* 0x000fc800078f38ff */
[----:B------:R-:W-:-:S04]  /*fea0*/  SHF.R.S32.HI R3, RZ, 0x7, R3 ;  /* 0x00000007ff037819 */ /* 0x000fc80000011403 */
[----:B------:R-:W-:-:S04]  /*feb0*/  VIMNMX R2, RZ, R3, !PT ;  /* 0x00000003ff027248 */ /* 0x000fc80007fe0100 */
[----:B------:R-:W-:Y:S01]  /*fec0*/  ISETP.GT.AND P0, PT, R25, R2, PT ;  /* 0x000000021900720c */ /* 0x000fe20003f04270 */
[----:B------:R1:W-:-:S12]  /*fed0*/  STL [R1+0x14], R2 ;  /* 0x0000140201007387 */ /* 0x0003d80000100800 */
[----:B-1----:R-:W-:Y:S05]  /*fee0*/  @P0 BRA `(.L_x_1335) ;  /* 0x0000000000440947 */ /* 0x002fea0003800000 */
[----:B------:R-:W1:Y:S02]  /*fef0*/  S2R R2, SR_TID.X ;  /* 0x0000000000027919 */ /* 0x000e640000002100 */
        /* <DEDUP_REMOVED lines=12> */
[----:B------:R-:W1:Y:S01]  /*ffc0*/  POPC R7, R4 ;  /* 0x0000000400077309 */ /* 0x000e620000000000 */
[----:B--2---:R-:W1:Y:S02]  /*ffd0*/  SHFL.IDX PT, R0, R3, R0, 0x1f ;  /* 0x00001f0003007589 */ /* 0x004e6400000e0000 */
[----:B-1----:R-:W-:Y:S01]  /*ffe0*/  IADD3 R16, R0, UR38, R7 ;  /* 0x0000002600107c10 */ /* 0x002fe2000fffe007 */
[----:B------:R-:W-:Y:S06]  /*fff0*/  BRA `(.L_x_1336) ;  /* 0x0000003800247947 */ /* 0x000fec0003800000 */
.L_x_1335:
        /* <DEDUP_REMOVED lines=20> */
.L_x_1338:
[----:B------:R-:W-:Y:S05]  /*10140*/  BSYNC B6 ;  /* 0x0000000000067941 */ /* 0x000fea0003800000 */
.L_x_1337:
        /* <DEDUP_REMOVED lines=20> */
.L_x_1341:
        /* <DEDUP_REMOVED lines=15> */
.L_x_1340:
[----:B------:R-:W-:Y:S05]  /*10380*/  BSYNC B6 ;  /* 0x0000000000067941 */ /* 0x000fea0003800000 */
.L_x_1339:
[----:B------:R-:W2:Y:S01]  /*10390*/  LDL.LU R2, [R1] ;  /* 0x0000000001027983 */ /* 0x000ea20000300800 */
[----:B------:R-:W-:Y:S01]  /*103a0*/  ULDC.64 UR4, c[0x0][0x9f8] ;  /* 0x00027e0000047ab9 */ /* 0x000fe20000000a00 */
[----:B------:R-:W-:Y:S01]  /*103b0*/  IMAD.MOV.U32 R7, RZ, RZ, R19 ;  /* 0x000000ffff077224 */ /* 0x000fe200078e0013 */
[----:B------:R-:W-:Y:S01]  /*103c0*/  ISETP.NE.U32.AND P0, PT, RZ, UR4, PT ;  /* 0x00000004ff007c0c */ /* 0x000fe2000bf05070 */
[----:B------:R-:W3:Y:S01]  /*103d0*/  LDL R20, [R1+0x10] ;  /* 0x0000100001147983 */ /* 0x000ee20000100800 */
[----:B------:R-:W1:Y:S02]  /*103e0*/  LDC R9, c[0x0][0x430] ;  /* 0x00010c00ff097b82 */ /* 0x000e640000000800 */
[----:B------:R-:W-:Y:S01]  /*103f0*/  ISETP.NE.AND.EX P0, PT, RZ, UR5, PT, P0 ;  /* 0x00000005ff007c0c */ /* 0x000fe2000bf05300 */
[----:B------:R-:W4:Y:S01]  /*10400*/  S2R R0, SR_TID.X ;  /* 0x0000000000007919 */ /* 0x000f220000002100 */
[----:B------:R-:W4:Y:S01]  /*10410*/  S2R R21, SR_TID.X ;  /* 0x0000000000157919 */ /* 0x000f220000002100 */
[----:B0-----:R-:W-:-:S02]  /*10420*/  VIADD R25, R25, 0xffffffff ;  /* 0xffffffff19197836 */ /* 0x001fc40000000000 */
[----:B--2---:R-:W-:-:S08]  /*10430*/  IMAD.MOV.U32 R17, RZ, RZ, R2 ;  /* 0x000000ffff117224 */ /* 0x004fd000078e0002 */
[----:B------:R-:W0:Y:S02]  /*10440*/  @P0 LDC.64 R2, c[0x0][0x9f8] ;  /* 0x00027e00ff020b82 */ /* 0x000e240000000a00 */
[----:B0-----:R-:W-:-:S05]  /*10450*/  @P0 IMAD.WIDE R2, R19, 0x4, R2 ;  /* 0x0000000413020825 */ /* 0x001fca00078e0202 */
[----:B------:R0:W2:Y:S01]  /*10460*/  @P0 LDG.E R7, desc[UR52][R2.64] ;  /* 0x0000003402070981 */ /* 0x0000a2000c1e1900 */
[----:B-1----:R-:W-:Y:S01]  /*10470*/  ISETP.NE.AND P1, PT, R9, 0x1, PT ;  /* 0x000000010900780c */ /* 0x002fe20003f25270 */
[----:B----4-:R-:W-:Y:S01]  /*10480*/  IMAD.SHL.U32 R0, R0, 0x10, RZ ;  /* 0x0000001000007824 */ /* 0x010fe200078e00ff */
[----:B------:R-:W-:Y:S01]  /*10490*/  LOP3.LUT R21, R21, 0x7f, RZ, 0xc0, !PT ;  /* 0x0000007f15157812 */ /* 0x000fe200078ec0ff */
[----:B------:R-:W-:Y:S01]  /*104a0*/  IMAD.SHL.U32 R8, R25, 0x80, RZ ;  /* 0x0000008019087824 */ /* 0x000fe200078e00ff */
[----:B------:R-:W-:Y:S02]  /*104b0*/  LOP3.LUT R17, R17, 0xfffffffb, RZ, 0xc0, !PT ;  /* 0xfffffffb11117812 */ /* 0x000fe400078ec0ff */
[----:B------:R-:W-:Y:S02]  /*104c0*/  SHF.R.U32.HI R21, RZ, 0x3, R21 ;  /* 0x00000003ff157819 */ /* 0x000fe40000011615 */
[----:B------:R-:W-:-:S04]  /*104d0*/  LOP3.LUT R0, R0, 0x70, RZ, 0xc0, !PT ;  /* 0x0000007000007812 */ /* 0x000fc800078ec0ff */
[----:B------:R-:W-:Y:S01]  /*104e0*/  LOP3.LUT R5, R8, R21, R0, 0xfe, !PT ;  /* 0x0000001508057212 */ /* 0x000fe200078efe00 */
[----:B------:R-:W1:Y:S01]  /*104f0*/  @P1 LDC R6, c[0x0][0x434] ;  /* 0x00010d00ff061b82 */ /* 0x000e620000000800 */
[----:B------:R-:W-:Y:S02]  /*10500*/  @P1 LOP3.LUT R17, R17, 0x4, RZ, 0xfc, !PT ;  /* 0x0000000411111812 */ /* 0x000fe400078efcff */
[C---:B---3--:R-:W-:Y:S01]  /*10510*/  ISETP.GE.AND P0, PT, R5.reuse, R20, PT ;  /* 0x000000140500720c */ /* 0x048fe20003f06270 */
[----:B------:R-:W-:-:S04]  /*10520*/  IMAD.IADD R5, R5, 0x1, R23 ;  /* 0x0000000105057824 */ /* 0x000fc800078e0217 */
[----:B------:R-:W3:Y:S01]  /*10530*/  @P1 LDC R0, c[0x0][0x438] ;  /* 0x00010e00ff001b82 */ /* 0x000ee20000000800 */
[----:B------:R-:W-:-:S07]  /*10540*/  IMAD.MOV.U32 R4, RZ, RZ, R5 ;  /* 0x000000ffff047224 */ /* 0x000fce00078e0005 */
[----:B0-----:R-:W0:Y:S01]  /*10550*/  @!P0 LDC.64 R2, c[0x0][0x428] ;  /* 0x00010a00ff028b82 */ /* 0x001e220000000a00 */
[----:B-1----:R-:W-:-:S05]  /*10560*/  @P1 IMAD.HI.U32 R6, R5, R6, RZ ;  /* 0x0000000605061227 */ /* 0x002fca00078e00ff */
[----:B---3--:R-:W-:-:S05]  /*10570*/  @P1 SHF.R.U32.HI R4, RZ, R0, R6 ;  /* 0x00000000ff041219 */ /* 0x008fca0000011606 */
[----:B------:R-:W-:-:S04]  /*10580*/  IMAD.MOV R0, RZ, RZ, -R4 ;  /* 0x000000ffff007224 */ /* 0x000fc800078e0a04 */
[----:B------:R-:W-:Y:S01]  /*10590*/  IMAD R0, R9, R0, R5 ;  /* 0x0000000009007224 */ /* 0x000fe200078e0205 */
[--C-:B------:R-:W-:Y:S02]  /*105a0*/  @!P0 SHF.R.S32.HI R5, RZ, 0x1f, R4.reuse ;  /* 0x0000001fff058819 */ /* 0x100fe40000011404 */
[----:B--2---:R-:W-:Y:S01]  /*105b0*/  SHF.R.S32.HI R6, RZ, 0x1f, R7 ;  /* 0x0000001fff067819 */ /* 0x004fe20000011407 */
[----:B------:R-:W-:Y:S01]  /*105c0*/  STL [R1+0x8], R7 ;  /* 0x0000080701007387 */ /* 0x000fe20000100800 */
[----:B0-----:R-:W-:-:S03]  /*105d0*/  @!P0 IMAD.WIDE.U32 R4, R7, R2, R4 ;  /* 0x0000000207048225 */ /* 0x001fc600078e0004 */
[----:B------:R0:W-:Y:S02]  /*105e0*/  STL [R1+0x1c], R6 ;  /* 0x00001c0601007387 */ /* 0x0001e40000100800 */
[----:B0-----:R-:W-:-:S04]  /*105f0*/  @!P0 IMAD R6, R6, R2, RZ ;  /* 0x0000000206068224 */ /* 0x001fc800078e02ff */
[----:B------:R-:W-:Y:S02]  /*10600*/  @!P0 IMAD R6, R7, R3, R6 ;  /* 0x0000000307068224 */ /* 0x000fe400078e0206 */
[----:B------:R-:W0:Y:S02]  /*10610*/  @!P0 LDC.64 R2, c[0x0][0x418] ;  /* 0x00010600ff028b82 */ /* 0x000e240000000a00 */
[----:B------:R-:W-:Y:S01]  /*10620*/  @!P0 IMAD.IADD R5, R5, 0x1, R6 ;  /* 0x0000000105058824 */ /* 0x000fe200078e0206 */
[----:B0-----:R-:W-:Y:S01]  /*10630*/  @!P0 LEA R6, P1, R4, R2, 0x2 ;  /* 0x0000000204068211 */ /* 0x001fe200078210ff */
[----:B------:R-:W-:-:S03]  /*10640*/  IMAD.MOV.U32 R2, RZ, RZ, RZ ;  /* 0x000000ffff027224 */ /* 0x000fc600078e00ff */
[----:B------:R-:W-:-:S05]  /*10650*/  @!P0 LEA.HI.X R7, R4, R3, R5, 0x2, P1 ;  /* 0x0000000304078211 */ /* 0x000fca00008f1405 */
[----:B------:R0:W5:Y:S01]  /*10660*/  @!P0 LDG.E R2, desc[UR52][R6.64] ;  /* 0x0000003406028981 */ /* 0x000162000c1e1900 */
[----:B------:R-:W-:Y:S01]  /*10670*/  IMAD.U32 R9, RZ, RZ, UR37 ;  /* 0x00000025ff097e24 */ /* 0x000fe2000f8e00ff */
[----:B------:R-:W-:Y:S01]  /*10680*/  LOP3.LUT R17, R17, 0xfffffffd, RZ, 0xc0, !PT ;  /* 0xfffffffd11117812 */ /* 0x000fe200078ec0ff */
[----:B------:R-:W-:-:S03]  /*10690*/  UMOV UR4, 0xffffffff ;  /* 0xffffffff00047882 */ /* 0x000fc60000000000 */
[----:B------:R-:W-:-:S13]  /*106a0*/  ISETP.NE.AND P2, PT, R9, 0x3, PT ;  /* 0x000000030900780c */ /* 0x000fda0003f45270 */
[----:B------:R-:W-:-:S05]  /*106b0*/  @P2 LOP3.LUT R17, R17, 0x2, RZ, 0xfc, !PT ;  /* 0x0000000211112812 */ /* 0x000fca00078efcff */
[----:B------:R0:W-:Y:S01]  /*106c0*/  STL [R1], R17 ;  /* 0x0000001101007387 */ /* 0x0001e20000100800 */
[----:B------:R-:W-:Y:S05]  /*106d0*/  BRA.DIV UR4, `(.L_x_1342) ;  /* 0x0000004604387947 */ /* 0x000fea000b800000 */
.L_x_1408:
[----:B------:R-:W-:-:S05]  /*106e0*/  SHF.R.S32.HI R9, RZ, 0x1f, R18 ;  /* 0x0000001fff097819 */ /* 0x000fca0000011412 */
[----:B------:R1:W-:Y:S01]  /*106f0*/  STL [R1+0x4], R9 ;  /* 0x0000040901007387 */ /* 0x0003e20000100800 */
[----:B------:R-:W-:Y:S05]  /*10700*/  @!P2 BRA `(.L_x_1343) ;  /* 0x000000000004a947 */ /* 0x000fea0003800000 */
[----:B------:R-:W-:Y:S01]  /*10710*/  BPT.TRAP 0x1 ;  /* 0x000000040000795c */ /* 0x000fe20000300000 */
.L_x_1343:
        /* <DEDUP_REMOVED lines=25> */
.L_x_1409:
[----:B------:R-:W-:Y:S05]  /*108b0*/  BSYNC B0 ;  /* 0x0000000000007941 */ /* 0x000fea0003800000 */
.L_x_1344:
[----:B------:R-:W2:Y:S01]  /*108c0*/  LDL R12, [R1+0x4] ;  /* 0x00000400010c7983 */ /* 0x000ea20000100800 */
[----:B------:R-:W-:-:S03]  /*108d0*/  ULDC.64 UR4, c[0x0][0x300] ;  /* 0x0000c00000047ab9 */ /* 0x000fc60000000a00 */
[----:B------:R-:W3:Y:S04]  /*108e0*/  LDL R11, [R1+0x10] ;  /* 0x00001000010b7983 */ /* 0x000ee80000100800 */
[----:B-1----:R-:W4:Y:S01]  /*108f0*/  LDL.LU R9, [R1] ;  /* 0x0000000001097983 */ /* 0x002f220000300800 */
        /* <DEDUP_REMOVED lines=28> */
[----:B------:R1:W-:Y:S01]  /*10ac0*/  STL [R1], R9 ;  /* 0x0000000901007387 */ /* 0x0003e20000100800 */
[C---:B0-----:R-:W-:Y:S02]  /*10ad0*/  IMAD.SHL.U32 R10, R12.reuse, 0x8, RZ ;  /* 0x000000080c0a7824 */ /* 0x041fe400078e00ff */
[----:B------:R-:W-:-:S03]  /*10ae0*/  IMAD.SHL.U32 R11, R12, 0x8, RZ ;  /* 0x000000080c0b7824 */ /* 0x000fc600078e00ff */
        /* <DEDUP_REMOVED lines=77> */
.L_x_1427:
        /* <DEDUP_REMOVED lines=10> */
.L_x_1347:
        /* <DEDUP_REMOVED lines=11> */
.L_x_1348:
[----:B------:R1:W5:Y:S01]  /*11110*/  LDL.LU R4, [R1+0x24] ;  /* 0x0000240001047983 */ /* 0x0003620000300800 */
[----:B------:R1:W-:Y:S02]  /*11120*/  SYNCS.ARRIVE.TRANS64.A1T0 RZ, [R3+URZ+0x16830], RZ ;  /* 0x016830ff03ff79a7 */ /* 0x0003e4000810003f */
[----:B------:R-:W-:Y:S05]  /*11130*/  WARPSYNC.ALL ;  /* 0x0000000000007948 */ /* 0x000fea0003800000 */
[----:B------:R-:W-:Y:S01]  /*11140*/  ULDC.64 UR4, c[0x0][0x298] ;  /* 0x0000a60000047ab9 */ /* 0x000fe20000000a00 */
[----:B------:R-:W-:Y:S01]  /*11150*/  VIADD R2, R22, 0x8400 ;  /* 0x0000840016027836 */ /* 0x000fe20000000000 */
[----:B------:R-:W-:Y:S01]  /*11160*/  BSSY B6, `(.L_x_1349) ;  /* 0x000001b000067945 */ /* 0x000fe20003800000 */
[----:B------:R-:W-:Y:S03]  /*11170*/  BAR.SYNC.DEFER_BLOCKING 0x8, 0x200 ;  /* 0x0208000000007b1d */ /* 0x000fe60000010000 */
[----:B------:R-:W-:-:S02]  /*11180*/  LOP3.LUT P0, RZ, R2, 0x3ff, RZ, 0xc0, !PT ;  /* 0x000003ff02ff7812 */ /* 0x000fc4000780c0ff */
[----:B-----5:R-:W-:Y:S01]  /*11190*/  SHF.R.S32.HI R0, RZ, 0x1f, R4 ;  /* 0x0000001fff007819 */ /* 0x020fe20000011404 */
[----:B-1----:R-:W-:-:S04]  /*111a0*/  IMAD.WIDE.U32 R2, R4, UR4, RZ ;  /* 0x0000000404027c25 */ /* 0x002fc8000f8e00ff */
[----:B------:R-:W-:Y:S01]  /*111b0*/  IMAD R0, R0, UR4, RZ ;  /* 0x0000000400007c24 */ /* 0x000fe2000f8e02ff */
[----:B------:R1:W-:Y:S03]  /*111c0*/  STL.64 [R1+0x28], R2 ;  /* 0x0000280201007387 */ /* 0x0003e60000100a00 */
[----:B------:R-:W-:-:S04]  /*111d0*/  IMAD R0, R4, UR5, R0 ;  /* 0x0000000504007c24 */ /* 0x000fc8000f8e0200 */
[----:B------:R-:W-:-:S05]  /*111e0*/  IMAD.IADD R0, R3, 0x1, R0 ;  /* 0x0000000103007824 */ /* 0x000fca00078e0200 */
[----:B------:R1:W-:Y:S01]  /*111f0*/  STL [R1+0x24], R0 ;  /* 0x0000240001007387 */ /* 0x0003e20000100800 */
[----:B------:R-:W-:Y:S05]  /*11200*/  @!P0 BRA `(.L_x_1350) ;  /* 0x0000000000408947 */ /* 0x000fea0003800000 */
[----:B-1----:R-:W-:Y:S01]  /*11210*/  MOV R2, 0x0 ;  /* 0x0000000000027802 */ /* 0x002fe20000000f00 */
[----:B------:R-:W-:Y:S01]  /*11220*/  ULDC.64 UR6, c[0x4][0x88] ;  /* 0x0100220000067ab9 */ /* 0x000fe20000000a00 */
[----:B------:R-:W-:Y:S01]  /*11230*/  ULDC.64 UR8, c[0x4][0x90] ;  /* 0x0100240000087ab9 */ /* 0x000fe20000000a00 */
[----:B------:R-:W-:Y:S01]  /*11240*/  ULDC.64 UR4, c[0x4][0x20] ;  /* 0x0100080000047ab9 */ /* 0x000fe20000000a00 */
[----:B------:R-:W-:Y:S02]  /*11250*/  IMAD.U32 R4, RZ, RZ, UR6 ;  /* 0x00000006ff047e24 */ /* 0x000fe4000f8e00ff */
[----:B------:R-:W1:Y:S01]  /*11260*/  LDC.64 R2, c[0x4][R2] ;  /* 0x0100000002027b82 */ /* 0x000e620000000a00 */
[----:B0-----:R-:W-:Y:S02]  /*11270*/  IMAD.U32 R5, RZ, RZ, UR7 ;  /* 0x00000007ff057e24 */ /* 0x001fe4000f8e00ff */
        /* <DEDUP_REMOVED lines=8> */
[----:B-1----:R-:W-:Y:S05]  /*11300*/  CALL.ABS.NOINC R2 ;  /* 0x0000000002007343 */ /* 0x002fea0003c00000 */
.L_x_1350:
[----:B------:R-:W-:Y:S05]  /*11310*/  BSYNC B6 ;  /* 0x0000000000067941 */ /* 0x000fea0003800000 */
.L_x_1349:
[----:B------:R-:W2:Y:S01]  /*11320*/  LDL.LU R20, [R1+0x24] ;  /* 0x0000240001147983 */ /* 0x000ea20000300800 */
[----:B------:R-:W-:Y:S01]  /*11330*/  ULDC.64 UR4, c[0x0][0x2d8] ;  /* 0x0000b60000047ab9 */ /* 0x000fe20000000a00 */
[----:B------:R-:W3:Y:S01]  /*11340*/  LDC R4, c[0x0][0x448] ;  /* 0x00011200ff047b82 */ /* 0x000ee20000000800 */
[----:B------:R-:W-:Y:S01]  /*11350*/  ULDC.64 UR6, c[0x0][0x2c8] ;  /* 0x0000b20000067ab9 */ /* 0x000fe20000000a00 */
[----:B-1----:R-:W4:Y:S01]  /*11360*/  LDL.LU.64 R2, [R1+0x28] ;  /* 0x0000280001027983 */ /* 0x002f220000300a00 */
[----:B------:R-:W-:-:S03]  /*11370*/  ULDC.64 UR8, c[0x0][0x280] ;  /* 0x0000a00000087ab9 */ /* 0x000fc60000000a00 */
[----:B------:R-:W4:Y:S02]  /*11380*/  LDL R0, [R1] ;  /* 0x0000000001007983 */ /* 0x000f240000100800 */
[----:B------:R-:W1:Y:S01]  /*11390*/  LDC R10, c[0x0][0x448] ;  /* 0x00011200ff0a7b82 */ /* 0x000e620000000800 */
[----:B--2---:R-:W-:Y:S02]  /*113a0*/  IMAD.MOV.U32 R21, RZ, RZ, R20 ;  /* 0x000000ffff157224 */ /* 0x004fe400078e0014 */
[----:B------:R-:W2:Y:S01]  /*113b0*/  LDL R20, [R1+0x4] ;  /* 0x0000040001147983 */ /* 0x000ea20000100800 */
[----:B---3--:R-:W-:Y:S01]  /*113c0*/  ISETP.NE.AND P6, PT, R4, 0x1, PT ;  /* 0x000000010400780c */ /* 0x008fe20003fc5270 */
[----:B----4-:R-:W-:Y:S02]  /*113d0*/  IMAD.MOV.U32 R3, RZ, RZ, R21 ;  /* 0x000000ffff037224 */ /* 0x010fe400078e0015 */
[----:B------:R-:W3:Y:S01]  /*113e0*/  S2R R21, SR_TID.X ;  /* 0x0000000000157919 */ /* 0x000ee20000002100 */
[----:B------:R-:W-:Y:S01]  /*113f0*/  LOP3.LUT P5, RZ, R0, 0x10, RZ, 0xc0, !PT ;  /* 0x0000001000ff7812 */ /* 0x000fe200078ac0ff */
[----:B------:R-:W-:-:S08]  /*11400*/  IMAD.WIDE.U32 R2, R18, UR4, R2 ;  /* 0x0000000412027c25 */ /* 0x000fd0000f8e0002 */
[----:B------:R-:W4:Y:S01]  /*11410*/  @P6 LDC R4, c[0x0][0x450] ;  /* 0x00011400ff046b82 */ /* 0x000f220000000800 */
[----:B---3--:R-:W-:-:S05]  /*11420*/  IMAD.SHL.U32 R21, R21, 0x10, RZ ;  /* 0x0000001015157824 */ /* 0x008fca00078e00ff */
[----:B------:R-:W-:Y:S01]  /*11430*/  LOP3.LUT R21, R21, 0x70, RZ, 0xc0, !PT ;  /* 0x0000007015157812 */ /* 0x000fe200078ec0ff */
[----:B--2---:R-:W-:Y:S02]  /*11440*/  IMAD R0, R20, UR4, RZ ;  /* 0x0000000414007c24 */ /* 0x004fe4000f8e02ff */
[----:B------:R-:W2:Y:S02]  /*11450*/  S2R R20, SR_TID.X ;  /* 0x0000000000147919 */ /* 0x000ea40000002100 */
[----:B------:R-:W-:Y:S01]  /*11460*/  IMAD R0, R18, UR5, R0 ;  /* 0x0000000512007c24 */ /* 0x000fe2000f8e0200 */
[----:B------:R-:W-:-:S03]  /*11470*/  ULDC.64 UR4, c[0x0][0x2e0] ;  /* 0x0000b80000047ab9 */ /* 0x000fc60000000a00 */
[----:B------:R-:W-:Y:S01]  /*11480*/  IMAD.IADD R3, R3, 0x1, R0 ;  /* 0x0000000103037824 */ /* 0x000fe200078e0200 */
[----:B------:R-:W-:-:S04]  /*11490*/  SHF.R.S32.HI R0, RZ, 0x1f, R19 ;  /* 0x0000001fff007819 */ /* 0x000fc80000011413 */
[----:B------:R-:W-:-:S05]  /*114a0*/  SEL R0, R0, RZ, !P5 ;  /* 0x000000ff00007207 */ /* 0x000fca0006800000 */
[----:B0-----:R-:W-:Y:S01]  /*114b0*/  IMAD R5, R0, UR4, RZ ;  /* 0x0000000400057c24 */ /* 0x001fe2000f8e02ff */
[----:B------:R-:W-:-:S05]  /*114c0*/  SEL R0, R19, RZ, !P5 ;  /* 0x000000ff13007207 */ /* 0x000fca0006800000 */
[C---:B------:R-:W-:Y:S02]  /*114d0*/  IMAD R5, R0.reuse, UR5, R5 ;  /* 0x0000000500057c24 */ /* 0x040fe4000f8e0205 */
[----:B------:R-:W-:Y:S01]  /*114e0*/  IMAD.WIDE.U32 R2, R0, UR4, R2 ;  /* 0x0000000400027c25 */ /* 0x000fe2000f8e0002 */
[----:B------:R-:W-:Y:S01]  /*114f0*/  ULDC.64 UR4, c[0x0][0x2d0] ;  /* 0x0000b40000047ab9 */ /* 0x000fe20000000a00 */
[----:B------:R-:W0:Y:S02]  /*11500*/  @P6 LDC R0, c[0x0][0x44c] ;  /* 0x00011300ff006b82 */ /* 0x000e240000000800 */
[----:B------:R-:W-:Y:S01]  /*11510*/  IMAD.IADD R3, R3, 0x1, R5 ;  /* 0x0000000103037824 */ /* 0x000fe200078e0205 */
[----:B--2---:R-:W-:-:S04]  /*11520*/  LOP3.LUT R20, R20, 0x7f, RZ, 0xc0, !PT ;  /* 0x0000007f14147812 */ /* 0x004fc800078ec0ff */
[----:B------:R-:W-:-:S04]  /*11530*/  SHF.R.U32.HI R20, RZ, 0x3, R20 ;  /* 0x00000003ff147819 */ /* 0x000fc80000011614 */
[----:B------:R-:W-:-:S05]  /*11540*/  LOP3.LUT R20, R20, R21, RZ, 0xfc, !PT ;  /* 0x0000001514147212 */ /* 0x000fca00078efcff */
[----:B------:R-:W-:Y:S02]  /*11550*/  IMAD.IADD R8, R20, 0x1, R26 ;  /* 0x0000000114087824 */ /* 0x000fe400078e021a */
[----:B------:R2:W5:Y:S02]  /*11560*/  LDL R20, [R1+0x20] ;  /* 0x0000200001147983 */ /* 0x0005640000100800 */
[----:B------:R-:W-:Y:S02]  /*11570*/  IMAD.MOV.U32 R5, RZ, RZ, R8 ;  /* 0x000000ffff057224 */ /* 0x000fe400078e0008 */
[----:B0-----:R-:W-:Y:S01]  /*11580*/  @P6 IMAD.HI.U32 R0, R8, R0, RZ ;  /* 0x0000000008006227 */ /* 0x001fe200078e00ff */
[----:B------:R-:W0:Y:S04]  /*11590*/  S2R R21, SR_TID.X ;  /* 0x0000000000157919 */ /* 0x000e280000002100 */
[----:B----4-:R-:W-:-:S04]  /*115a0*/  @P6 SHF.R.U32.HI R5, RZ, R4, R0 ;  /* 0x00000004ff056219 */ /* 0x010fc80000011600 */
[----:B------:R-:W-:-:S05]  /*115b0*/  SHF.R.S32.HI R0, RZ, 0x1f, R5 ;  /* 0x0000001fff007819 */ /* 0x000fca0000011405 */
[----:B------:R-:W-:-:S04]  /*115c0*/  IMAD R0, R0, UR4, RZ ;  /* 0x0000000400007c24 */ /* 0x000fc8000f8e02ff */
[C---:B------:R-:W-:Y:S02]  /*115d0*/  IMAD R6, R5.reuse, UR5, R0 ;  /* 0x0000000505067c24 */ /* 0x040fe4000f8e0200 */
[----:B------:R-:W-:Y:S02]  /*115e0*/  IMAD.MOV R0, RZ, RZ, -R5 ;  /* 0x000000ffff007224 */ /* 0x000fe400078e0a05 */
[----:B------:R-:W-:-:S04]  /*115f0*/  IMAD.WIDE.U32 R4, R5, UR4, R2 ;  /* 0x0000000405047c25 */ /* 0x000fc8000f8e0002 */
[----:B-1----:R-:W-:Y:S02]  /*11600*/  IMAD R0, R10, R0, R8 ;  /* 0x000000000a007224 */ /* 0x002fe400078e0208 */
[----:B------:R-:W-:Y:S02]  /*11610*/  IMAD.IADD R5, R5, 0x1, R6 ;  /* 0x0000000105057824 */ /* 0x000fe400078e0206 */
[----:B------:R-:W-:Y:S01]  /*11620*/  VIADD R8, R8, 0x80 ;  /* 0x0000008008087836 */ /* 0x000fe20000000000 */
[----:B------:R-:W-:Y:S01]  /*11630*/  SHF.R.S32.HI R9, RZ, 0x1f, R0 ;  /* 0x0000001fff097819 */ /* 0x000fe20000011400 */
[----:B------:R-:W-:Y:S01]  /*11640*/  IMAD.WIDE.U32 R6, R0, UR6, R4 ;  /* 0x0000000600067c25 */ /* 0x000fe2000f8e0004 */
[----:B0-----:R-:W-:Y:S01]  /*11650*/  LOP3.LUT R21, R21, 0x7f, RZ, 0xc0, !PT ;  /* 0x0000007f15157812 */ /* 0x001fe200078ec0ff */
[----:B------:R-:W0:Y:S02]  /*11660*/  @P6 LDC R5, c[0x0][0x450] ;  /* 0x00011400ff056b82 */ /* 0x000e240000000800 */
[----:B------:R-:W-:Y:S01]  /*11670*/  IMAD R9, R9, UR6, RZ ;  /* 0x0000000609097c24 */ /* 0x000fe2000f8e02ff */
[----:B------:R-:W-:-:S02]  /*11680*/  LEA R4, P0, R6, UR8, 0x1 ;  /* 0x0000000806047c11 */ /* 0x000fc4000f8008ff */
[----:B------:R-:W-:Y:S01]  /*11690*/  SHF.R.U32.HI R21, RZ, 0x3, R21 ;  /* 0x00000003ff157819 */ /* 0x000fe20000011615 */
[----:B------:R-:W-:-:S04]  /*116a0*/  IMAD R0, R0, UR7, R9 ;  /* 0x0000000700007c24 */ /* 0x000fc8000f8e0209 */
[----:B------:R-:W-:-:S05]  /*116b0*/  IMAD.IADD R0, R7, 0x1, R0 ;  /* 0x0000000107007824 */ /* 0x000fca00078e0200 */
[----:B------:R-:W-:Y:S02]  /*116c0*/  LEA.HI.X R0, R6, UR9, R0, 0x1, P0 ;  /* 0x0000000906007c11 */ /* 0x000fe400080f0c00 */
[----:B------:R-:W1:Y:S02]  /*116d0*/  @P6 LDC R6, c[0x0][0x44c] ;  /* 0x00011300ff066b82 */ /* 0x000e640000000800 */
[----:B-1----:R-:W-:-:S04]  /*116e0*/  @P6 IMAD.HI.U32 R7, R8, R6, RZ ;  /* 0x0000000608076227 */ /* 0x002fc800078e00ff */
[----:B------:R-:W-:Y:S01]  /*116f0*/  IMAD.MOV.U32 R6, RZ, RZ, R8 ;  /* 0x000000ffff067224 */ /* 0x000fe200078e0008 */
[----:B0-----:R-:W-:-:S04]  /*11700*/  @P6 SHF.R.U32.HI R6, RZ, R5, R7 ;  /* 0x00000005ff066219 */ /* 0x001fc80000011607 */
[--C-:B------:R-:W-:Y:S01]  /*11710*/  SHF.R.S32.HI R7, RZ, 0x1f, R6.reuse ;  /* 0x0000001fff077819 */ /* 0x100fe20000011406 */
[----:B------:R-:W-:Y:S02]  /*11720*/  IMAD.MOV R5, RZ, RZ, -R6 ;  /* 0x000000ffff057224 */ /* 0x000fe400078e0a06 */
[----:B------:R-:W-:-:S04]  /*11730*/  IMAD.WIDE.U32 R2, R6, UR4, R2 ;  /* 0x0000000406027c25 */ /* 0x000fc8000f8e0002 */
[----:B------:R-:W-:Y:S02]  /*11740*/  IMAD R5, R10, R5, R8 ;  /* 0x000000050a057224 */ /* 0x000fe400078e0208 */
[----:B------:R-:W-:Y:S01]  /*11750*/  IMAD R7, R7, UR4, RZ ;  /* 0x0000000407077c24 */ /* 0x000fe2000f8e02ff */
[----:B------:R-:W-:Y:S02]  /*11760*/  ULDC UR4, c[0x0][0x2b8] ;  /* 0x0000ae0000047ab9 */ /* 0x000fe40000000800 */
[----:B------:R-:W-:Y:S01]  /*11770*/  ISETP.GE.AND P0, PT, R28, UR4, PT ;  /* 0x000000041c007c0c */ /* 0x000fe2000bf06270 */
[----:B------:R-:W-:Y:S01]  /*11780*/  IMAD R7, R6, UR5, R7 ;  /* 0x0000000506077c24 */ /* 0x000fe2000f8e0207 */
[----:B------:R-:W-:Y:S01]  /*11790*/  SHF.R.S32.HI R6, RZ, 0x1f, R5 ;  /* 0x0000001fff067819 */ /* 0x000fe20000011405 */
[----:B------:R-:W-:Y:S02]  /*117a0*/  UMOV UR4, 0xffffffff ;  /* 0xffffffff00047882 */ /* 0x000fe40000000000 */
[----:B------:R-:W-:-:S02]  /*117b0*/  IMAD.IADD R3, R3, 0x1, R7 ;  /* 0x0000000103037824 */ /* 0x000fc400078e0207 */
[----:B------:R-:W-:Y:S02]  /*117c0*/  IMAD R6, R6, UR6, RZ ;  /* 0x0000000606067c24 */ /* 0x000fe4000f8e02ff */
[----:B------:R-:W-:-:S04]  /*117d0*/  IMAD.WIDE.U32 R2, R5, UR6, R2 ;  /* 0x0000000605027c25 */ /* 0x000fc8000f8e0002 */
[----:B------:R-:W-:Y:S01]  /*117e0*/  IMAD R6, R5, UR7, R6 ;  /* 0x0000000705067c24 */ /* 0x000fe2000f8e0206 */
[----:B------:R-:W-:-:S03]  /*117f0*/  LEA R5, P1, R2, UR8, 0x1 ;  /* 0x0000000802057c11 */ /* 0x000fc6000f8208ff */
[----:B------:R-:W-:-:S05]  /*11800*/  IMAD.IADD R6, R3, 0x1, R6 ;  /* 0x0000000103067824 */ /* 0x000fca00078e0206 */
[----:B------:R-:W-:Y:S01]  /*11810*/  LEA.HI.X R2, R2, UR9, R6, 0x1, P1 ;  /* 0x0000000902027c11 */ /* 0x000fe200088f0c06 */
[----:B--2---:R-:W-:Y:S06]  /*11820*/  BRA.DIV UR4, `(.L_x_1351) ;  /* 0x0000003e04dc7947 */ /* 0x004fec000b800000 */
[----:B------:R-:W0:Y:S01]  /*11830*/  SHFL.IDX PT, R7, R4, RZ, 0x181f ;  /* 0x00181fff04077589 */ /* 0x000e2200000e0000 */
[----:B------:R-:W-:Y:S02]  /*11840*/  IMAD R3, R29, R10, RZ ;  /* 0x0000000a1d037224 */ /* 0x000fe400078e02ff */
[----:B------:R-:W-:Y:S01]  /*11850*/  IMAD.IADD R26, R21, 0x1, R26 ;  /* 0x00000001151a7824 */ /* 0x000fe200078e021a */
        /* <DEDUP_REMOVED lines=76> */
[----:B-1----:R-:W-:-:S05]  /*11d20*/  @!P2 LEA R6, P3, R28, R6, 0x1 ;  /* 0x000000061c06a211 */ /* 0x002fca00078608ff */
[----:B------:R-:W-:Y:S02]  /*11d30*/  @!P2 IMAD.X R7, RZ, RZ, R0, P3 ;  /* 0x000000ffff07a224 */ /* 0x000fe400018e0600 */
[----:B------:R-:W1:Y:S04]  /*11d40*/  SHFL.IDX PT, R0, R2, RZ, 0x181f ;  /* 0x00181fff02007589 */ /* 0x000e6800000e0000 */
[----:B------:R2:W-:Y:S01]  /*11d50*/  @!P2 LDGSTS.E.BYPASS.LTC128B.128 [R20+0xbc00], desc[UR52][R6.64], !P0 ;  /* 0x0bc000000614afae */ /* 0x0005e2000c101d74 */
[----:B0-----:R-:W-:-:S05]  /*11d60*/  @!P1 LEA R4, P3, R28, R4, 0x1 ;  /* 0x000000041c049211 */ /* 0x001fca00078608ff */
[----:B--2---:R-:W-:Y:S02]  /*11d70*/  @!P1 IMAD.MOV.U32 R6, RZ, RZ, R4 ;  /* 0x000000ffff069224 */ /* 0x004fe400078e0004 */
[----:B-1----:R-:W-:-:S04]  /*11d80*/  @!P1 IMAD.X R0, RZ, RZ, R0, P3 ;  /* 0x000000ffff009224 */ /* 0x002fc800018e0600 */
        /* <DEDUP_REMOVED lines=20> */
.L_x_1452:
        /* <DEDUP_REMOVED lines=10> */
.L_x_1352:
        /* <DEDUP_REMOVED lines=18> */
.L_x_1453:
[----:B------:R-:W-:Y:S05]  /*12090*/  BSYNC B0 ;  /* 0x0000000000007941 */ /* 0x000fea0003800000 */
.L_x_1353:
[----:B------:R-:W2:Y:S04]  /*120a0*/  LDL.LU R3, [R1+0x30] ;  /* 0x0000300001037983 */ /* 0x000ea80000300800 */
[----:B------:R-:W3:Y:S01]  /*120b0*/  LDL R2, [R1+0x14] ;  /* 0x0000140001027983 */ /* 0x000ee20000100800 */
[----:B------:R-:W-:Y:S01]  /*120c0*/  BSSY B0, `(.L_x_1355) ;  /* 0x0000108000007945 */ /* 0x000fe20003800000 */
[----:B--2---:R-:W-:-:S05]  /*120d0*/  VIADD R7, R3, 0xfffffffe ;  /* 0xfffffffe03077836 */ /* 0x004fca0000000000 */
[----:B---3--:R-:W-:-:S13]  /*120e0*/  ISETP.GE.AND P0, PT, R7, R2, PT ;  /* 0x000000020700720c */ /* 0x008fda0003f06270 */
[----:B------:R-:W-:Y:S05]  /*120f0*/  @!P0 BRA `(.L_x_1356) ;  /* 0x0000001000108947 */ /* 0x000fea0003800000 */
[----:B------:R-:W-:Y:S01]  /*12100*/  ULDC UR4, c[0x0][0x2f4] ;  /* 0x0000bd0000047ab9 */ /* 0x000fe20000000800 */
[----:B------:R-:W-:Y:S01]  /*12110*/  IMAD.MOV.U32 R6, RZ, RZ, R24 ;  /* 0x000000ffff067224 */ /* 0x000fe200078e0018 */
[----:B------:R-:W-:Y:S01]  /*12120*/  ISETP.GE.AND P1, PT, R28, UR4, PT ;  /* 0x000000041c007c0c */ /* 0x000fe2000bf26270 */
[----:B------:R-:W-:Y:S02]  /*12130*/  IMAD.MOV.U32 R20, RZ, RZ, R27 ;  /* 0x000000ffff147224 */ /* 0x000fe400078e001b */
[----:B------:R-:W-:-:S10]  /*12140*/  IMAD.MOV.U32 R29, RZ, RZ, R25 ;  /* 0x000000ffff1d7224 */ /* 0x000fd400078e0019 */
.L_x_1369:
[----:B------:R-:W2:Y:S01]  /*12150*/  LDL R9, [R1+0x18] ;  /* 0x0000180001097983 */ /* 0x000ea20000100800 */
[----:B------:R-:W1:Y:S03]  /*12160*/  LDC R3, c[0x0][0x430] ;  /* 0x00010c00ff037b82 */ /* 0x000e660000000800 */
[----:B------:R-:W3:Y:S04]  /*12170*/  LDL R8, [R1+0x1c] ;  /* 0x00001c0001087983 */ /* 0x000ee80000100800 */
[----:B------:R-:W4:Y:S01]  /*12180*/  LDL R5, [R1+0x8] ;  /* 0x0000080001057983 */ /* 0x000f220000100800 */
[----:B------:R-:W0:Y:S01]  /*12190*/  S2R R2, SR_TID.X ;  /* 0x0000000000027919 */ /* 0x000e220000002100 */
[----:B-1----:R-:W-:-:S13]  /*121a0*/  ISETP.NE.AND P0, PT, R3, 0x1, PT ;  /* 0x000000010300780c */ /* 0x002fda0003f05270 */
[----:B------:R-:W1:Y:S01]  /*121b0*/  @P0 LDC R4, c[0x0][0x434] ;  /* 0x00010d00ff040b82 */ /* 0x000e620000000800 */
[----:B0-----:R-:W-:-:S04]  /*121c0*/  LOP3.LUT R0, R2, 0x7f, RZ, 0xc0, !PT ;  /* 0x0000007f02007812 */ /* 0x001fc800078ec0ff */
[----:B------:R-:W-:-:S03]  /*121d0*/  SHF.R.U32.HI R3, RZ, 0x3, R0 ;  /* 0x00000003ff037819 */ /* 0x000fc60000011600 */
[----:B------:R-:W0:Y:S01]  /*121e0*/  @P0 LDC R0, c[0x0][0x438] ;  /* 0x00010e00ff000b82 */ /* 0x000e220000000800 */
[----:B------:R-:W-:Y:S02]  /*121f0*/  IMAD.SHL.U32 R2, R2, 0x10, RZ ;  /* 0x0000001002027824 */ /* 0x000fe400078e00ff */
[----:B------:R-:W-:-:S03]  /*12200*/  IMAD R3, R7, 0x80, R3 ;  /* 0x0000008007037824 */ /* 0x000fc600078e0203 */
[----:B------:R-:W-:Y:S01]  /*12210*/  LOP3.LUT R2, R2, 0x70, RZ, 0xc0, !PT ;  /* 0x0000007002027812 */ /* 0x000fe200078ec0ff */
[----:B------:R-:W-:Y:S05]  /*12220*/  YIELD ;  /* 0x0000000000007946 */ /* 0x000fea0003800000 */
[----:B------:R-:W-:Y:S01]  /*12230*/  ULDC UR4, c[0x0][0x430] ;  /* 0x00010c0000047ab9 */ /* 0x000fe20000000800 */
[----:B--2---:R-:W-:-:S05]  /*12240*/  IADD3 R3, R2, R3, R9 ;  /* 0x0000000302037210 */ /* 0x004fca0007ffe009 */
[----:B-1----:R-:W-:-:S04]  /*12250*/  @P0 IMAD.HI.U32 R4, R3, R4, RZ ;  /* 0x0000000403040227 */ /* 0x002fc800078e00ff */
[----:B------:R-:W-:Y:S01]  /*12260*/  IMAD.MOV.U32 R2, RZ, RZ, R3 ;  /* 0x000000ffff027224 */ /* 0x000fe200078e0003 */
[----:B0-----:R-:W-:-:S05]  /*12270*/  @P0 SHF.R.U32.HI R2, RZ, R0, R4 ;  /* 0x00000000ff020219 */ /* 0x001fca0000011604 */
[----:B------:R-:W-:-:S04]  /*12280*/  IMAD.MOV R0, RZ, RZ, -R2 ;  /* 0x000000ffff007224 */ /* 0x000fc800078e0a02 */
        /* <DEDUP_REMOVED lines=22> */
.L_x_1357:
[----:B------:R-:W-:Y:S01]  /*123f0*/  IMAD R5, R24, 0x8, R22 ;  /* 0x0000000818057824 */ /* 0x000fe200078e0216 */
[----:B------:R-:W-:Y:S01]  /*12400*/  SHF.L.U32 R2, R27, 0x1f, RZ ;  /* 0x0000001f1b027819 */ /* 0x000fe200000006ff */
[----:B------:R-:W-:Y:S03]  /*12410*/  BSSY B1, `(.L_x_1358) ;  /* 0x0000003000017945 */ /* 0x000fe60003800000 */
[----:B------:R-:W0:Y:S02]  /*12420*/  SYNCS.PHASECHK.TRANS64.TRYWAIT P0, [R5+URZ+0x16840], R2 ;  /* 0x01684002050075a7 */ /* 0x000e24000800017f */
[----:B0-----:R-:W-:Y:S05]  /*12430*/  @!P0 BRA `(.L_x_1359) ;  /* 0x0000004000d08947 */ /* 0x001fea0003800000 */
.L_x_1454:
[----:B------:R-:W-:Y:S05]  /*12440*/  BSYNC B1 ;  /* 0x0000000000017941 */ /* 0x000fea0003800000 */
.L_x_1358:
[----:B------:R-:W2:Y:S04]  /*12450*/  LDL R3, [R1] ;  /* 0x0000000001037983 */ /* 0x000ea80000100800 */
[----:B------:R-:W3:Y:S01]  /*12460*/  LDL R8, [R1+0x4] ;  /* 0x0000040001087983 */ /* 0x000ee20000100800 */
[----:B------:R-:W-:Y:S01]  /*12470*/  SHF.R.S32.HI R21, RZ, 0x1f, R0 ;  /* 0x0000001fff157819 */ /* 0x000fe20000011400 */
[----:B------:R-:W-:Y:S01]  /*12480*/  ULDC.64 UR4, c[0x0][0x300] ;  /* 0x0000c00000047ab9 */ /* 0x000fe20000000a00 */
[----:B------:R-:W1:Y:S03]  /*12490*/  S2R R9, SR_TID.X ;  /* 0x0000000000097919 */ /* 0x000e660000002100 */
[----:B------:R-:W-:-:S04]  /*124a0*/  IMAD R7, R21, UR4, RZ ;  /* 0x0000000415077c24 */ /* 0x000fc8000f8e02ff */
[C---:B------:R-:W-:Y:S02]  /*124b0*/  IMAD R7, R0.reuse, UR5, R7 ;  /* 0x0000000500077c24 */ /* 0x040fe4000f8e0207 */
[----:B-1----:R-:W-:Y:S01]  /*124c0*/  IMAD.SHL.U32 R11, R9, 0x8, RZ ;  /* 0x00000008090b7824 */ /* 0x002fe200078e00ff */
        /* <DEDUP_REMOVED lines=63> */
.L_x_1472:
        /* <DEDUP_REMOVED lines=8> */
.L_x_1361:
        /* <DEDUP_REMOVED lines=11> */
.L_x_1362:
[----:B------:R1:W-:Y:S01]  /*129f0*/  SYNCS.ARRIVE.TRANS64.A1T0 RZ, [R5+URZ+0x16830], RZ ;  /* 0x016830ff05ff79a7 */ /* 0x0003e2000810003f */
[----:B------:R-:W-:Y:S05]  /*12a00*/  @!P3 BRA `(.L_x_1363) ;  /* 0x000000000004b947 */ /* 0x000fea0003800000 */
[----:B------:R-:W-:Y:S01]  /*12a10*/  BPT.TRAP 0x1 ;  /* 0x000000040000795c */ /* 0x000fe20000300000 */
.L_x_1363:
[----:B------:R-:W-:Y:S01]  /*12a20*/  SHF.L.U32 R2, R20, 0x1f, RZ ;  /* 0x0000001f14027819 */ /* 0x000fe200000006ff */
[----:B-1----:R-:W-:Y:S01]  /*12a30*/  IMAD R5, R6, 0x8, R22 ;  /* 0x0000000806057824 */ /* 0x002fe200078e0216 */
[----:B------:R-:W-:Y:S03]  /*12a40*/  BSSY B1, `(.L_x_1364) ;  /* 0x0000003000017945 */ /* 0x000fe60003800000 */
[----:B------:R-:W1:Y:S02]  /*12a50*/  SYNCS.PHASECHK.TRANS64.TRYWAIT P0, [R5+URZ+0x16860], R2 ;  /* 0x01686002050075a7 */ /* 0x000e64000800017f */
[----:B-1----:R-:W-:Y:S05]  /*12a60*/  @!P0 BRA `(.L_x_1365) ;  /* 0x0000004400888947 */ /* 0x002fea0003800000 */
.L_x_1473:
[----:B------:R-:W-:Y:S05]  /*12a70*/  BSYNC B1 ;  /* 0x0000000000017941 */ /* 0x000fea0003800000 */
.L_x_1364:
[----:B------:R-:W2:Y:S01]  /*12a80*/  LDL R8, [R1+0x10] ;  /* 0x0000100001087983 */ /* 0x000ea20000100800 */
[----:B------:R-:W0:Y:S01]  /*12a90*/  S2R R11, SR_TID.X ;  /* 0x00000000000b7919 */ /* 0x000e220000002100 */
[----:B------:R-:W-:Y:S01]  /*12aa0*/  UMOV UR4, 0xffffffff ;  /* 0xffffffff00047882 */ /* 0x000fe20000000000 */
[C---:B0-----:R-:W-:Y:S01]  /*12ab0*/  IMAD.SHL.U32 R9, R11.reuse, 0x8, RZ ;  /* 0x000000080b097824 */ /* 0x041fe200078e00ff */
[C---:B------:R-:W-:Y:S01]  /*12ac0*/  LOP3.LUT R3, R11.reuse, 0x7f, RZ, 0xc0, !PT ;  /* 0x0000007f0b037812 */ /* 0x040fe200078ec0ff */
[----:B------:R-:W-:-:S03]  /*12ad0*/  IMAD.SHL.U32 R10, R11, 0x8, RZ ;  /* 0x000000080b0a7824 */ /* 0x000fc600078e00ff */
[----:B------:R-:W-:-:S04]  /*12ae0*/  LOP3.LUT R9, R9, 0x1f8, RZ, 0xc0, !PT ;  /* 0x000001f809097812 */ /* 0x000fc800078ec0ff */
        /* <DEDUP_REMOVED lines=53> */
.L_x_1491:
        /* <DEDUP_REMOVED lines=28> */
.L_x_1367:
        /* <DEDUP_REMOVED lines=12> */
.L_x_1368:
[----:B------:R-:W2:Y:S01]  /*130c0*/  LDL R0, [R1+0x14] ;  /* 0x0000140001007983 */ /* 0x000ea20000100800 */
[----:B------:R1:W-:Y:S01]  /*130d0*/  SYNCS.ARRIVE.TRANS64.A1T0 RZ, [R5+URZ+0x16850], RZ ;  /* 0x016850ff05ff79a7 */ /* 0x0003e2000810003f */
[C---:B------:R-:W-:Y:S02]  /*130e0*/  VIADD R7, R25.reuse, 0xffffffff ;  /* 0xffffffff19077836 */ /* 0x040fe40000000000 */
[----:B------:R-:W-:Y:S02]  /*130f0*/  IMAD.MOV.U32 R6, RZ, RZ, R24 ;  /* 0x000000ffff067224 */ /* 0x000fe400078e0018 */
[----:B------:R-:W-:Y:S02]  /*13100*/  IMAD.MOV.U32 R20, RZ, RZ, R27 ;  /* 0x000000ffff147224 */ /* 0x000fe400078e001b */
[----:B------:R-:W-:Y:S01]  /*13110*/  IMAD.MOV.U32 R29, RZ, RZ, R25 ;  /* 0x000000ffff1d7224 */ /* 0x000fe200078e0019 */
[----:B--2---:R-:W-:-:S13]  /*13120*/  ISETP.GT.AND P0, PT, R25, R0, PT ;  /* 0x000000001900720c */ /* 0x004fda0003f04270 */
[----:B-1----:R-:W-:Y:S05]  /*13130*/  @P0 BRA `(.L_x_1369) ;  /* 0xfffffff000040947 */ /* 0x002fea000383ffff */
.L_x_1356:
[----:B------:R-:W-:Y:S05]  /*13140*/  BSYNC B0 ;  /* 0x0000000000007941 */ /* 0x000fea0003800000 */
.L_x_1355:
[----:B0-----:R-:W0:Y:S01]  /*13150*/  S2R R0, SR_TID.X ;  /* 0x0000000000007919 */ /* 0x001e220000002100 */
[----:B------:R-:W-:Y:S01]  /*13160*/  BSSY B0, `(.L_x_1370) ;  /* 0x0000010000007945 */ /* 0x000fe20003800000 */
        /* <DEDUP_REMOVED lines=14> */
[----:B0-----:R-:W-:-:S07]  /*13250*/  IADD3 R16, R0, UR38, R7 ;  /* 0x0000002600107c10 */ /* 0x001fce000fffe007 */
.L_x_1371:
[----:B------:R-:W-:Y:S05]  /*13260*/  BSYNC B0 ;  /* 0x0000000000007941 */ /* 0x000fea0003800000 */
.L_x_1370:
[----:B------:R-:W-:-:S05]  /*13270*/  IMAD.U32 R0, RZ, RZ, UR37 ;  /* 0x00000025ff007e24 */ /* 0x000fca000f8e00ff */
[----:B------:R-:W-:-:S13]  /*13280*/  ISETP.NE.AND P0, PT, R0, 0x3, PT ;  /* 0x000000030000780c */ /* 0x000fda0003f05270 */
[----:B------:R-:W-:Y:S05]  /*13290*/  @!P0 BRA `(.L_x_1372) ;  /* 0x0000000000048947 */ /* 0x000fea0003800000 */
[----:B------:R-:W-:Y:S01]  /*132a0*/  BPT.TRAP 0x1 ;  /* 0x000000040000795c */ /* 0x000fe20000300000 */
.L_x_1372:
[----:B------:R-:W2:Y:S01]  /*132b0*/  LDL.LU R2, [R1+0x10] ;  /* 0x0000100001027983 */ /* 0x000ea20000300800 */
[----:B------:R-:W-:Y:S01]  /*132c0*/  IMAD R0, R24, 0x8, R22 ;  /* 0x0000000818007824 */ /* 0x000fe200078e0216 */
[----:B------:R-:W-:Y:S01]  /*132d0*/  SHF.L.U32 R3, R27, 0x1f, RZ ;  /* 0x0000001f1b037819 */ /* 0x000fe200000006ff */
[----:B------:R-:W-:Y:S03]  /*132e0*/  BSSY B0, `(.L_x_1373) ;  /* 0x0000004000007945 */ /* 0x000fe60003800000 */
[----:B------:R-:W0:Y:S01]  /*132f0*/  SYNCS.PHASECHK.TRANS64.TRYWAIT P0, [R0+URZ+0x16860], R3 ;  /* 0x01686003000075a7 */ /* 0x000e22000800017f */
[----:B--2---:R-:W-:Y:S01]  /*13300*/  IMAD R6, R25, -0x80, R2 ;  /* 0xffffff8019067824 */ /* 0x004fe200078e0202 */
[----:B0-----:R-:W-:Y:S06]  /*13310*/  @!P0 BRA `(.L_x_1374) ;  /* 0x0000004400b88947 */ /* 0x001fec0003800000 */
.L_x_1492:
[----:B------:R-:W-:Y:S05]  /*13320*/  BSYNC B0 ;  /* 0x0000000000007941 */ /* 0x000fea0003800000 */
.L_x_1373:
[----:B------:R-:W1:Y:S01]  /*13330*/  S2R R7, SR_TID.X ;  /* 0x0000000000077919 */ /* 0x000e620000002100 */
[----:B------:R-:W-:Y:S02]  /*13340*/  ULDC UR4, c[0x0][0x2f4] ;  /* 0x0000bd0000047ab9 */ /* 0x000fe40000000800 */
[----:B------:R-:W-:Y:S01]  /*13350*/  ISETP.GE.AND P0, PT, R28, UR4, PT ;  /* 0x000000041c007c0c */ /* 0x000fe2000bf06270 */
[----:B------:R-:W-:Y:S01]  /*13360*/  UMOV UR4, 0xffffffff ;  /* 0xffffffff00047882 */ /* 0x000fe20000000000 */
        /* <DEDUP_REMOVED lines=31> */
[----:B------:R-:W2:Y:S03]  /*13560*/  SHFL.IDX PT, R10, R17, 0x4, 0x181f ;  /* 0x00981f00110a7f89 */ /* 0x000ea600000e0000 */
[----:B-----5:R-:W-:Y:S02]  /*13570*/  IMAD.X R3, RZ, RZ, R8, P2 ;  /* 0x000000ffff037224 */ /* 0x020fe400010e0608 */
[----:B------:R-:W3:Y:S04]  /*13580*/  SHFL.IDX PT, R8, R23, 0x4, 0x181f ;  /* 0x00981f0017087f89 */ /* 0x000ee800000e0000 */
        /* <DEDUP_REMOVED lines=22> */
.L_x_1510:
        /* <DEDUP_REMOVED lines=9> */
.L_x_1376:
        /* <DEDUP_REMOVED lines=11> */
.L_x_1377:
[----:B------:R-:W-:Y:S01]  /*13830*/  VIADD R24, R24, 0x1 ;  /* 0x0000000118187836 */ /* 0x000fe20000000000 */
[----:B------:R0:W-:Y:S04]  /*13840*/  SYNCS.ARRIVE.TRANS64.A1T0 RZ, [R0+URZ+0x16850], RZ ;  /* 0x016850ff00ff79a7 */ /* 0x0001e8000810003f */
[----:B------:R-:W-:-:S04]  /*13850*/  ISETP.NE.AND P0, PT, R24, 0x2, PT ;  /* 0x000000021800780c */ /* 0x000fc80003f05270 */
[----:B0-----:R-:W-:Y:S02]  /*13860*/  SEL R0, RZ, 0x1, P0 ;  /* 0x00000001ff007807 */ /* 0x001fe40000000000 */
[----:B------:R-:W-:Y:S02]  /*13870*/  SEL R24, R24, RZ, P0 ;  /* 0x000000ff18187207 */ /* 0x000fe40000000000 */
[----:B------:R-:W-:-:S07]  /*13880*/  LOP3.LUT R27, R27, R0, RZ, 0x3c, !PT ;  /* 0x000000001b1b7212 */ /* 0x000fce00078e3cff */
.L_x_1336:
[----:B------:R-:W-:Y:S05]  /*13890*/  BSYNC B7 ;  /* 0x0000000000077941 */ /* 0x000fea0003800000 */
.L_x_1334:
[----:B------:R-:W2:Y:S02]  /*138a0*/  LDL R0, [R1] ;  /* 0x0000000001007983 */ /* 0x000ea40000100800 */
[----:B--2---:R-:W-:-:S13]  /*138b0*/  LOP3.LUT P0, RZ, R0, 0x20, RZ, 0xc0, !PT ;  /* 0x0000002000ff7812 */ /* 0x004fda000780c0ff */
[----:B------:R-:W-:Y:S05]  /*138c0*/  @!P0 BRA `(.L_x_1378) ;  /* 0x0000000000248947 */ /* 0x000fea0003800000 */
[----:B------:R-:W-:Y:S05]  /*138d0*/  WARPSYNC.ALL ;  /* 0x0000000000007948 */ /* 0x000fea0003800000 */
[----:B------:R-:W1:Y:S08]  /*138e0*/  S2UR UR5, SR_CgaCtaId ;  /* 0x00000000000579c3 */ /* 0x000e700000008800 */
[----:B------:R-:W-:Y:S06]  /*138f0*/  BAR.SYNC.DEFER_BLOCKING 0x5, 0x200 ;  /* 0x0148000000007b1d */ /* 0x000fec0000010000 */
[----:B------:R-:W-:-:S02]  /*13900*/  UMOV UR4, 0x400 ;  /* 0x0000040000047882 */ /* 0x000fc40000000000 */
[----:B-1----:R-:W-:-:S06]  /*13910*/  ULEA UR4, UR5, UR4, 0x18 ;  /* 0x0000000405047291 */ /* 0x002fcc000f8ec03f */
[----:B------:R-:W-:-:S05]  /*13920*/  IMAD.U32 R22, RZ, RZ, UR4 ;  /* 0x00000004ff167e24 */ /* 0x000fca000f8e00ff */
[----:B------:R2:W3:Y:S01]  /*13930*/  LDS.128 R16, [R22+0x168d0] ;  /* 0x0168d00016107984 */ /* 0x0004e20000000c00 */
[----:B------:R-:W-:Y:S06]  /*13940*/  BAR.ARV 0x4, 0x200 ;  /* 0x0108000000007b1d */ /* 0x000fec0000002000 */
[----:B------:R-:W-:Y:S05]  /*13950*/  BRA `(.L_x_1379) ;  /* 0x0000000800cc7947 */ /* 0x000fea0003800000 */
.L_x_1378:
[----:B------:R-:W1:Y:S01]  /*13960*/  S2R R0, SR_TID.X ;  /* 0x0000000000007919 */ /* 0x000e620000002100 */
[----:B------:R-:W-:Y:S01]  /*13970*/  UMOV UR4, 0xffffffff ;  /* 0xffffffff00047882 */ /* 0x000fe20000000000 */
[----:B-1----:R-:W-:-:S04]  /*13980*/  LOP3.LUT R8, R0, 0x1f, RZ, 0xc0, !PT ;  /* 0x0000001f00087812 */ /* 0x002fc800078ec0ff */
[----:B------:R-:W-:Y:S01]  /*13990*/  ISETP.NE.AND P0, PT, R8, 0x1f, PT ;  /* 0x0000001f0800780c */ /* 0x000fe20003f05270 */
[----:B------:R-:W-:-:S12]  /*139a0*/  BRA.DIV UR4, `(.L_x_1380) ;  /* 0x0000004a04687947 */ /* 0x000fd8000b800000 */
[----:B------:R-:W-:Y:S01]  /*139b0*/  IMAD.IADD R5, R19, 0x1, R8 ;  /* 0x0000000113057824 */ /* 0x000fe200078e0208 */
[----:B------:R-:W-:-:S04]  /*139c0*/  ULDC UR4, c[0x0][0xc3c] ;  /* 0x00030f0000047ab9 */ /* 0x000fc80000000800 */
[----:B------:R-:W-:-:S13]  /*139d0*/  ISETP.GE.OR P1, PT, R5, UR4, !P0 ;  /* 0x0000000405007c0c */ /* 0x000fda000c726670 */
[----:B------:R-:W1:Y:S02]  /*139e0*/  @!P1 LDC.64 R2, c[0x0][0xc80] ;  /* 0x00032000ff029b82 */ /* 0x000e640000000a00 */
[----:B-1----:R-:W-:-:S06]  /*139f0*/  @!P1 IMAD.WIDE R2, R5, 0x4, R2 ;  /* 0x0000000405029825 */ /* 0x002fcc00078e0202 */
[----:B------:R-:W2:Y:S01]  /*13a00*/  @!P1 LDG.E R2, desc[UR52][R2.64] ;  /* 0x0000003402029981 */ /* 0x000ea2000c1e1900 */
[----:B------:R-:W-:Y:S01]  /*13a10*/  IMAD.MOV.U32 R17, RZ, RZ, RZ ;  /* 0x000000ffff117224 */ /* 0x000fe200078e00ff */
[C---:B------:R-:W-:Y:S02]  /*13a20*/  ISETP.GE.U32.AND P2, PT, R8.reuse, 0x2, PT ;  /* 0x000000020800780c */ /* 0x040fe40003f46070 */
[C---:B------:R-:W-:Y:S01]  /*13a30*/  ISETP.GE.U32.AND P3, PT, R8.reuse, 0x4, PT ;  /* 0x000000040800780c */ /* 0x040fe20003f66070 */
[----:B------:R-:W-:Y:S01]  /*13a40*/  SHFL.IDX PT, R0, R16, RZ, 0x1f ;  /* 0x00001fff10007589 */ /* 0x000fe200000e0000 */
[C---:B------:R-:W-:Y:S02]  /*13a50*/  ISETP.GE.U32.AND P4, PT, R8.reuse, 0x8, PT ;  /* 0x000000080800780c */ /* 0x040fe40003f86070 */
[C---:B------:R-:W-:Y:S01]  /*13a60*/  ISETP.GE.U32.AND P5, PT, R8.reuse, 0x10, PT ;  /* 0x000000100800780c */ /* 0x040fe20003fa6070 */
[----:B--2---:R-:W-:Y:S01]  /*13a70*/  @!P1 IMAD.MOV.U32 R17, RZ, RZ, R2 ;  /* 0x000000ffff119224 */ /* 0x004fe200078e0002 */
[----:B------:R-:W-:-:S04]  /*13a80*/  ISETP.NE.AND P1, PT, R8, RZ, PT ;  /* 0x000000ff0800720c */ /* 0x000fc80003f25270 */
[----:B------:R-:W1:Y:S02]  /*13a90*/  SHFL.UP PT, R14, R17, 0x1, RZ ;  /* 0x04200000110e7989 */ /* 0x000e6400000e00ff */
[----:B-1----:R-:W-:-:S05]  /*13aa0*/  SEL R4, R14, RZ, P1 ;  /* 0x000000ff0e047207 */ /* 0x002fca0000800000 */
[----:B------:R-:W-:-:S05]  /*13ab0*/  IMAD.IADD R4, R17, 0x1, R4 ;  /* 0x0000000111047824 */ /* 0x000fca00078e0204 */
[----:B------:R-:W1:Y:S02]  /*13ac0*/  SHFL.UP PT, R14, R4, 0x2, RZ ;  /* 0x04400000040e7989 */ /* 0x000e6400000e00ff */
[----:B-1----:R-:W-:-:S05]  /*13ad0*/  SEL R5, R14, RZ, P2 ;  /* 0x000000ff0e057207 */ /* 0x002fca0001000000 */
[----:B------:R-:W-:Y:S02]  /*13ae0*/  IMAD.IADD R6, R4, 0x1, R5 ;  /* 0x0000000104067824 */ /* 0x000fe400078e0205 */
[----:B------:R-:W-:Y:S04]  /*13af0*/  SHFL.IDX PT, R5, R16, 0x1, 0x1f ;  /* 0x00201f0010057f89 */ /* 0x000fe800000e0000 */
[----:B------:R-:W1:Y:S02]  /*13b00*/  SHFL.UP PT, R14, R6, 0x4, RZ ;  /* 0x04800000060e7989 */ /* 0x000e6400000e00ff */
[----:B-1----:R-:W-:-:S05]  /*13b10*/  SEL R3, R14, RZ, P3 ;  /* 0x000000ff0e037207 */ /* 0x002fca0001800000 */
[----:B------:R-:W-:-:S05]  /*13b20*/  IMAD.IADD R2, R6, 0x1, R3 ;  /* 0x0000000106027824 */ /* 0x000fca00078e0203 */
[----:B------:R-:W1:Y:S02]  /*13b30*/  SHFL.UP PT, R14, R2, 0x8, RZ ;  /* 0x05000000020e7989 */ /* 0x000e6400000e00ff */
[----:B-1----:R-:W-:-:S05]  /*13b40*/  SEL R3, R14, RZ, P4 ;  /* 0x000000ff0e037207 */ /* 0x002fca0002000000 */
[----:B------:R-:W-:-:S05]  /*13b50*/  IMAD.IADD R3, R2, 0x1, R3 ;  /* 0x0000000102037824 */ /* 0x000fca00078e0203 */
[----:B------:R-:W1:Y:S02]  /*13b60*/  SHFL.UP PT, R14, R3, 0x10, RZ ;  /* 0x06000000030e7989 */ /* 0x000e6400000e00ff */
[----:B-1----:R-:W-:-:S05]  /*13b70*/  SEL R14, R14, RZ, P5 ;  /* 0x000000ff0e0e7207 */ /* 0x002fca0002800000 */
[----:B------:R-:W-:-:S05]  /*13b80*/  IMAD.IADD R3, R3, 0x1, R14 ;  /* 0x0000000103037824 */ /* 0x000fca00078e020e */
[----:B------:R1:W2:Y:S02]  /*13b90*/  SHFL.IDX PT, R14, R3, 0x1f, 0x1f ;  /* 0x03e01f00030e7f89 */ /* 0x0002a400000e0000 */
.L_x_1520:
[----:B------:R-:W-:Y:S02]  /*13ba0*/  ULDC UR4, c[0x0][0xc38] ;  /* 0x00030e0000047ab9 */ /* 0x000fe40000000800 */
[----:B------:R-:W-:-:S04]  /*13bb0*/  IMAD.U32 R4, RZ, RZ, UR4 ;  /* 0x00000004ff047e24 */ /* 0x000fc8000f8e00ff */
[----:B--2---:R-:W-:-:S04]  /*13bc0*/  IMAD R14, R14, R4, RZ ;  /* 0x000000040e0e7224 */ /* 0x004fc800078e02ff */
[----:B------:R-:W-:-:S05]  /*13bd0*/  IMAD.IADD R5, R5, 0x1, R14 ;  /* 0x0000000105057824 */ /* 0x000fca00078e020e */
[----:B------:R-:W-:-:S13]  /*13be0*/  ISETP.GT.AND P6, PT, R5, R0, PT ;  /* 0x000000000500720c */ /* 0x000fda0003fc4270 */
[----:B------:R-:W-:Y:S05]  /*13bf0*/  @P6 BRA `(.L_x_1381) ;  /* 0x00000000009c6947 */ /* 0x000fea0003800000 */
.L_x_1386:
[----:B------:R-:W2:Y:S01]  /*13c00*/  LDC R2, c[0x0][0xc3c] ;  /* 0x00030f00ff027b82 */ /* 0x000ea20000000800 */
[----:B------:R-:W-:-:S05]  /*13c10*/  VIADD R19, R19, 0x1f ;  /* 0x0000001f13137836 */ /* 0x000fca0000000000 */
[----:B--2---:R-:W-:-:S13]  /*13c20*/  ISETP.GE.AND P6, PT, R19, R2, PT ;  /* 0x000000021300720c */ /* 0x004fda0003fc6270 */
[----:B------:R-:W-:Y:S05]  /*13c30*/  @P6 BRA `(.L_x_1382) ;  /* 0x0000000400d06947 */ /* 0x000fea0003800000 */
[----:B-1----:R-:W1:Y:S01]  /*13c40*/  S2R R3, SR_TID.X ;  /* 0x0000000000037919 */ /* 0x002e620000002100 */
[----:B------:R-:W-:Y:S01]  /*13c50*/  BSSY B0, `(.L_x_1383) ;  /* 0x0000009000007945 */ /* 0x000fe20003800000 */
[----:B------:R-:W-:Y:S01]  /*13c60*/  IMAD.MOV.U32 R17, RZ, RZ, RZ ;  /* 0x000000ffff117224 */ /* 0x000fe200078e00ff */
[----:B-1----:R-:W-:-:S05]  /*13c70*/  LOP3.LUT R3, R3, 0x1f, RZ, 0xc0, !PT ;  /* 0x0000001f03037812 */ /* 0x002fca00078ec0ff */
[----:B------:R-:W-:-:S05]  /*13c80*/  IMAD.IADD R7, R19, 0x1, R3 ;  /* 0x0000000113077824 */ /* 0x000fca00078e0203 */
[----:B------:R-:W-:-:S13]  /*13c90*/  ISETP.GE.OR P6, PT, R7, R2, !P0 ;  /* 0x000000020700720c */ /* 0x000fda00047c6670 */
[----:B------:R-:W-:Y:S05]  /*13ca0*/  @P6 BRA `(.L_x_1384) ;  /* 0x00000000000c6947 */ /* 0x000fea0003800000 */
[----:B------:R-:W1:Y:S02]  /*13cb0*/  LDC.64 R2, c[0x0][0xc80] ;  /* 0x00032000ff027b82 */ /* 0x000e640000000a00 */
[----:B-1----:R-:W-:-:S05]  /*13cc0*/  IMAD.WIDE R2, R7, 0x4, R2 ;  /* 0x0000000407027825 */ /* 0x002fca00078e0202 */
[----:B------:R1:W5:Y:S02]  /*13cd0*/  LDG.E R17, desc[UR52][R2.64] ;  /* 0x0000003402117981 */ /* 0x000364000c1e1900 */
.L_x_1384:
[----:B------:R-:W-:Y:S05]  /*13ce0*/  BSYNC B0 ;  /* 0x0000000000007941 */ /* 0x000fea0003800000 */
.L_x_1383:
[----:B------:R-:W-:-:S03]  /*13cf0*/  UMOV UR4, 0xffffffff ;  /* 0xffffffff00047882 */ /* 0x000fc60000000000 */
[----:B------:R-:W-:Y:S05]  /*13d00*/  BRA.DIV UR4, `(.L_x_1385) ;  /* 0x0000004a04b47947 */ /* 0x000fea000b800000 */
[----:B-----5:R-:W2:Y:S02]  /*13d10*/  SHFL.UP PT, R14, R17, 0x1, RZ ;  /* 0x04200000110e7989 */ /* 0x020ea400000e00ff */
[----:B--2---:R-:W-:-:S05]  /*13d20*/  SEL R14, R14, RZ, P1 ;  /* 0x000000ff0e0e7207 */ /* 0x004fca0000800000 */
[----:B------:R-:W-:-:S05]  /*13d30*/  IMAD.IADD R13, R17, 0x1, R14 ;  /* 0x00000001110d7824 */ /* 0x000fca00078e020e */
        /* <DEDUP_REMOVED lines=13> */
.L_x_1528:
[----:B------:R-:W-:Y:S02]  /*13e10*/  ULDC UR4, c[0x0][0xc38] ;  /* 0x00030e0000047ab9 */ /* 0x000fe40000000800 */
[----:B------:R-:W-:-:S04]  /*13e20*/  IMAD.U32 R4, RZ, RZ, UR4 ;  /* 0x00000004ff047e24 */ /* 0x000fc8000f8e00ff */
[----:B--2---:R-:W-:-:S04]  /*13e30*/  IMAD R14, R14, R4, RZ ;  /* 0x000000040e0e7224 */ /* 0x004fc800078e02ff */
[----:B------:R-:W-:-:S05]  /*13e40*/  IMAD.IADD R5, R14, 0x1, R5 ;  /* 0x000000010e057824 */ /* 0x000fca00078e0205 */
[----:B------:R-:W-:-:S13]  /*13e50*/  ISETP.GT.AND P6, PT, R5, R0, PT ;  /* 0x000000000500720c */ /* 0x000fda0003fc4270 */
[----:B------:R-:W-:Y:S05]  /*13e60*/  @!P6 BRA `(.L_x_1386) ;  /* 0xfffffffc0064e947 */ /* 0x000fea000383ffff */
.L_x_1381:
[----:B------:R-:W-:Y:S01]  /*13e70*/  IMAD.IADD R16, R5, 0x1, -R14 ;  /* 0x0000000105107824 */ /* 0x000fe200078e0a0e */
[----:B------:R-:W-:-:S03]  /*13e80*/  UMOV UR4, 0xffffffff ;  /* 0xffffffff00047882 */ /* 0x000fc60000000000 */
[----:B------:R-:W-:-:S05]  /*13e90*/  IMAD R5, R3, R4, R16 ;  /* 0x0000000403057224 */ /* 0x000fca00078e0210 */
[----:B------:R-:W-:Y:S01]  /*13ea0*/  ISETP.GT.AND P6, PT, R5, R0, PT ;  /* 0x000000000500720c */ /* 0x000fe20003fc4270 */
[----:B------:R-:W-:-:S12]  /*13eb0*/  BRA.DIV UR4, `(.L_x_1387) ;  /* 0x0000004e04047947 */ /* 0x000fd8000b800000 */
[----:B------:R-:W-:-:S04]  /*13ec0*/  VOTE.ANY R2, PT, !P6 ;  /* 0x0000000000027806 */ /* 0x000fc800070e0100 */
[----:B------:R-:W2:Y:S02]  /*13ed0*/  POPC R6, R2 ;  /* 0x0000000200067309 */ /* 0x000ea40000000000 */
[----:B--2---:R2:W3:Y:S02]  /*13ee0*/  SHFL.IDX PT, R17, R17, R6, 0x1f ;  /* 0x00001f0611117589 */ /* 0x0044e400000e0000 */
.L_x_1532:
[----:B------:R-:W-:Y:S01]  /*13ef0*/  ISETP.NE.AND P0, PT, R2, RZ, PT ;  /* 0x000000ff0200720c */ /* 0x000fe20003f05270 */
[----:B------:R-:W-:-:S12]  /*13f00*/  IMAD.MOV.U32 R14, RZ, RZ, RZ ;  /* 0x000000ffff0e7224 */ /* 0x000fd800078e00ff */
[----:B------:R-:W-:Y:S05]  /*13f10*/  @!P0 BRA `(.L_x_1388) ;  /* 0x0000000000108947 */ /* 0x000fea0003800000 */
[----:B------:R-:W-:Y:S01]  /*13f20*/  UMOV UR4, 0xffffffff ;  /* 0xffffffff00047882 */ /* 0x000fe20000000000 */
[----:B------:R-:W-:Y:S02]  /*13f30*/  VIADD R12, R6, 0xffffffff ;  /* 0xffffffff060c7836 */ /* 0x000fe40000000000 */
[----:B------:R-:W-:Y:S05]  /*13f40*/  BRA.DIV UR4, `(.L_x_1389) ;  /* 0x0000004e04287947 */ /* 0x000fea000b800000 */
[----:B------:R4:W0:Y:S02]  /*13f50*/  SHFL.IDX PT, R14, R3, R12, 0x1f ;  /* 0x00001f0c030e7589 */ /* 0x00082400000e0000 */
.L_x_1388:
[----:B-1--4-:R-:W1:Y:S01]  /*13f60*/  LDC.64 R2, c[0x0][0xc90] ;  /* 0x00032400ff027b82 */ /* 0x012e620000000a00 */
[----:B------:R-:W-:-:S04]  /*13f70*/  IMAD.IADD R19, R6, 0x1, R19 ;  /* 0x0000000106137824 */ /* 0x000fc800078e0213 */
[----:B-1----:R-:W-:-:S05]  /*13f80*/  IMAD.WIDE R2, R19, 0x4, R2 ;  /* 0x0000000413027825 */ /* 0x002fca00078e0202 */
[----:B--2---:R1:W3:Y:S01]  /*13f90*/  LDG.E R6, desc[UR52][R2.64] ;  /* 0x0000003402067981 */ /* 0x0042e2000c1e1900 */
[----:B0-----:R-:W-:-:S04]  /*13fa0*/  IMAD R16, R14, R4, R16 ;  /* 0x000000040e107224 */ /* 0x001fc800078e0210 */
[----:B------:R-:W-:Y:S02]  /*13fb0*/  IMAD.IADD R0, R0, 0x1, -R16 ;  /* 0x0000000100007824 */ /* 0x000fe400078e0a10 */
[----:B-1----:R-:W-:Y:S02]  /*13fc0*/  IMAD.MOV.U32 R2, RZ, RZ, RZ ;  /* 0x000000ffff027224 */ /* 0x002fe400078e00ff */
[----:B---3--:R-:W-:-:S05]  /*13fd0*/  IMAD R5, R17, R6, RZ ;  /* 0x0000000611057224 */ /* 0x008fca00078e02ff */
[----:B------:R-:W-:-:S04]  /*13fe0*/  IABS R7, R5 ;  /* 0x0000000500077213 */ /* 0x000fc80000000000 */
[----:B------:R-:W0:Y:S08]  /*13ff0*/  I2F.RP R8, R7 ;  /* 0x0000000700087306 */ /* 0x000e300000209400 */
[----:B0-----:R-:W0:Y:S02]  /*14000*/  MUFU.RCP R8, R8 ;  /* 0x0000000800087308 */ /* 0x001e240000001000 */
[----:B0-----:R-:W-:Y:S01]  /*14010*/  VIADD R9, R8, 0xffffffe ;  /* 0x0ffffffe08097836 */ /* 0x001fe20000000000 */
[----:B------:R-:W-:-:S05]  /*14020*/  IABS R8, R5 ;  /* 0x0000000500087213 */ /* 0x000fca0000000000 */
[----:B------:R-:W0:Y:S01]  /*14030*/  F2I.FTZ.U32.TRUNC.NTZ R3, R9 ;  /* 0x0000000900037305 */ /* 0x000e22000021f000 */
[----:B------:R-:W-:Y:S02]  /*14040*/  IMAD.MOV R8, RZ, RZ, -R8 ;  /* 0x000000ffff087224 */ /* 0x000fe400078e0a08 */
[----:B0-----:R-:W-:-:S04]  /*14050*/  IMAD.MOV R10, RZ, RZ, -R3 ;  /* 0x000000ffff0a7224 */ /* 0x001fc800078e0a03 */
[----:B------:R-:W-:-:S04]  /*14060*/  IMAD R11, R10, R7, RZ ;  /* 0x000000070a0b7224 */ /* 0x000fc800078e02ff */
[----:B------:R-:W-:Y:S01]  /*14070*/  IMAD.HI.U32 R2, R3, R11, R2 ;  /* 0x0000000b03027227 */ /* 0x000fe200078e0002 */
[----:B------:R-:W-:-:S05]  /*14080*/  IABS R3, R0 ;  /* 0x0000000000037213 */ /* 0x000fca0000000000 */
        /* <DEDUP_REMOVED lines=15> */
[----:B------:R-:W-:-:S03]  /*14180*/  IMAD R0, R5, R9, R0 ;  /* 0x0000000905007224 */ /* 0x000fc600078e0200 */
[----:B------:R-:W-:-:S04]  /*14190*/  VIADDMNMX R4, R3, R4, R6, PT ;  /* 0x0000000403047246 */ /* 0x000fc80003800106 */
[----:B------:R-:W-:-:S04]  /*141a0*/  IABS R6, R4 ;  /* 0x0000000400067213 */ /* 0x000fc80000000000 */
[----:B------:R-:W0:Y:S08]  /*141b0*/  I2F.RP R8, R6 ;  /* 0x0000000600087306 */ /* 0x000e300000209400 */
[----:B0-----:R-:W0:Y:S02]  /*141c0*/  MUFU.RCP R8, R8 ;  /* 0x0000000800087308 */ /* 0x001e240000001000 */
[----:B0-----:R-:W-:Y:S01]  /*141d0*/  VIADD R2, R8, 0xffffffe ;  /* 0x0ffffffe08027836 */ /* 0x001fe20000000000 */
[----:B------:R-:W-:-:S05]  /*141e0*/  IABS R8, R0 ;  /* 0x0000000000087213 */ /* 0x000fca0000000000 */
[----:B------:R0:W1:Y:S02]  /*141f0*/  F2I.FTZ.U32.TRUNC.NTZ R3, R2 ;  /* 0x0000000200037305 */ /* 0x000064000021f000 */
[----:B0-----:R-:W-:Y:S02]  /*14200*/  IMAD.MOV.U32 R2, RZ, RZ, RZ ;  /* 0x000000ffff027224 */ /* 0x001fe400078e00ff */
[----:B-1----:R-:W-:-:S04]  /*14210*/  IMAD.MOV R5, RZ, RZ, -R3 ;  /* 0x000000ffff057224 */ /* 0x002fc800078e0a03 */
[----:B------:R-:W-:-:S04]  /*14220*/  IMAD R5, R5, R6, RZ ;  /* 0x0000000605057224 */ /* 0x000fc800078e02ff */
[----:B------:R-:W-:Y:S01]  /*14230*/  IMAD.HI.U32 R3, R3, R5, R2 ;  /* 0x0000000503037227 */ /* 0x000fe200078e0002 */
[-C--:B------:R-:W-:Y:S02]  /*14240*/  IABS R5, R4.reuse ;  /* 0x0000000400057213 */ /* 0x080fe40000000000 */
[C---:B------:R-:W-:Y:S01]  /*14250*/  LOP3.LUT R2, R0.reuse, R4, RZ, 0x3c, !PT ;  /* 0x0000000400027212 */ /* 0x040fe200078e3cff */
[----:B------:R-:W-:Y:S02]  /*14260*/  IMAD.IADD R0, R0, 0x1, R7 ;  /* 0x0000000100007824 */ /* 0x000fe400078e0207 */
[----:B------:R-:W-:Y:S01]  /*14270*/  IMAD.MOV R5, RZ, RZ, -R5 ;  /* 0x000000ffff057224 */ /* 0x000fe200078e0a05 */
[----:B------:R-:W-:Y:S01]  /*14280*/  ISETP.GE.AND P2, PT, R2, RZ, PT ;  /* 0x000000ff0200720c */ /* 0x000fe20003f46270 */
[----:B------:R-:W-:-:S04]  /*14290*/  IMAD.HI.U32 R3, R3, R8, RZ ;  /* 0x0000000803037227 */ /* 0x000fc800078e00ff */
[----:B------:R-:W-:-:S05]  /*142a0*/  IMAD R5, R3, R5, R8 ;  /* 0x0000000503057224 */ /* 0x000fca00078e0208 */
[----:B------:R-:W-:-:S13]  /*142b0*/  ISETP.GT.U32.AND P1, PT, R6, R5, PT ;  /* 0x000000050600720c */ /* 0x000fda0003f24070 */
[----:B------:R-:W-:Y:S02]  /*142c0*/  @!P1 IMAD.IADD R5, R5, 0x1, -R6 ;  /* 0x0000000105059824 */ /* 0x000fe400078e0a06 */
[----:B------:R-:W-:Y:S01]  /*142d0*/  @!P1 VIADD R3, R3, 0x1 ;  /* 0x0000000103039836 */ /* 0x000fe20000000000 */
[----:B------:R-:W-:Y:S02]  /*142e0*/  ISETP.NE.AND P1, PT, R4, RZ, PT ;  /* 0x000000ff0400720c */ /* 0x000fe40003f25270 */
[----:B------:R-:W-:-:S13]  /*142f0*/  ISETP.GE.U32.AND P0, PT, R5, R6, PT ;  /* 0x000000060500720c */ /* 0x000fda0003f06070 */
[----:B------:R-:W-:-:S04]  /*14300*/  @P0 VIADD R3, R3, 0x1 ;  /* 0x0000000103030836 */ /* 0x000fc80000000000 */
[----:B------:R-:W-:Y:S01]  /*14310*/  @!P2 IMAD.MOV R3, RZ, RZ, -R3 ;  /* 0x000000ffff03a224 */ /* 0x000fe200078e0a03 */
[----:B------:R-:W-:Y:S01]  /*14320*/  @!P1 LOP3.LUT R3, RZ, R4, RZ, 0x33, !PT ;  /* 0x00000004ff039212 */ /* 0x000fe200078e33ff */
[----:B------:R-:W-:-:S04]  /*14330*/  IMAD.MOV R4, RZ, RZ, -R4 ;  /* 0x000000ffff047224 */ /* 0x000fc800078e0a04 */
[----:B------:R-:W-:Y:S01]  /*14340*/  IMAD R18, R3, R4, R0 ;  /* 0x0000000403127224 */ /* 0x000fe200078e0200 */
[----:B------:R-:W-:-:S05]  /*14350*/  LOP3.LUT R0, RZ, R3, RZ, 0x33, !PT ;  /* 0x00000003ff007212 */ /* 0x000fca00078e33ff */
[----:B------:R-:W-:Y:S01]  /*14360*/  IMAD.IADD R17, R17, 0x1, R0 ;  /* 0x0000000111117824 */ /* 0x000fe200078e0200 */
[----:B------:R-:W-:Y:S06]  /*14370*/  BRA `(.L_x_1390) ;  /* 0x00000000001c7947 */ /* 0x000fec0003800000 */
.L_x_1382:
[----:B------:R-:W-:Y:S01]  /*14380*/  UMOV UR4, URZ ;  /* 0x0000003f00047c82 */ /* 0x000fe20008000000 */
[----:B------:R-:W-:Y:S01]  /*14390*/  UMOV UR5, URZ ;  /* 0x0000003f00057c82 */ /* 0x000fe20008000000 */
[----:B------:R-:W-:Y:S01]  /*143a0*/  ULDC UR6, c[0x0][0xc3c] ;  /* 0x00030f0000067ab9 */ /* 0x000fe20000000800 */
[----:B------:R-:W-:Y:S02]  /*143b0*/  IMAD.MOV.U32 R16, RZ, RZ, R0 ;  /* 0x000000ffff107224 */ /* 0x000fe400078e0000 */
[----:B------:R-:W-:Y:S02]  /*143c0*/  IMAD.U32 R17, RZ, RZ, UR4 ;  /* 0x00000004ff117e24 */ /* 0x000fe4000f8e00ff */
[----:B------:R-:W-:Y:S02]  /*143d0*/  IMAD.U32 R18, RZ, RZ, UR5 ;  /* 0x00000005ff127e24 */ /* 0x000fe4000f8e00ff */
[----:B------:R-:W-:-:S07]  /*143e0*/  IMAD.U32 R19, RZ, RZ, UR6 ;  /* 0x00000006ff137e24 */ /* 0x000fce000f8e00ff */
.L_x_1390:
[----:B------:R-:W2:Y:S01]  /*143f0*/  S2R R0, SR_TID.X ;  /* 0x0000000000007919 */ /* 0x000ea20000002100 */
[----:B------:R-:W-:Y:S05]  /*14400*/  WARPSYNC.ALL ;  /* 0x0000000000007948 */ /* 0x000fea0003800000 */
[----:B------:R-:W-:Y:S01]  /*14410*/  BAR.SYNC.DEFER_BLOCKING 0x4, 0x200 ;  /* 0x0108000000007b1d */ /* 0x000fe20000010000 */
[----:B--2---:R-:W-:-:S04]  /*14420*/  LOP3.LUT R0, R0, 0x1f, RZ, 0xc0, !PT ;  /* 0x0000001f00007812 */ /* 0x004fc800078ec0ff */
[----:B------:R-:W-:-:S13]  /*14430*/  ISETP.NE.AND P0, PT, R0, RZ, PT ;  /* 0x000000ff0000720c */ /* 0x000fda0003f05270 */
[----:B-1----:R-:W1:Y:S01]  /*14440*/  @!P0 S2R R3, SR_CgaCtaId ;  /* 0x0000000000038919 */ /* 0x002e620000008800 */
[----:B------:R-:W-:-:S04]  /*14450*/  @!P0 MOV R0, 0x400 ;  /* 0x0000040000008802 */ /* 0x000fc80000000f00 */
[----:B-1----:R-:W-:-:S05]  /*14460*/  @!P0 LEA R22, R3, R0, 0x18 ;  /* 0x0000000003168211 */ /* 0x002fca00078ec0ff */
[----:B------:R1:W-:Y:S01]  /*14470*/  @!P0 STS.128 [R22+0x168d0], R16 ;  /* 0x0168d01016008388 */ /* 0x0003e20000000c00 */
[----:B------:R-:W-:Y:S06]  /*14480*/  BAR.ARV 0x5, 0x200 ;  /* 0x0148000000007b1d */ /* 0x000fec0000002000 */
.L_x_1379:
[----:B------:R-:W-:Y:S02]  /*14490*/  ULDC UR4, c[0x0][0xc3c] ;  /* 0x00030f0000047ab9 */ /* 0x000fe40000000800 */
[----:B---3--:R-:W-:-:S13]  /*144a0*/  ISETP.GE.AND P0, PT, R19, UR4, PT ;  /* 0x0000000413007c0c */ /* 0x008fda000bf06270 */
[----:B------:R-:W-:Y:S05]  /*144b0*/  @!P0 BRA `(.L_x_1391) ;  /* 0xffffffb000588947 */ /* 0x000fea000383ffff */
[----:B------:R-:W-:Y:S05]  /*144c0*/  BSYNC B8 ;  /* 0x0000000000087941 */ /* 0x000fea0003800000 */
.L_x_1322:
[----:B0-----:R-:W3:Y:S01]  /*144d0*/  LDL.LU R0, [R1+0x34] ;  /* 0x0000340001007983 */ /* 0x001ee20000300800 */
[----:B------:R-:W-:Y:S01]  /*144e0*/  BSSY B0, `(.L_x_1392) ;  /* 0x000000b000007945 */ /* 0x000fe20003800000 */
[----:B------:R-:W0:Y:S01]  /*144f0*/  S2R R5, SR_CgaCtaId ;  /* 0x0000000000057919 */ /* 0x000e220000008800 */
[----:B---3--:R-:W-:-:S05]  /*14500*/  VIADD R0, R0, 0x1 ;  /* 0x0000000100007836 */ /* 0x008fca0000000000 */
[----:B------:R-:W-:-:S04]  /*14510*/  LEA.HI R2, R0, R0, RZ, 0x1 ;  /* 0x0000000000027211 */ /* 0x000fc800078f08ff */
[----:B------:R-:W-:Y:S02]  /*14520*/  LOP3.LUT R3, R2, 0xfffffffe, RZ, 0xc0, !PT ;  /* 0xfffffffe02037812 */ /* 0x000fe400078ec0ff */
[----:B------:R-:W-:-:S03]  /*14530*/  MOV R2, 0x400 ;  /* 0x0000040000027802 */ /* 0x000fc60000000f00 */
[----:B------:R-:W-:Y:S01]  /*14540*/  IMAD.IADD R0, R0, 0x1, -R3 ;  /* 0x0000000100007824 */ /* 0x000fe200078e0a03 */
[----:B0-----:R-:W-:-:S04]  /*14550*/  LEA R5, R5, R2, 0x18 ;  /* 0x0000000205057211 */ /* 0x001fc800078ec0ff */
[----:B------:R-:W-:-:S04]  /*14560*/  SHF.L.U32 R0, R0, 0x1f, RZ ;  /* 0x0000001f00007819 */ /* 0x000fc800000006ff */
[----:B------:R-:W0:Y:S02]  /*14570*/  SYNCS.PHASECHK.TRANS64.TRYWAIT P0, [R5+URZ+0x16820], R0 ;  /* 0x01682000050075a7 */ /* 0x000e24000800017f */
[----:B0-----:R-:W-:Y:S05]  /*14580*/  @!P0 BRA `(.L_x_1393) ;  /* 0x0000004400bc8947 */ /* 0x001fea0003800000 */
.L_x_1535:
[----:B------:R-:W-:Y:S05]  /*14590*/  BSYNC B0 ;  /* 0x0000000000007941 */ /* 0x000fea0003800000 */
.L_x_1392:
[----:B------:R-:W-:-:S03]  /*145a0*/  UMOV UR4, 0xffffffff ;  /* 0xffffffff00047882 */ /* 0x000fc60000000000 */
[----:B------:R-:W-:Y:S05]  /*145b0*/  BRA.DIV UR4, `(.L_x_1394) ;  /* 0x0000004604c47947 */ /* 0x000fea000b800000 */
[----:B0-----:R-:W0:Y:S02]  /*145c0*/  S2R R0, SR_TID.X ;  /* 0x0000000000007919 */ /* 0x001e240000002100 */
[----:B0-----:R-:W-:-:S04]  /*145d0*/  SHF.R.U32.HI R0, RZ, 0x5, R0 ;  /* 0x00000005ff007819 */ /* 0x001fc80000011600 */
[----:B------:R-:W-:-:S05]  /*145e0*/  LOP3.LUT R0, R0, 0x3, RZ, 0xc0, !PT ;  /* 0x0000000300007812 */ /* 0x000fca00078ec0ff */
[----:B------:R0:W3:Y:S02]  /*145f0*/  SHFL.IDX PT, R14, R0, RZ, 0x1f ;  /* 0x00001fff000e7589 */ /* 0x0000e400000e0000 */
.L_x_1538:
[----:B---3--:R-:W-:Y:S01]  /*14600*/  ISETP.NE.AND P0, PT, R14, RZ, PT ;  /* 0x000000ff0e00720c */ /* 0x008fe20003f05270 */
[----:B------:R-:W-:-:S12]  /*14610*/  BSSY B0, `(.L_x_1395) ;  /* 0x0000024000007945 */ /* 0x000fd80003800000 */
[----:B------:R-:W-:Y:S05]  /*14620*/  @P0 BRA `(.L_x_1396) ;  /* 0x0000000000880947 */ /* 0x000fea0003800000 */
[----:B------:R-:W-:-:S03]  /*14630*/  UMOV UR4, 0xffffffff ;  /* 0xffffffff00047882 */ /* 0x000fc60000000000 */
[----:B------:R-:W-:Y:S05]  /*14640*/  BRA.DIV UR4, `(.L_x_1397) ;  /* 0x0000004604d47947 */ /* 0x000fea000b800000 */
[----:B------:R-:W-:-:S13]  /*14650*/  ELECT P6, URZ, PT ;  /* 0x00000000003f782f */ /* 0x000fda00038c0000 */
.L_x_1541:
[----:B------:R-:W-:Y:S05]  /*14660*/  @!P6 BRA `(.L_x_1396) ;  /* 0x000000000078e947 */ /* 0x000fea0003800000 */
[----:B------:R-:W-:-:S06]  /*14670*/  ULOP3.LUT UR4, UR36, 0x2, URZ, 0xfc, !UPT ;  /* 0x0000000224047892 */ /* 0x000fcc000f8efc3f */
[----:B0-----:R-:W-:-:S05]  /*14680*/  IMAD.U32 R0, RZ, RZ, UR4 ;  /* 0x00000004ff007e24 */ /* 0x001fca000f8e00ff */
[----:B------:R-:W-:-:S13]  /*14690*/  ISETP.NE.AND P0, PT, R0, 0x3, PT ;  /* 0x000000030000780c */ /* 0x000fda0003f05270 */
[----:B------:R-:W-:Y:S05]  /*146a0*/  @!P0 BRA `(.L_x_1398) ;  /* 0x0000000000048947 */ /* 0x000fea0003800000 */
[----:B------:R-:W-:Y:S01]  /*146b0*/  BPT.TRAP 0x1 ;  /* 0x000000040000795c */ /* 0x000fe20000300000 */
.L_x_1398:
[C---:B------:R-:W-:Y:S01]  /*146c0*/  IMAD R3, R24.reuse, 0x8, R5 ;  /* 0x0000000818037824 */ /* 0x040fe200078e0205 */
[----:B------:R-:W-:Y:S01]  /*146d0*/  SHF.L.U32 R2, R27, 0x1f, RZ ;  /* 0x0000001f1b027819 */ /* 0x000fe200000006ff */
[----:B------:R-:W-:-:S03]  /*146e0*/  VIADD R24, R24, 0x1 ;  /* 0x0000000118187836 */ /* 0x000fc60000000000 */
[----:B------:R-:W0:Y:S02]  /*146f0*/  SYNCS.PHASECHK.TRANS64.TRYWAIT P1, [R3+URZ+0x16840], R2 ;  /* 0x01684002030075a7 */ /* 0x000e24000802017f */
[----:B------:R-:W-:-:S04]  /*14700*/  ISETP.NE.AND P2, PT, R24, 0x2, PT ;  /* 0x000000021800780c */ /* 0x000fc80003f45270 */
[----:B------:R-:W-:Y:S01]  /*14710*/  SEL R0, RZ, 0x1, P2 ;  /* 0x00000001ff007807 */ /* 0x000fe20001000000 */
[----:B0-----:R-:W-:Y:S08]  /*14720*/  @!P1 BRA `(.L_x_1399) ;  /* 0x0000004400bc9947 */ /* 0x001ff00003800000 */
.L_x_1542:
[----:B------:R-:W-:Y:S02]  /*14730*/  SEL R24, R24, RZ, P2 ;  /* 0x000000ff18187207 */ /* 0x000fe40001000000 */
[----:B------:R-:W-:Y:S01]  /*14740*/  LOP3.LUT R0, R27, R0, RZ, 0x3c, !PT ;  /* 0x000000001b007212 */ /* 0x000fe200078e3cff */
[----:B------:R-:W-:Y:S06]  /*14750*/  @!P0 BRA `(.L_x_1400) ;  /* 0x0000000000048947 */ /* 0x000fec0003800000 */
[----:B------:R-:W-:Y:S01]  /*14760*/  BPT.TRAP 0x1 ;  /* 0x000000040000795c */ /* 0x000fe20000300000 */
.L_x_1400:
[----:B------:R-:W-:Y:S01]  /*14770*/  IMAD R5, R24, 0x8, R5 ;  /* 0x0000000818057824 */ /* 0x000fe200078e0205 */
[----:B------:R-:W-:-:S04]  /*14780*/  SHF.L.U32 R0, R0, 0x1f, RZ ;  /* 0x0000001f00007819 */ /* 0x000fc800000006ff */
[----:B------:R-:W3:Y:S02]  /*14790*/  SYNCS.PHASECHK.TRANS64.TRYWAIT P1, [R5+URZ+0x16840], R0 ;  /* 0x01684000050075a7 */ /* 0x000ee4000802017f */
[----:B---3--:R-:W-:Y:S05]  /*147a0*/  @!P1 BRA `(.L_x_1401) ;  /* 0x0000004400b09947 */ /* 0x008fea0003800000 */
.L_x_1543:
[----:B------:R-:W-:Y:S05]  /*147b0*/  @!P0 BRA `(.L_x_1402) ;  /* 0x0000000000048947 */ /* 0x000fea0003800000 */
[----:B------:R-:W-:Y:S01]  /*147c0*/  BPT.TRAP 0x1 ;  /* 0x000000040000795c */ /* 0x000fe20000300000 */
.L_x_1402:
[----:B------:R-:W4:Y:S02]  /*147d0*/  SYNCS.PHASECHK.TRANS64.TRYWAIT P1, [R3+URZ+0x16860], R2 ;  /* 0x01686002030075a7 */ /* 0x000f24000802017f */
[----:B----4-:R-:W-:Y:S05]  /*147e0*/  @!P1 BRA `(.L_x_1403) ;  /* 0x0000004400b49947 */ /* 0x010fea0003800000 */
.L_x_1544:
[----:B------:R-:W-:Y:S05]  /*147f0*/  @!P0 BRA `(.L_x_1404) ;  /* 0x0000000000048947 */ /* 0x000fea0003800000 */
[----:B------:R-:W-:Y:S01]  /*14800*/  BPT.TRAP 0x1 ;  /* 0x000000040000795c */ /* 0x000fe20000300000 */
.L_x_1404:
[----:B------:R0:W0:Y:S02]  /*14810*/  SYNCS.PHASECHK.TRANS64.TRYWAIT P0, [R5+URZ+0x16860], R0 ;  /* 0x01686000050075a7 */ /* 0x000024000800017f */
[----:B0-----:R-:W-:Y:S05]  /*14820*/  @!P0 NANOSLEEP.SYNCS 0x989680 ;  /* 0x009896800000895d */ /* 0x001fea0003900000 */
[----:B------:R-:W0:Y:S02]  /*14830*/  @!P0 SYNCS.PHASECHK.TRANS64 P0, [R5+URZ+0x16860], R0 ;  /* 0x01686000050085a7 */ /* 0x000e24000800007f */
[----:B0-----:R-:W-:Y:S05]  /*14840*/  @!P0 BRA `(.L_x_1404) ;  /* 0xfffffffc00f08947 */ /* 0x001fea000383ffff */
.L_x_1396:
[----:B------:R-:W-:Y:S05]  /*14850*/  BSYNC B0 ;  /* 0x0000000000007941 */ /* 0x000fea0003800000 */
.L_x_1395:
[----:B------:R-:W-:Y:S05]  /*14860*/  EXIT ;  /* 0x000000000000794d */ /* 0x000fea0003800000 */
.L_x_1228:
[----:B0-----:R-:W-:-:S04]  /*14870*/  IMAD.U32 R3, RZ, RZ, UR45 ;  /* 0x0000002dff037e24 */ /* 0x001fc8000f8e00ff */
[----:B------:R0:W1:Y:S03]  /*14880*/  SYNCS.PHASECHK.TRANS64.TRYWAIT P1, [R3+URZ+0x16800], R0 ;  /* 0x01680000030075a7 */ /* 0x000066000802017f */
[----:B-1----:R-:W-:Y:S05]  /*14890*/  @!P1 NANOSLEEP.SYNCS 0x989680 ;  /* 0x009896800000995d */ /* 0x002fea0003900000 */
[----:B------:R-:W1:Y:S02]  /*148a0*/  @!P1 SYNCS.PHASECHK.TRANS64 P1, [R3+URZ+0x16800], R0 ;  /* 0x01680000030095a7 */ /* 0x000e64000802007f */
[----:B-1----:R-:W-:Y:S05]  /*148b0*/  @!P1 BRA `(.L_x_1228) ;  /* 0xfffffffc00ec9947 */ /* 0x002fea000383ffff */
[----:B------:R-:W-:Y:S05]  /*148c0*/  BRA `(.L_x_1405) ;  /* 0xfffffed0005c7947 */ /* 0x000fea000383ffff */
.L_x_1232:
[----:B-1----:R1:W2:Y:S02]  /*148d0*/  SYNCS.PHASECHK.TRANS64.TRYWAIT P1, [R3+URZ+0x16830], R0 ;  /* 0x01683000030075a7 */ /* 0x0022a4000802017f */
[----:B--2---:R-:W-:Y:S05]  /*148e0*/  @!P1 NANOSLEEP.SYNCS 0x989680 ;  /* 0x009896800000995d */ /* 0x004fea0003900000 */
[----:B------:R-:W2:Y:S02]  /*148f0*/  @!P1 SYNCS.PHASECHK.TRANS64 P1, [R3+URZ+0x16830], R0 ;  /* 0x01683000030095a7 */ /* 0x000ea4000802007f */
[----:B--2---:R-:W-:Y:S05]  /*14900*/  @!P1 BRA `(.L_x_1232) ;  /* 0xfffffffc00f09947 */ /* 0x004fea000383ffff */
[----:B------:R-:W-:Y:S05]  /*14910*/  BRA `(.L_x_1231) ;  /* 0xfffffed000787947 */ /* 0x000fea000383ffff */
.L_x_1249:
[----:B-1----:R-:W-:-:S04]  /*14920*/  IMAD.U32 R9, RZ, RZ, UR6 ;  /* 0x00000006ff097e24 */ /* 0x002fc8000f8e00ff */
[----:B------:R1:W2:Y:S03]  /*14930*/  SYNCS.PHASECHK.TRANS64.TRYWAIT P1, [R9+URZ+0x16830], R0 ;  /* 0x01683000090075a7 */ /* 0x0002a6000802017f */
[----:B--2---:R-:W-:Y:S05]  /*14940*/  @!P1 NANOSLEEP.SYNCS 0x989680 ;  /* 0x009896800000995d */ /* 0x004fea0003900000 */
[----:B------:R-:W2:Y:S02]  /*14950*/  @!P1 SYNCS.PHASECHK.TRANS64 P1, [R9+URZ+0x16830], R0 ;  /* 0x01683000090095a7 */ /* 0x000ea4000802007f */
[----:B--2---:R-:W-:Y:S05]  /*14960*/  @!P1 BRA `(.L_x_1249) ;  /* 0xfffffffc00ec9947 */ /* 0x004fea000383ffff */
[----:B------:R-:W-:Y:S05]  /*14970*/  BRA `(.L_x_1246) ;  /* 0xffffff04000c7947 */ /* 0x000fea000383ffff */
.L_x_1253:
[----:B-1----:R-:W-:-:S04]  /*14980*/  IMAD.U32 R9, RZ, RZ, UR6 ;  /* 0x00000006ff097e24 */ /* 0x002fc8000f8e00ff */
[----:B------:R1:W2:Y:S03]  /*14990*/  SYNCS.PHASECHK.TRANS64.TRYWAIT P1, [R9+URZ+0x16850], R0 ;  /* 0x01685000090075a7 */ /* 0x0002a6000802017f */
[----:B--2---:R-:W-:Y:S05]  /*149a0*/  @!P1 NANOSLEEP.SYNCS 0x989680 ;  /* 0x009896800000995d */ /* 0x004fea0003900000 */
[----:B------:R-:W2:Y:S02]  /*149b0*/  @!P1 SYNCS.PHASECHK.TRANS64 P1, [R9+URZ+0x16850], R0 ;  /* 0x01685000090095a7 */ /* 0x000ea4000802007f */
[----:B--2---:R-:W-:Y:S05]  /*149c0*/  @!P1 BRA `(.L_x_1253) ;  /* 0xfffffffc00ec9947 */ /* 0x004fea000383ffff */
[----:B------:R-:W-:Y:S05]  /*149d0*/  BRA `(.L_x_1250) ;  /* 0xffffff0400887947 */ /* 0x000fea000383ffff */
.L_x_1272:
[----:B-1----:R-:W-:-:S04]  /*149e0*/  IMAD.U32 R9, RZ, RZ, UR6 ;  /* 0x00000006ff097e24 */ /* 0x002fc8000f8e00ff */
[----:B------:R1:W2:Y:S03]  /*149f0*/  SYNCS.PHASECHK.TRANS64.TRYWAIT P1, [R9+URZ+0x16830], R0 ;  /* 0x01683000090075a7 */ /* 0x0002a6000802017f */
[----:B--2---:R-:W-:Y:S05]  /*14a00*/  @!P1 NANOSLEEP.SYNCS 0x989680 ;  /* 0x009896800000995d */ /* 0x004fea0003900000 */
[----:B------:R-:W2:Y:S02]  /*14a10*/  @!P1 SYNCS.PHASECHK.TRANS64 P1, [R9+URZ+0x16830], R0 ;  /* 0x01683000090095a7 */ /* 0x000ea4000802007f */
[----:B--2---:R-:W-:Y:S05]  /*14a20*/  @!P1 BRA `(.L_x_1272) ;  /* 0xfffffffc00ec9947 */ /* 0x004fea000383ffff */
[----:B------:R-:W-:Y:S05]  /*14a30*/  BRA `(.L_x_1269) ;  /* 0xffffff3400007947 */ /* 0x000fea000383ffff */
.L_x_1276:
[----:B-1----:R-:W-:-:S04]  /*14a40*/  IMAD.U32 R9, RZ, RZ, UR6 ;  /* 0x00000006ff097e24 */ /* 0x002fc8000f8e00ff */
[----:B------:R1:W2:Y:S03]  /*14a50*/  SYNCS.PHASECHK.TRANS64.TRYWAIT P1, [R9+URZ+0x16850], R0 ;  /* 0x01685000090075a7 */ /* 0x0002a6000802017f */
[----:B--2---:R-:W-:Y:S05]  /*14a60*/  @!P1 NANOSLEEP.SYNCS 0x989680 ;  /* 0x009896800000995d */ /* 0x004fea0003900000 */
[----:B------:R-:W2:Y:S02]  /*14a70*/  @!P1 SYNCS.PHASECHK.TRANS64 P1, [R9+URZ+0x16850], R0 ;  /* 0x01685000090095a7 */ /* 0x000ea4000802007f */
[----:B--2---:R-:W-:Y:S05]  /*14a80*/  @!P1 BRA `(.L_x_1276) ;  /* 0xfffffffc00ec9947 */ /* 0x004fea000383ffff */
[----:B------:R-:W-:Y:S05]  /*14a90*/  BRA `(.L_x_1273) ;  /* 0xffffff34007c7947 */ /* 0x000fea000383ffff */
.L_x_1284:
[----:B-1----:R-:W-:-:S04]  /*14aa0*/  IMAD.U32 R9, RZ, RZ, UR6 ;  /* 0x00000006ff097e24 */ /* 0x002fc8000f8e00ff */
[----:B------:R1:W2:Y:S03]  /*14ab0*/  SYNCS.PHASECHK.TRANS64.TRYWAIT P1, [R9+URZ+0x16830], R0 ;  /* 0x01683000090075a7 */ /* 0x0002a6000802017f */
[----:B--2---:R-:W-:Y:S05]  /*14ac0*/  @!P1 NANOSLEEP.SYNCS 0x989680 ;  /* 0x009896800000995d */ /* 0x004fea0003900000 */
[----:B------:R-:W2:Y:S02]  /*14ad0*/  @!P1 SYNCS.PHASECHK.TRANS64 P1, [R9+URZ+0x16830], R0 ;  /* 0x01683000090095a7 */ /* 0x000ea4000802007f */
[----:B--2---:R-:W-:Y:S05]  /*14ae0*/  @!P1 BRA `(.L_x_1284) ;  /* 0xfffffffc00ec9947 */ /* 0x004fea000383ffff */
[----:B------:R-:W-:Y:S05]  /*14af0*/  BRA `(.L_x_1281) ;  /* 0xffffff5000247947 */ /* 0x000fea000383ffff */
.L_x_1288:
[----:B-1----:R-:W-:-:S04]  /*14b00*/  IMAD.U32 R9, RZ, RZ, UR6 ;  /* 0x00000006ff097e24 */ /* 0x002fc8000f8e00ff */
[----:B------:R1:W2:Y:S03]  /*14b10*/  SYNCS.PHASECHK.TRANS64.TRYWAIT P1, [R9+URZ+0x16850], R0 ;  /* 0x01685000090075a7 */ /* 0x0002a6000802017f */
[----:B--2---:R-:W-:Y:S05]  /*14b20*/  @!P1 NANOSLEEP.SYNCS 0x989680 ;  /* 0x009896800000995d */ /* 0x004fea0003900000 */
[----:B------:R-:W2:Y:S02]  /*14b30*/  @!P1 SYNCS.PHASECHK.TRANS64 P1, [R9+URZ+0x16850], R0 ;  /* 0x01685000090095a7 */ /* 0x000ea4000802007f */
[----:B--2---:R-:W-:Y:S05]  /*14b40*/  @!P1 BRA `(.L_x_1288) ;  /* 0xfffffffc00ec9947 */ /* 0x004fea000383ffff */
[----:B------:R-:W-:Y:S05]  /*14b50*/  BRA `(.L_x_1285) ;  /* 0xffffff5000947947 */ /* 0x000fea000383ffff */
.L_x_1303:
[----:B-1----:R-:W-:-:S04]  /*14b60*/  IMAD.U32 R6, RZ, RZ, UR5 ;  /* 0x00000005ff067e24 */ /* 0x002fc8000f8e00ff */
[----:B------:R1:W2:Y:S03]  /*14b70*/  SYNCS.PHASECHK.TRANS64.TRYWAIT P1, [R6+URZ+0x16850], R5 ;  /* 0x01685005060075a7 */ /* 0x0002a6000802017f */
[----:B--2---:R-:W-:Y:S05]  /*14b80*/  @!P1 NANOSLEEP.SYNCS 0x989680 ;  /* 0x009896800000995d */ /* 0x004fea0003900000 */
[----:B------:R-:W2:Y:S02]  /*14b90*/  @!P1 SYNCS.PHASECHK.TRANS64 P1, [R6+URZ+0x16850], R5 ;  /* 0x01685005060095a7 */ /* 0x000ea4000802007f */
[----:B--2---:R-:W-:Y:S05]  /*14ba0*/  @!P1 BRA `(.L_x_1303) ;  /* 0xfffffffc00ec9947 */ /* 0x004fea000383ffff */
[----:B------:R-:W-:Y:S05]  /*14bb0*/  BRA `(.L_x_1302) ;  /* 0xffffff7c00447947 */ /* 0x000fea000383ffff */
.L_x_1342:
        /* <DEDUP_REMOVED lines=11> */
.L_x_1407:
[----:B------:R-:W-:Y:S05]  /*14c70*/  BSYNC B0 ;  /* 0x0000000000007941 */ /* 0x000fea0003800000 */
.L_x_1406:
[----:B------:R-:W-:Y:S05]  /*14c80*/  BRA `(.L_x_1408) ;  /* 0xffffffb800947947 */ /* 0x000fea000383ffff */
.L_x_1345:
[----:B0-----:R0:W2:Y:S02]  /*14c90*/  SYNCS.PHASECHK.TRANS64.TRYWAIT P0, [R3+URZ+0x16840], R4 ;  /* 0x01684004030075a7 */ /* 0x0010a4000800017f */
[----:B--2---:R-:W-:Y:S05]  /*14ca0*/  @!P0 NANOSLEEP.SYNCS 0x989680 ;  /* 0x009896800000895d */ /* 0x004fea0003900000 */
[----:B------:R-:W2:Y:S02]  /*14cb0*/  @!P0 SYNCS.PHASECHK.TRANS64 P0, [R3+URZ+0x16840], R4 ;  /* 0x01684004030085a7 */ /* 0x000ea4000800007f */
[----:B--2---:R-:W-:Y:S05]  /*14cc0*/  @!P0 BRA `(.L_x_1345) ;  /* 0xfffffffc00f08947 */ /* 0x004fea000383ffff */
[----:B------:R-:W-:Y:S05]  /*14cd0*/  BRA `(.L_x_1409) ;  /* 0xffffffb800f47947 */ /* 0x000fea000383ffff */
.L_x_1346:
        /* <DEDUP_REMOVED lines=8> */
.L_x_1411:
[----:B------:R-:W-:Y:S05]  /*14d60*/  BSYNC B0 ;  /* 0x0000000000007941 */ /* 0x000fea0003800000 */
.L_x_1410:
        /* <DEDUP_REMOVED lines=9> */
.L_x_1412:
[----:B------:R-:W-:Y:S02]  /*14e00*/  IMAD.MOV.U32 R13, RZ, RZ, R2 ;  /* 0x000000ffff0d7224 */ /* 0x000fe400078e0002 */
[----:B------:R-:W-:Y:S02]  /*14e10*/  IMAD.MOV.U32 R12, RZ, RZ, 0x1 ;  /* 0x00000001ff0c7424 */ /* 0x000fe400078e00ff */
[----:B------:R-:W-:-:S07]  /*14e20*/  IMAD.MOV.U32 R7, RZ, RZ, R14 ;  /* 0x000000ffff077224 */ /* 0x000fce00078e000e */
[----:B------:R-:W-:Y:S05]  /*14e30*/  WARPSYNC.COLLECTIVE R15, `(.L_x_1413) ;  /* 0x000000000f087348 */ /* 0x000fea0003c00000 */
[----:B------:R0:W1:Y:S02]  /*14e40*/  SHFL.IDX P6, R14, R13, R12, R11 ;  /* 0x0000000c0d0e7389 */ /* 0x00006400000c000b */
[----:B01----:R-:W-:Y:S01]  /*14e50*/  ENDCOLLECTIVE ;  /* 0x000000000000791b */ /* 0x003fe20003800000 */
.L_x_1413:
        /* <DEDUP_REMOVED lines=15> */
.L_x_1414:
[----:B------:R-:W-:Y:S02]  /*14f50*/  @P1 IMAD R8, R5, 0x2, R22 ;  /* 0x0000000205081824 */ /* 0x000fe400078e0216 */
[----:B------:R-:W-:Y:S02]  /*14f60*/  IMAD.MOV.U32 R13, RZ, RZ, R2 ;  /* 0x000000ffff0d7224 */ /* 0x000fe400078e0002 */
[----:B------:R-:W-:Y:S02]  /*14f70*/  IMAD.MOV.U32 R12, RZ, RZ, 0x2 ;  /* 0x00000002ff0c7424 */ /* 0x000fe400078e00ff */
[----:B------:R-:W-:-:S07]  /*14f80*/  IMAD.MOV.U32 R7, RZ, RZ, R14 ;  /* 0x000000ffff077224 */ /* 0x000fce00078e000e */
[----:B------:R-:W-:Y:S05]  /*14f90*/  WARPSYNC.COLLECTIVE R15, `(.L_x_1415) ;  /* 0x000000000f087348 */ /* 0x000fea0003c00000 */
[----:B------:R0:W1:Y:S02]  /*14fa0*/  SHFL.IDX P6, R14, R13, R12, R11 ;  /* 0x0000000c0d0e7389 */ /* 0x00006400000c000b */
[----:B01----:R-:W-:Y:S01]  /*14fb0*/  ENDCOLLECTIVE ;  /* 0x000000000000791b */ /* 0x003fe20003800000 */
.L_x_1415:
        /* <DEDUP_REMOVED lines=15> */
.L_x_1416:
[----:B------:R-:W-:Y:S02]  /*150b0*/  @P1 IMAD R8, R5, 0x2, R22 ;  /* 0x0000000205081824 */ /* 0x000fe400078e0216 */
[----:B------:R-:W-:Y:S02]  /*150c0*/  IMAD.MOV.U32 R13, RZ, RZ, R2 ;  /* 0x000000ffff0d7224 */ /* 0x000fe400078e0002 */
[----:B------:R-:W-:Y:S02]  /*150d0*/  IMAD.MOV.U32 R12, RZ, RZ, 0x3 ;  /* 0x00000003ff0c7424 */ /* 0x000fe400078e00ff */
[----:B------:R-:W-:-:S07]  /*150e0*/  IMAD.MOV.U32 R7, RZ, RZ, R14 ;  /* 0x000000ffff077224 */ /* 0x000fce00078e000e */
[----:B------:R-:W-:Y:S05]  /*150f0*/  WARPSYNC.COLLECTIVE R15, `(.L_x_1417) ;  /* 0x000000000f087348 */ /* 0x000fea0003c00000 */
[----:B------:R0:W1:Y:S02]  /*15100*/  SHFL.IDX P6, R14, R13, R12, R11 ;  /* 0x0000000c0d0e7389 */ /* 0x00006400000c000b */
[----:B01----:R-:W-:Y:S01]  /*15110*/  ENDCOLLECTIVE ;  /* 0x000000000000791b */ /* 0x003fe20003800000 */
.L_x_1417:
        /* <DEDUP_REMOVED lines=15> */
.L_x_1418:
[----:B------:R-:W-:Y:S02]  /*15210*/  @P1 IMAD R8, R5, 0x2, R22 ;  /* 0x0000000205081824 */ /* 0x000fe400078e0216 */
[----:B------:R-:W-:Y:S02]  /*15220*/  IMAD.MOV.U32 R13, RZ, RZ, R2 ;  /* 0x000000ffff0d7224 */ /* 0x000fe400078e0002 */
[----:B------:R-:W-:Y:S02]  /*15230*/  IMAD.MOV.U32 R12, RZ, RZ, 0x4 ;  /* 0x00000004ff0c7424 */ /* 0x000fe400078e00ff */
[----:B------:R-:W-:-:S07]  /*15240*/  IMAD.MOV.U32 R7, RZ, RZ, R14 ;  /* 0x000000ffff077224 */ /* 0x000fce00078e000e */
[----:B------:R-:W-:Y:S05]  /*15250*/  WARPSYNC.COLLECTIVE R15, `(.L_x_1419) ;  /* 0x000000000f087348 */ /* 0x000fea0003c00000 */
[----:B------:R0:W1:Y:S02]  /*15260*/  SHFL.IDX P6, R14, R13, R12, R11 ;  /* 0x0000000c0d0e7389 */ /* 0x00006400000c000b */
[----:B01----:R-:W-:Y:S01]  /*15270*/  ENDCOLLECTIVE ;  /* 0x000000000000791b */ /* 0x003fe20003800000 */
.L_x_1419:
        /* <DEDUP_REMOVED lines=15> */
.L_x_1420:
[----:B------:R-:W-:Y:S02]  /*15370*/  @P1 IMAD R8, R5, 0x2, R22 ;  /* 0x0000000205081824 */ /* 0x000fe400078e0216 */
[----:B------:R-:W-:Y:S02]  /*15380*/  IMAD.MOV.U32 R13, RZ, RZ, R2 ;  /* 0x000000ffff0d7224 */ /* 0x000fe400078e0002 */
[----:B------:R-:W-:Y:S02]  /*15390*/  IMAD.MOV.U32 R12, RZ, RZ, 0x5 ;  /* 0x00000005ff0c7424 */ /* 0x000fe400078e00ff */
[----:B------:R-:W-:-:S07]  /*153a0*/  IMAD.MOV.U32 R7, RZ, RZ, R14 ;  /* 0x000000ffff077224 */ /* 0x000fce00078e000e */
[----:B------:R-:W-:Y:S05]  /*153b0*/  WARPSYNC.COLLECTIVE R15, `(.L_x_1421) ;  /* 0x000000000f087348 */ /* 0x000fea0003c00000 */
[----:B------:R0:W1:Y:S02]  /*153c0*/  SHFL.IDX P6, R14, R13, R12, R11 ;  /* 0x0000000c0d0e7389 */ /* 0x00006400000c000b */
[----:B01----:R-:W-:Y:S01]  /*153d0*/  ENDCOLLECTIVE ;  /* 0x000000000000791b */ /* 0x003fe20003800000 */
.L_x_1421:
        /* <DEDUP_REMOVED lines=15> */
.L_x_1422:
[----:B------:R-:W-:Y:S02]  /*154d0*/  @P1 IMAD R8, R5, 0x2, R22 ;  /* 0x0000000205081824 */ /* 0x000fe400078e0216 */
[----:B------:R-:W-:Y:S02]  /*154e0*/  IMAD.MOV.U32 R13, RZ, RZ, R2 ;  /* 0x000000ffff0d7224 */ /* 0x000fe400078e0002 */
[----:B------:R-:W-:Y:S02]  /*154f0*/  IMAD.MOV.U32 R12, RZ, RZ, 0x6 ;  /* 0x00000006ff0c7424 */ /* 0x000fe400078e00ff */
[----:B------:R-:W-:-:S07]  /*15500*/  IMAD.MOV.U32 R7, RZ, RZ, R14 ;  /* 0x000000ffff077224 */ /* 0x000fce00078e000e */
[----:B------:R-:W-:Y:S05]  /*15510*/  WARPSYNC.COLLECTIVE R15, `(.L_x_1423) ;  /* 0x000000000f087348 */ /* 0x000fea0003c00000 */
[----:B------:R0:W1:Y:S02]  /*15520*/  SHFL.IDX P6, R14, R13, R12, R11 ;  /* 0x0000000c0d0e7389 */ /* 0x00006400000c000b */
[----:B01----:R-:W-:Y:S01]  /*15530*/  ENDCOLLECTIVE ;  /* 0x000000000000791b */ /* 0x003fe20003800000 */
.L_x_1423:
        /* <DEDUP_REMOVED lines=15> */
.L_x_1424:
[----:B------:R-:W-:Y:S02]  /*15630*/  @P1 IMAD R8, R5, 0x2, R22 ;  /* 0x0000000205081824 */ /* 0x000fe400078e0216 */
[----:B------:R-:W-:Y:S02]  /*15640*/  IMAD.MOV.U32 R13, RZ, RZ, R2 ;  /* 0x000000ffff0d7224 */ /* 0x000fe400078e0002 */
[----:B------:R-:W-:Y:S02]  /*15650*/  IMAD.MOV.U32 R12, RZ, RZ, 0x7 ;  /* 0x00000007ff0c7424 */ /* 0x000fe400078e00ff */
[----:B------:R-:W-:-:S07]  /*15660*/  IMAD.MOV.U32 R7, RZ, RZ, R14 ;  /* 0x000000ffff077224 */ /* 0x000fce00078e000e */
[----:B------:R-:W-:Y:S05]  /*15670*/  WARPSYNC.COLLECTIVE R15, `(.L_x_1425) ;  /* 0x000000000f087348 */ /* 0x000fea0003c00000 */
[----:B------:R0:W1:Y:S02]  /*15680*/  SHFL.IDX P6, R14, R13, R12, R11 ;  /* 0x0000000c0d0e7389 */ /* 0x00006400000c000b */
[----:B01----:R-:W-:Y:S01]  /*15690*/  ENDCOLLECTIVE ;  /* 0x000000000000791b */ /* 0x003fe20003800000 */
.L_x_1425:
[----:B------:R-:W-:-:S05]  /*156a0*/  @P1 LEA R7, P0, R28, R7, 0x1 ;  /* 0x000000071c071211 */ /* 0x000fca00078008ff */
[----:B------:R-:W-:-:S05]  /*156b0*/  @P1 IMAD.X R6, RZ, RZ, R6, P0 ;  /* 0x000000ffff061224 */ /* 0x000fca00000e0606 */
[----:B------:R-:W-:Y:S01]  /*156c0*/  @P1 LOP3.LUT R7, R7, R6, RZ, 0x3c, !PT ;  /* 0x0000000607071212 */ /* 0x000fe200078e3cff */
[----:B------:R-:W-:-:S03]  /*156d0*/  IMAD.MOV.U32 R13, RZ, RZ, R0 ;  /* 0x000000ffff0d7224 */ /* 0x000fc600078e0000 */
[----:B------:R-:W-:-:S04]  /*156e0*/  @P1 LOP3.LUT R6, R7, R6, RZ, 0x3c, !PT ;  /* 0x0000000607061212 */ /* 0x000fc800078e3cff */
[----:B------:R-:W-:Y:S01]  /*156f0*/  @P1 LOP3.LUT R7, R7, R6, RZ, 0x3c, !PT ;  /* 0x0000000607071212 */ /* 0x000fe200078e3cff */
[----:B------:R-:W-:-:S07]  /*15700*/  IMAD.MOV.U32 R2, RZ, RZ, R14 ;  /* 0x000000ffff027224 */ /* 0x000fce00078e000e */
[----:B------:R-:W-:Y:S05]  /*15710*/  WARPSYNC.COLLECTIVE R15, `(.L_x_1426) ;  /* 0x000000000f087348 */ /* 0x000fea0003c00000 */
[----:B------:R0:W1:Y:S02]  /*15720*/  SHFL.IDX P6, R14, R13, R12, R11 ;  /* 0x0000000c0d0e7389 */ /* 0x00006400000c000b */
[----:B01----:R-:W-:Y:S01]  /*15730*/  ENDCOLLECTIVE ;  /* 0x000000000000791b */ /* 0x003fe20003800000 */
.L_x_1426:
[----:B------:R-:W-:Y:S01]  /*15740*/  @!PT LDS RZ, [RZ] ;  /* 0x00000000fffff984 */ /* 0x000fe20000000800 */
[----:B------:R-:W-:Y:S01]  /*15750*/  @!PT LDS RZ, [RZ] ;  /* 0x00000000fffff984 */ /* 0x000fe20000000800 */
[----:B------:R-:W-:Y:S01]  /*15760*/  @!PT LDS RZ, [RZ] ;  /* 0x00000000fffff984 */ /* 0x000fe20000000800 */
[----:B------:R0:W-:Y:S01]  /*15770*/  @P1 LDGSTS.E.BYPASS.LTC128B.128 [R8+0x11400], desc[UR52][R6.64], !P2 ;  /* 0x1140000006081fae */ /* 0x0001e2000d101d74 */
[----:B------:R-:W-:Y:S01]  /*15780*/  IMAD.MOV.U32 R0, RZ, RZ, R14 ;  /* 0x000000ffff007224 */ /* 0x000fe200078e000e */
[----:B------:R-:W-:Y:S06]  /*15790*/  BRA `(.L_x_1427) ;  /* 0xffffffb800087947 */ /* 0x000fec000383ffff */
.L_x_1351:
[----:B------:R-:W-:Y:S02]  /*157a0*/  IMAD.MOV.U32 R13, RZ, RZ, R0 ;  /* 0x000000ffff0d7224 */ /* 0x000fe400078e0000 */
[----:B------:R-:W-:Y:S02]  /*157b0*/  IMAD.MOV.U32 R12, RZ, RZ, RZ ;  /* 0x000000ffff0c7224 */ /* 0x000fe400078e00ff */
[----:B------:R-:W-:Y:S02]  /*157c0*/  IMAD.MOV.U32 R11, RZ, RZ, 0x181f ;  /* 0x0000181fff0b7424 */ /* 0x000fe400078e00ff */
[----:B------:R-:W-:Y:S02]  /*157d0*/  IMAD.MOV.U32 R15, RZ, RZ, -0x1 ;  /* 0xffffffffff0f7424 */ /* 0x000fe400078e00ff */
[----:B------:R-:W-:Y:S02]  /*157e0*/  IMAD R3, R29, R10, RZ ;  /* 0x0000000a1d037224 */ /* 0x000fe400078e02ff */
[----:B------:R-:W-:-:S07]  /*157f0*/  IMAD.IADD R26, R21, 0x1, R26 ;  /* 0x00000001151a7824 */ /* 0x000fce00078e021a */
[----:B-----5:R-:W-:Y:S05]  /*15800*/  WARPSYNC.COLLECTIVE R15, `(.L_x_1428) ;  /* 0x000000000f087348 */ /* 0x020fea0003c00000 */
[----:B------:R0:W1:Y:S02]  /*15810*/  SHFL.IDX P6, R14, R13, R12, R11 ;  /* 0x0000000c0d0e7389 */ /* 0x00006400000c000b */
[----:B01---5:R-:W-:Y:S01]  /*15820*/  ENDCOLLECTIVE ;  /* 0x000000000000791b */ /* 0x023fe20003800000 */
.L_x_1428:
[C---:B------:R-:W-:Y:S01]  /*15830*/  VIADD R8, R26.reuse, 0x10 ;  /* 0x000000101a087836 */ /* 0x040fe20000000000 */
[----:B------:R-:W-:Y:S01]  /*15840*/  ISETP.GE.AND P2, PT, R26, R3, PT ;  /* 0x000000031a00720c */ /* 0x000fe20003f46270 */
[----:B------:R-:W-:Y:S02]  /*15850*/  IMAD.MOV.U32 R13, RZ, RZ, R4 ;  /* 0x000000ffff0d7224 */ /* 0x000fe400078e0004 */
[----:B------:R-:W-:-:S10]  /*15860*/  IMAD.MOV.U32 R6, RZ, RZ, R14 ;  /* 0x000000ffff067224 */ /* 0x000fd400078e000e */
[----:B------:R-:W-:Y:S05]  /*15870*/  WARPSYNC.COLLECTIVE R15, `(.L_x_1429) ;  /* 0x000000000f087348 */ /* 0x000fea0003c00000 */
[----:B------:R0:W1:Y:S02]  /*15880*/  SHFL.IDX P6, R14, R13, R12, R11 ;  /* 0x0000000c0d0e7389 */ /* 0x00006400000c000b */
[----:B01----:R-:W-:Y:S01]  /*15890*/  ENDCOLLECTIVE ;  /* 0x000000000000791b */ /* 0x003fe20003800000 */
.L_x_1429:
[----:B------:R-:W-:Y:S02]  /*158a0*/  IMAD.MOV.U32 R13, RZ, RZ, R0 ;  /* 0x000000ffff0d7224 */ /* 0x000fe400078e0000 */
[----:B------:R-:W-:Y:S02]  /*158b0*/  IMAD.MOV.U32 R12, RZ, RZ, 0x1 ;  /* 0x00000001ff0c7424 */ /* 0x000fe400078e00ff */
[----:B------:R-:W-:-:S07]  /*158c0*/  IMAD.MOV.U32 R7, RZ, RZ, R14 ;  /* 0x000000ffff077224 */ /* 0x000fce00078e000e */
[----:B------:R-:W-:Y:S05]  /*158d0*/  WARPSYNC.COLLECTIVE R15, `(.L_x_1430) ;  /* 0x000000000f087348 */ /* 0x000fea0003c00000 */
[----:B------:R0:W1:Y:S02]  /*158e0*/  SHFL.IDX P6, R14, R13, R12, R11 ;  /* 0x0000000c0d0e7389 */ /* 0x00006400000c000b */
[----:B01----:R-:W-:Y:S01]  /*158f0*/  ENDCOLLECTIVE ;  /* 0x000000000000791b */ /* 0x003fe20003800000 */
.L_x_1430:
[----:B------:R-:W-:-:S05]  /*15900*/  @!P2 LEA R7, P1, R28, R7, 0x1 ;  /* 0x000000071c07a211 */ /* 0x000fca00078208ff */
[----:B------:R-:W-:Y:S01]  /*15910*/  @!P2 IMAD.X R6, RZ, RZ, R6, P1 ;  /* 0x000000ffff06a224 */ /* 0x000fe200008e0606 */
[----:B------:R-:W-:-:S04]  /*15920*/  ISETP.GE.AND P1, PT, R8, R3, PT ;  /* 0x000000030800720c */ /* 0x000fc80003f26270 */
        /* <DEDUP_REMOVED lines=12> */
.L_x_1431:
[----:B------:R-:W-:Y:S02]  /*159f0*/  IMAD.MOV.U32 R13, RZ, RZ, R0 ;  /* 0x000000ffff0d7224 */ /* 0x000fe400078e0000 */
[----:B------:R-:W-:Y:S02]  /*15a00*/  IMAD.MOV.U32 R12, RZ, RZ, 0x2 ;  /* 0x00000002ff0c7424 */ /* 0x000fe400078e00ff */
[----:B------:R-:W-:-:S07]  /*15a10*/  IMAD.MOV.U32 R7, RZ, RZ, R14 ;  /* 0x000000ffff077224 */ /* 0x000fce00078e000e */
[----:B------:R-:W-:Y:S05]  /*15a20*/  WARPSYNC.COLLECTIVE R15, `(.L_x_1432) ;  /* 0x000000000f087348 */ /* 0x000fea0003c00000 */
[----:B------:R0:W1:Y:S02]  /*15a30*/  SHFL.IDX P6, R14, R13, R12, R11 ;  /* 0x0000000c0d0e7389 */ /* 0x00006400000c000b */
[----:B01----:R-:W-:Y:S01]  /*15a40*/  ENDCOLLECTIVE ;  /* 0x000000000000791b */ /* 0x003fe20003800000 */
.L_x_1432:
        /* <DEDUP_REMOVED lines=16> */
.L_x_1433:
[----:B------:R-:W-:Y:S02]  /*15b50*/  IMAD.MOV.U32 R13, RZ, RZ, R0 ;  /* 0x000000ffff0d7224 */ /* 0x000fe400078e0000 */
[----:B------:R-:W-:Y:S02]  /*15b60*/  IMAD.MOV.U32 R12, RZ, RZ, 0x3 ;  /* 0x00000003ff0c7424 */ /* 0x000fe400078e00ff */
[----:B------:R-:W-:-:S07]  /*15b70*/  IMAD.MOV.U32 R7, RZ, RZ, R14 ;  /* 0x000000ffff077224 */ /* 0x000fce00078e000e */
[----:B------:R-:W-:Y:S05]  /*15b80*/  WARPSYNC.COLLECTIVE R15, `(.L_x_1434) ;  /* 0x000000000f087348 */ /* 0x000fea0003c00000 */
[----:B------:R0:W1:Y:S02]  /*15b90*/  SHFL.IDX P6, R14, R13, R12, R11 ;  /* 0x0000000c0d0e7389 */ /* 0x00006400000c000b */
[----:B01----:R-:W-:Y:S01]  /*15ba0*/  ENDCOLLECTIVE ;  /* 0x000000000000791b */ /* 0x003fe20003800000 */
.L_x_1434:
        /* <DEDUP_REMOVED lines=16> */
.L_x_1435:
[----:B------:R-:W-:Y:S02]  /*15cb0*/  IMAD.MOV.U32 R13, RZ, RZ, R0 ;  /* 0x000000ffff0d7224 */ /* 0x000fe400078e0000 */
[----:B------:R-:W-:Y:S02]  /*15cc0*/  IMAD.MOV.U32 R12, RZ, RZ, 0x4 ;  /* 0x00000004ff0c7424 */ /* 0x000fe400078e00ff */
[----:B------:R-:W-:-:S07]  /*15cd0*/  IMAD.MOV.U32 R7, RZ, RZ, R14 ;  /* 0x000000ffff077224 */ /* 0x000fce00078e000e */
[----:B------:R-:W-:Y:S05]  /*15ce0*/  WARPSYNC.COLLECTIVE R15, `(.L_x_1436) ;  /* 0x000000000f087348 */ /* 0x000fea0003c00000 */
[----:B------:R0:W1:Y:S02]  /*15cf0*/  SHFL.IDX P6, R14, R13, R12, R11 ;  /* 0x0000000c0d0e7389 */ /* 0x00006400000c000b */
[----:B01----:R-:W-:Y:S01]  /*15d00*/  ENDCOLLECTIVE ;  /* 0x000000000000791b */ /* 0x003fe20003800000 */
.L_x_1436:
        /* <DEDUP_REMOVED lines=16> */
.L_x_1437:
[----:B------:R-:W-:Y:S02]  /*15e10*/  IMAD.MOV.U32 R13, RZ, RZ, R0 ;  /* 0x000000ffff0d7224 */ /* 0x000fe400078e0000 */
[----:B------:R-:W-:Y:S02]  /*15e20*/  IMAD.MOV.U32 R12, RZ, RZ, 0x5 ;  /* 0x00000005ff0c7424 */ /* 0x000fe400078e00ff */
[----:B------:R-:W-:-:S07]  /*15e30*/  IMAD.MOV.U32 R7, RZ, RZ, R14 ;  /* 0x000000ffff077224 */ /* 0x000fce00078e000e */
[----:B------:R-:W-:Y:S05]  /*15e40*/  WARPSYNC.COLLECTIVE R15, `(.L_x_1438) ;  /* 0x000000000f087348 */ /* 0x000fea0003c00000 */
[----:B------:R0:W1:Y:S02]  /*15e50*/  SHFL.IDX P6, R14, R13, R12, R11 ;  /* 0x0000000c0d0e7389 */ /* 0x00006400000c000b */
[----:B01----:R-:W-:Y:S01]  /*15e60*/  ENDCOLLECTIVE ;  /* 0x000000000000791b */ /* 0x003fe20003800000 */
.L_x_1438:
        /* <DEDUP_REMOVED lines=16> */
.L_x_1439:
[----:B------:R-:W-:Y:S02]  /*15f70*/  IMAD.MOV.U32 R13, RZ, RZ, R0 ;  /* 0x000000ffff0d7224 */ /* 0x000fe400078e0000 */
[----:B------:R-:W-:Y:S02]  /*15f80*/  IMAD.MOV.U32 R12, RZ, RZ, 0x6 ;  /* 0x00000006ff0c7424 */ /* 0x000fe400078e00ff */
[----:B------:R-:W-:-:S07]  /*15f90*/  IMAD.MOV.U32 R7, RZ, RZ, R14 ;  /* 0x000000ffff077224 */ /* 0x000fce00078e000e */
[----:B------:R-:W-:Y:S05]  /*15fa0*/  WARPSYNC.COLLECTIVE R15, `(.L_x_1440) ;  /* 0x000000000f087348 */ /* 0x000fea0003c00000 */
[----:B------:R0:W1:Y:S02]  /*15fb0*/  SHFL.IDX P6, R14, R13, R12, R11 ;  /* 0x0000000c0d0e7389 */ /* 0x00006400000c000b */
[----:B01----:R-:W-:Y:S01]  /*15fc0*/  ENDCOLLECTIVE ;  /* 0x000000000000791b */ /* 0x003fe20003800000 */
.L_x_1440:
        /* <DEDUP_REMOVED lines=16> */
.L_x_1441:
[----:B------:R-:W-:Y:S02]  /*160d0*/  IMAD.MOV.U32 R13, RZ, RZ, R0 ;  /* 0x000000ffff0d7224 */ /* 0x000fe400078e0000 */
[----:B------:R-:W-:Y:S02]  /*160e0*/  IMAD.MOV.U32 R12, RZ, RZ, 0x7 ;  /* 0x00000007ff0c7424 */ /* 0x000fe400078e00ff */
[----:B------:R-:W-:-:S07]  /*160f0*/  IMAD.MOV.U32 R7, RZ, RZ, R14 ;  /* 0x000000ffff077224 */ /* 0x000fce00078e000e */
[----:B------:R-:W-:Y:S05]  /*16100*/  WARPSYNC.COLLECTIVE R15, `(.L_x_1442) ;  /* 0x000000000f087348 */ /* 0x000fea0003c00000 */
[----:B------:R0:W1:Y:S02]  /*16110*/  SHFL.IDX P6, R14, R13, R12, R11 ;  /* 0x0000000c0d0e7389 */ /* 0x00006400000c000b */
[----:B01----:R-:W-:Y:S01]  /*16120*/  ENDCOLLECTIVE ;  /* 0x000000000000791b */ /* 0x003fe20003800000 */
.L_x_1442:
        /* <DEDUP_REMOVED lines=11> */
.L_x_1443:
        /* <DEDUP_REMOVED lines=11> */
.L_x_1444:
[----:B------:R-:W-:-:S05]  /*16290*/  @!P1 LEA R6, P3, R28, R6, 0x1 ;  /* 0x000000061c069211 */ /* 0x000fca00078608ff */
[----:B------:R-:W-:Y:S02]  /*162a0*/  @!P1 IMAD.X R7, RZ, RZ, R0, P3 ;  /* 0x000000ffff079224 */ /* 0x000fe400018e0600 */
[----:B------:R-:W-:-:S03]  /*162b0*/  VIADD R0, R26, 0x80 ;  /* 0x000000801a007836 */ /* 0x000fc60000000000 */
[----:B------:R-:W-:Y:S01]  /*162c0*/  @!PT LDS RZ, [RZ] ;  /* 0x00000000fffff984 */ /* 0x000fe20000000800 */
[----:B------:R-:W-:Y:S01]  /*162d0*/  @!PT LDS RZ, [RZ] ;  /* 0x00000000fffff984 */ /* 0x000fe20000000800 */
[----:B------:R-:W-:Y:S01]  /*162e0*/  @!PT LDS RZ, [RZ] ;  /* 0x00000000fffff984 */ /* 0x000fe20000000800 */
[----:B------:R0:W-:Y:S01]  /*162f0*/  @!P1 LDGSTS.E.BYPASS.LTC128B.128 [R20+0xbc00], desc[UR52][R6.64], !P0 ;  /* 0x0bc0000006149fae */ /* 0x0001e2000c101d74 */
[----:B------:R-:W-:Y:S01]  /*16300*/  IMAD.MOV.U32 R13, RZ, RZ, R5 ;  /* 0x000000ffff0d7224 */ /* 0x000fe200078e0005 */
[----:B------:R-:W-:Y:S01]  /*16310*/  ISETP.GE.AND P1, PT, R0, R3, PT ;  /* 0x000000030000720c */ /* 0x000fe20003f26270 */
[----:B------:R-:W-:-:S12]  /*16320*/  IMAD.MOV.U32 R0, RZ, RZ, R14 ;  /* 0x000000ffff007224 */ /* 0x000fd800078e000e */
[----:B0-----:R-:W-:Y:S05]  /*16330*/  WARPSYNC.COLLECTIVE R15, `(.L_x_1445) ;  /* 0x000000000f087348 */ /* 0x001fea0003c00000 */
[----:B------:R1:W2:Y:S02]  /*16340*/  SHFL.IDX P6, R14, R13, R12, R11 ;  /* 0x0000000c0d0e7389 */ /* 0x0002a400000c000b */
[----:B012---:R-:W-:Y:S01]  /*16350*/  ENDCOLLECTIVE ;  /* 0x000000000000791b */ /* 0x007fe20003800000 */
.L_x_1445:
[----:B------:R-:W-:Y:S02]  /*16360*/  IMAD.MOV.U32 R13, RZ, RZ, R2 ;  /* 0x000000ffff0d7224 */ /* 0x000fe400078e0002 */
[----:B------:R-:W-:Y:S02]  /*16370*/  IMAD.MOV.U32 R12, RZ, RZ, 0x1 ;  /* 0x00000001ff0c7424 */ /* 0x000fe400078e00ff */
[----:B------:R-:W-:-:S07]  /*16380*/  IMAD.MOV.U32 R4, RZ, RZ, R14 ;  /* 0x000000ffff047224 */ /* 0x000fce00078e000e */
[----:B------:R-:W-:Y:S05]  /*16390*/  WARPSYNC.COLLECTIVE R15, `(.L_x_1446) ;  /* 0x000000000f087348 */ /* 0x000fea0003c00000 */
[----:B------:R0:W1:Y:S02]  /*163a0*/  SHFL.IDX P6, R14, R13, R12, R11 ;  /* 0x0000000c0d0e7389 */ /* 0x00006400000c000b */
[----:B01----:R-:W-:Y:S01]  /*163b0*/  ENDCOLLECTIVE ;  /* 0x000000000000791b */ /* 0x003fe20003800000 */
.L_x_1446:
        /* <DEDUP_REMOVED lines=16> */
.L_x_1447:
[----:B------:R-:W-:Y:S02]  /*164c0*/  IMAD.MOV.U32 R13, RZ, RZ, R2 ;  /* 0x000000ffff0d7224 */ /* 0x000fe400078e0002 */
[----:B------:R-:W-:Y:S02]  /*164d0*/  IMAD.MOV.U32 R12, RZ, RZ, 0x2 ;  /* 0x00000002ff0c7424 */ /* 0x000fe400078e00ff */
[----:B------:R-:W-:-:S07]  /*164e0*/  IMAD.MOV.U32 R6, RZ, RZ, R14 ;  /* 0x000000ffff067224 */ /* 0x000fce00078e000e */
[----:B------:R-:W-:Y:S05]  /*164f0*/  WARPSYNC.COLLECTIVE R15, `(.L_x_1448) ;  /* 0x000000000f087348 */ /* 0x000fea0003c00000 */
[----:B------:R0:W1:Y:S02]  /*16500*/  SHFL.IDX P6, R14, R13, R12, R11 ;  /* 0x0000000c0d0e7389 */ /* 0x00006400000c000b */
[----:B01----:R-:W-:Y:S01]  /*16510*/  ENDCOLLECTIVE ;  /* 0x000000000000791b */ /* 0x003fe20003800000 */
.L_x_1448:
        /* <DEDUP_REMOVED lines=13> */
.L_x_1449:
[----:B------:R-:W-:Y:S02]  /*165f0*/  IMAD.MOV.U32 R13, RZ, RZ, R2 ;  /* 0x000000ffff0d7224 */ /* 0x000fe400078e0002 */
[----:B------:R-:W-:Y:S02]  /*16600*/  IMAD.MOV.U32 R12, RZ, RZ, 0x3 ;  /* 0x00000003ff0c7424 */ /* 0x000fe400078e00ff */
[----:B------:R-:W-:-:S07]  /*16610*/  IMAD.MOV.U32 R6, RZ, RZ, R14 ;  /* 0x000000ffff067224 */ /* 0x000fce00078e000e */
[----:B------:R-:W-:Y:S05]  /*16620*/  WARPSYNC.COLLECTIVE R15, `(.L_x_1450) ;  /* 0x000000000f087348 */ /* 0x000fea0003c00000 */
[----:B------:R0:W1:Y:S02]  /*16630*/  SHFL.IDX P6, R14, R13, R12, R11 ;  /* 0x0000000c0d0e7389 */ /* 0x00006400000c000b */
[----:B01----:R-:W-:Y:S01]  /*16640*/  ENDCOLLECTIVE ;  /* 0x000000000000791b */ /* 0x003fe20003800000 */
.L_x_1450:
        /* <DEDUP_REMOVED lines=12> */
.L_x_1451:
[----:B------:R-:W-:Y:S01]  /*16710*/  IMAD.MOV.U32 R2, RZ, RZ, R14 ;  /* 0x000000ffff027224 */ /* 0x000fe200078e000e */
[----:B------:R-:W-:Y:S06]  /*16720*/  BRA `(.L_x_1452) ;  /* 0xffffffb400e87947 */ /* 0x000fec000383ffff */
.L_x_1354:
[----:B0-----:R0:W1:Y:S02]  /*16730*/  SYNCS.PHASECHK.TRANS64.TRYWAIT P0, [R22+URZ+0x16820], R0 ;  /* 0x01682000160075a7 */ /* 0x001064000800017f */
[----:B-1----:R-:W-:Y:S05]  /*16740*/  @!P0 NANOSLEEP.SYNCS 0x989680 ;  /* 0x009896800000895d */ /* 0x002fea0003900000 */
[----:B------:R-:W1:Y:S02]  /*16750*/  @!P0 SYNCS.PHASECHK.TRANS64 P0, [R22+URZ+0x16820], R0 ;  /* 0x01682000160085a7 */ /* 0x000e64000800007f */
[----:B-1----:R-:W-:Y:S05]  /*16760*/  @!P0 BRA `(.L_x_1354) ;  /* 0xfffffffc00f08947 */ /* 0x002fea000383ffff */
[----:B------:R-:W-:Y:S05]  /*16770*/  BRA `(.L_x_1453) ;  /* 0xffffffb800447947 */ /* 0x000fea000383ffff */
.L_x_1359:
[----:B0-----:R0:W1:Y:S02]  /*16780*/  SYNCS.PHASECHK.TRANS64.TRYWAIT P0, [R5+URZ+0x16840], R2 ;  /* 0x01684002050075a7 */ /* 0x001064000800017f */
[----:B-1----:R-:W-:Y:S05]  /*16790*/  @!P0 NANOSLEEP.SYNCS 0x989680 ;  /* 0x009896800000895d */ /* 0x002fea0003900000 */
[----:B------:R-:W1:Y:S02]  /*167a0*/  @!P0 SYNCS.PHASECHK.TRANS64 P0, [R5+URZ+0x16840], R2 ;  /* 0x01684002050085a7 */ /* 0x000e64000800007f */
[----:B-1----:R-:W-:Y:S05]  /*167b0*/  @!P0 BRA `(.L_x_1359) ;  /* 0xfffffffc00f08947 */ /* 0x002fea000383ffff */
[----:B------:R-:W-:Y:S05]  /*167c0*/  BRA `(.L_x_1454) ;  /* 0xffffffbc001c7947 */ /* 0x000fea000383ffff */
.L_x_1360:
        /* <DEDUP_REMOVED lines=8> */
.L_x_1456:
[----:B------:R-:W-:Y:S05]  /*16850*/  BSYNC B1 ;  /* 0x0000000000017941 */ /* 0x000fea0003800000 */
.L_x_1455:
        /* <DEDUP_REMOVED lines=9> */
.L_x_1457:
[----:B------:R-:W-:Y:S02]  /*168f0*/  IMAD R8, R8, 0x2, R22 ;  /* 0x0000000208087824 */ /* 0x000fe400078e0216 */
[----:B------:R-:W-:Y:S02]  /*16900*/  IMAD.MOV.U32 R13, RZ, RZ, R10 ;  /* 0x000000ffff0d7224 */ /* 0x000fe400078e000a */
[----:B------:R-:W-:Y:S02]  /*16910*/  IMAD.MOV.U32 R12, RZ, RZ, 0x1 ;  /* 0x00000001ff0c7424 */ /* 0x000fe400078e00ff */
[----:B------:R-:W-:-:S07]  /*16920*/  IMAD.MOV.U32 R2, RZ, RZ, R14 ;  /* 0x000000ffff027224 */ /* 0x000fce00078e000e */
[----:B------:R-:W-:Y:S05]  /*16930*/  WARPSYNC.COLLECTIVE R15, `(.L_x_1458) ;  /* 0x000000000f087348 */ /* 0x000fea0003c00000 */
[----:B------:R0:W1:Y:S02]  /*16940*/  SHFL.IDX P6, R14, R13, R12, R11 ;  /* 0x0000000c0d0e7389 */ /* 0x00006400000c000b */
[----:B01----:R-:W-:Y:S01]  /*16950*/  ENDCOLLECTIVE ;  /* 0x000000000000791b */ /* 0x003fe20003800000 */
.L_x_1458:
        /* <DEDUP_REMOVED lines=11> */
.L_x_1459:
[----:B------:R-:W-:Y:S02]  /*16a10*/  IMAD.MOV.U32 R13, RZ, RZ, R10 ;  /* 0x000000ffff0d7224 */ /* 0x000fe400078e000a */
[----:B------:R-:W-:Y:S02]  /*16a20*/  IMAD.MOV.U32 R12, RZ, RZ, 0x2 ;  /* 0x00000002ff0c7424 */ /* 0x000fe400078e00ff */
[----:B------:R-:W-:-:S07]  /*16a30*/  IMAD.MOV.U32 R2, RZ, RZ, R14 ;  /* 0x000000ffff027224 */ /* 0x000fce00078e000e */
[----:B------:R-:W-:Y:S05]  /*16a40*/  WARPSYNC.COLLECTIVE R15, `(.L_x_1460) ;  /* 0x000000000f087348 */ /* 0x000fea0003c00000 */
[----:B------:R0:W1:Y:S02]  /*16a50*/  SHFL.IDX P6, R14, R13, R12, R11 ;  /* 0x0000000c0d0e7389 */ /* 0x00006400000c000b */
[----:B01----:R-:W-:Y:S01]  /*16a60*/  ENDCOLLECTIVE ;  /* 0x000000000000791b */ /* 0x003fe20003800000 */
.L_x_1460:
        /* <DEDUP_REMOVED lines=11> */
.L_x_1461:
[----:B------:R-:W-:Y:S02]  /*16b20*/  IMAD.MOV.U32 R13, RZ, RZ, R10 ;  /* 0x000000ffff0d7224 */ /* 0x000fe400078e000a */
[----:B------:R-:W-:Y:S02]  /*16b30*/  IMAD.MOV.U32 R12, RZ, RZ, 0x3 ;  /* 0x00000003ff0c7424 */ /* 0x000fe400078e00ff */
[----:B------:R-:W-:-:S07]  /*16b40*/  IMAD.MOV.U32 R2, RZ, RZ, R14 ;  /* 0x000000ffff027224 */ /* 0x000fce00078e000e */
[----:B------:R-:W-:Y:S05]  /*16b50*/  WARPSYNC.COLLECTIVE R15, `(.L_x_1462) ;  /* 0x000000000f087348 */ /* 0x000fea0003c00000 */
[----:B------:R0:W1:Y:S02]  /*16b60*/  SHFL.IDX P6, R14, R13, R12, R11 ;  /* 0x0000000c0d0e7389 */ /* 0x00006400000c000b */
[----:B01----:R-:W-:Y:S01]  /*16b70*/  ENDCOLLECTIVE ;  /* 0x000000000000791b */ /* 0x003fe20003800000 */
.L_x_1462:
        /* <DEDUP_REMOVED lines=11> */
.L_x_1463:
[----:B------:R-:W-:Y:S02]  /*16c30*/  IMAD.MOV.U32 R13, RZ, RZ, R10 ;  /* 0x000000ffff0d7224 */ /* 0x000fe400078e000a */
[----:B------:R-:W-:Y:S02]  /*16c40*/  IMAD.MOV.U32 R12, RZ, RZ, 0x4 ;  /* 0x00000004ff0c7424 */ /* 0x000fe400078e00ff */
[----:B------:R-:W-:-:S07]  /*16c50*/  IMAD.MOV.U32 R2, RZ, RZ, R14 ;  /* 0x000000ffff027224 */ /* 0x000fce00078e000e */
[----:B------:R-:W-:Y:S05]  /*16c60*/  WARPSYNC.COLLECTIVE R15, `(.L_x_1464) ;  /* 0x000000000f087348 */ /* 0x000fea0003c00000 */
[----:B------:R0:W1:Y:S02]  /*16c70*/  SHFL.IDX P6, R14, R13, R12, R11 ;  /* 0x0000000c0d0e7389 */ /* 0x00006400000c000b */
[----:B01----:R-:W-:Y:S01]  /*16c80*/  ENDCOLLECTIVE ;  /* 0x000000000000791b */ /* 0x003fe20003800000 */
.L_x_1464:
        /* <DEDUP_REMOVED lines=11> */
.L_x_1465:
[----:B------:R-:W-:Y:S02]  /*16d40*/  IMAD.MOV.U32 R13, RZ, RZ, R10 ;  /* 0x000000ffff0d7224 */ /* 0x000fe400078e000a */
[----:B------:R-:W-:Y:S02]  /*16d50*/  IMAD.MOV.U32 R12, RZ, RZ, 0x5 ;  /* 0x00000005ff0c7424 */ /* 0x000fe400078e00ff */
[----:B------:R-:W-:-:S07]  /*16d60*/  IMAD.MOV.U32 R2, RZ, RZ, R14 ;  /* 0x000000ffff027224 */ /* 0x000fce00078e000e */
[----:B------:R-:W-:Y:S05]  /*16d70*/  WARPSYNC.COLLECTIVE R15, `(.L_x_1466) ;  /* 0x000000000f087348 */ /* 0x000fea0003c00000 */
[----:B------:R0:W1:Y:S02]  /*16d80*/  SHFL.IDX P6, R14, R13, R12, R11 ;  /* 0x0000000c0d0e7389 */ /* 0x00006400000c000b */
[----:B01----:R-:W-:Y:S01]  /*16d90*/  ENDCOLLECTIVE ;  /* 0x000000000000791b */ /* 0x003fe20003800000 */
.L_x_1466:
        /* <DEDUP_REMOVED lines=11> */
.L_x_1467:
[----:B------:R-:W-:Y:S02]  /*16e50*/  IMAD.MOV.U32 R13, RZ, RZ, R10 ;  /* 0x000000ffff0d7224 */ /* 0x000fe400078e000a */
[----:B------:R-:W-:Y:S02]  /*16e60*/  IMAD.MOV.U32 R12, RZ, RZ, 0x6 ;  /* 0x00000006ff0c7424 */ /* 0x000fe400078e00ff */
[----:B------:R-:W-:-:S07]  /*16e70*/  IMAD.MOV.U32 R2, RZ, RZ, R14 ;  /* 0x000000ffff027224 */ /* 0x000fce00078e000e */
[----:B------:R-:W-:Y:S05]  /*16e80*/  WARPSYNC.COLLECTIVE R15, `(.L_x_1468) ;  /* 0x000000000f087348 */ /* 0x000fea0003c00000 */
[----:B------:R0:W1:Y:S02]  /*16e90*/  SHFL.IDX P6, R14, R13, R12, R11 ;  /* 0x0000000c0d0e7389 */ /* 0x00006400000c000b */
[----:B01----:R-:W-:Y:S01]  /*16ea0*/  ENDCOLLECTIVE ;  /* 0x000000000000791b */ /* 0x003fe20003800000 */
.L_x_1468:
        /* <DEDUP_REMOVED lines=11> */
.L_x_1469:
[----:B------:R-:W-:Y:S02]  /*16f60*/  IMAD.MOV.U32 R13, RZ, RZ, R10 ;  /* 0x000000ffff0d7224 */ /* 0x000fe400078e000a */
[----:B------:R-:W-:Y:S02]  /*16f70*/  IMAD.MOV.U32 R12, RZ, RZ, 0x7 ;  /* 0x00000007ff0c7424 */ /* 0x000fe400078e00ff */
[----:B------:R-:W-:-:S07]  /*16f80*/  IMAD.MOV.U32 R2, RZ, RZ, R14 ;  /* 0x000000ffff027224 */ /* 0x000fce00078e000e */
[----:B------:R-:W-:Y:S05]  /*16f90*/  WARPSYNC.COLLECTIVE R15, `(.L_x_1470) ;  /* 0x000000000f087348 */ /* 0x000fea0003c00000 */
[----:B------:R0:W1:Y:S02]  /*16fa0*/  SHFL.IDX P6, R14, R13, R12, R11 ;  /* 0x0000000c0d0e7389 */ /* 0x00006400000c000b */
[----:B01----:R-:W-:Y:S01]  /*16fb0*/  ENDCOLLECTIVE ;  /* 0x000000000000791b */ /* 0x003fe20003800000 */
.L_x_1470:
        /* <DEDUP_REMOVED lines=11> */
.L_x_1471:
[----:B------:R-:W-:Y:S01]  /*17070*/  IMAD.MOV.U32 R2, RZ, RZ, R14 ;  /* 0x000000ffff027224 */ /* 0x000fe200078e000e */
[----:B------:R-:W-:Y:S06]  /*17080*/  BRA `(.L_x_1472) ;  /* 0xffffffb8000c7947 */ /* 0x000fec000383ffff */
.L_x_1365:
[----:B-1----:R1:W2:Y:S02]  /*17090*/  SYNCS.PHASECHK.TRANS64.TRYWAIT P0, [R5+URZ+0x16860], R2 ;  /* 0x01686002050075a7 */ /* 0x0022a4000800017f */
[----:B--2---:R-:W-:Y:S05]  /*170a0*/  @!P0 NANOSLEEP.SYNCS 0x989680 ;  /* 0x009896800000895d */ /* 0x004fea0003900000 */
[----:B------:R-:W2:Y:S02]  /*170b0*/  @!P0 SYNCS.PHASECHK.TRANS64 P0, [R5+URZ+0x16860], R2 ;  /* 0x01686002050085a7 */ /* 0x000ea4000800007f */
[----:B--2---:R-:W-:Y:S05]  /*170c0*/  @!P0 BRA `(.L_x_1365) ;  /* 0xfffffffc00f08947 */ /* 0x004fea000383ffff */
[----:B------:R-:W-:Y:S05]  /*170d0*/  BRA `(.L_x_1473) ;  /* 0xffffffb800647947 */ /* 0x000fea000383ffff */
.L_x_1366:
        /* <DEDUP_REMOVED lines=8> */
.L_x_1475:
[----:B------:R-:W-:Y:S05]  /*17160*/  BSYNC B1 ;  /* 0x0000000000017941 */ /* 0x000fea0003800000 */
.L_x_1474:
[----:B------:R-:W-:Y:S01]  /*17170*/  IMAD.MOV.U32 R13, RZ, RZ, R17 ;  /* 0x000000ffff0d7224 */ /* 0x000fe200078e0011 */
[----:B------:R-:W-:Y:S01]  /*17180*/  ISETP.LT.OR P2, PT, R8, 0x1, P1 ;  /* 0x000000010800780c */ /* 0x000fe20000f41670 */
        /* <DEDUP_REMOVED lines=8> */
.L_x_1476:
[----:B------:R-:W-:Y:S02]  /*17210*/  IMAD.MOV.U32 R13, RZ, RZ, R23 ;  /* 0x000000ffff0d7224 */ /* 0x000fe400078e0017 */
[----:B------:R-:W-:Y:S02]  /*17220*/  IMAD.MOV.U32 R12, RZ, RZ, 0x1 ;  /* 0x00000001ff0c7424 */ /* 0x000fe400078e00ff */
[----:B------:R-:W-:-:S07]  /*17230*/  IMAD.MOV.U32 R2, RZ, RZ, R14 ;  /* 0x000000ffff027224 */ /* 0x000fce00078e000e */
[----:B------:R-:W-:Y:S05]  /*17240*/  WARPSYNC.COLLECTIVE R15, `(.L_x_1477) ;  /* 0x000000000f087348 */ /* 0x000fea0003c00000 */
[----:B------:R0:W1:Y:S02]  /*17250*/  SHFL.IDX P6, R14, R13, R12, R11 ;  /* 0x0000000c0d0e7389 */ /* 0x00006400000c000b */
[----:B01----:R-:W-:Y:S01]  /*17260*/  ENDCOLLECTIVE ;  /* 0x000000000000791b */ /* 0x003fe20003800000 */
.L_x_1477:
        /* <DEDUP_REMOVED lines=12> */
.L_x_1478:
[----:B------:R-:W-:Y:S02]  /*17330*/  IMAD.MOV.U32 R13, RZ, RZ, R23 ;  /* 0x000000ffff0d7224 */ /* 0x000fe400078e0017 */
[----:B------:R-:W-:Y:S02]  /*17340*/  IMAD.MOV.U32 R12, RZ, RZ, 0x2 ;  /* 0x00000002ff0c7424 */ /* 0x000fe400078e00ff */
[----:B------:R-:W-:-:S07]  /*17350*/  IMAD.MOV.U32 R2, RZ, RZ, R14 ;  /* 0x000000ffff027224 */ /* 0x000fce00078e000e */
[----:B------:R-:W-:Y:S05]  /*17360*/  WARPSYNC.COLLECTIVE R15, `(.L_x_1479) ;  /* 0x000000000f087348 */ /* 0x000fea0003c00000 */
[----:B------:R0:W1:Y:S02]  /*17370*/  SHFL.IDX P6, R14, R13, R12, R11 ;  /* 0x0000000c0d0e7389 */ /* 0x00006400000c000b */
[----:B01----:R-:W-:Y:S01]  /*17380*/  ENDCOLLECTIVE ;  /* 0x000000000000791b */ /* 0x003fe20003800000 */
.L_x_1479:
        /* <DEDUP_REMOVED lines=12> */
.L_x_1480:
[----:B------:R-:W-:Y:S02]  /*17450*/  IMAD.MOV.U32 R13, RZ, RZ, R23 ;  /* 0x000000ffff0d7224 */ /* 0x000fe400078e0017 */
[----:B------:R-:W-:Y:S02]  /*17460*/  IMAD.MOV.U32 R12, RZ, RZ, 0x3 ;  /* 0x00000003ff0c7424 */ /* 0x000fe400078e00ff */
[----:B------:R-:W-:-:S07]  /*17470*/  IMAD.MOV.U32 R2, RZ, RZ, R14 ;  /* 0x000000ffff027224 */ /* 0x000fce00078e000e */
[----:B------:R-:W-:Y:S05]  /*17480*/  WARPSYNC.COLLECTIVE R15, `(.L_x_1481) ;  /* 0x000000000f087348 */ /* 0x000fea0003c00000 */
[----:B------:R0:W1:Y:S02]  /*17490*/  SHFL.IDX P6, R14, R13, R12, R11 ;  /* 0x0000000c0d0e7389 */ /* 0x00006400000c000b */
[----:B01----:R-:W-:Y:S01]  /*174a0*/  ENDCOLLECTIVE ;  /* 0x000000000000791b */ /* 0x003fe20003800000 */
.L_x_1481:
        /* <DEDUP_REMOVED lines=12> */
.L_x_1482:
[----:B------:R-:W-:Y:S02]  /*17570*/  IMAD.MOV.U32 R13, RZ, RZ, R23 ;  /* 0x000000ffff0d7224 */ /* 0x000fe400078e0017 */
[----:B------:R-:W-:Y:S02]  /*17580*/  IMAD.MOV.U32 R12, RZ, RZ, 0x4 ;  /* 0x00000004ff0c7424 */ /* 0x000fe400078e00ff */
[----:B------:R-:W-:-:S07]  /*17590*/  IMAD.MOV.U32 R2, RZ, RZ, R14 ;  /* 0x000000ffff027224 */ /* 0x000fce00078e000e */
[----:B------:R-:W-:Y:S05]  /*175a0*/  WARPSYNC.COLLECTIVE R15, `(.L_x_1483) ;  /* 0x000000000f087348 */ /* 0x000fea0003c00000 */
[----:B------:R0:W1:Y:S02]  /*175b0*/  SHFL.IDX P6, R14, R13, R12, R11 ;  /* 0x0000000c0d0e7389 */ /* 0x00006400000c000b */
[----:B01----:R-:W-:Y:S01]  /*175c0*/  ENDCOLLECTIVE ;  /* 0x000000000000791b */ /* 0x003fe20003800000 */
.L_x_1483:
        /* <DEDUP_REMOVED lines=12> */
.L_x_1484:
[----:B------:R-:W-:Y:S02]  /*17690*/  IMAD.MOV.U32 R13, RZ, RZ, R23 ;  /* 0x000000ffff0d7224 */ /* 0x000fe400078e0017 */
[----:B------:R-:W-:Y:S02]  /*176a0*/  IMAD.MOV.U32 R12, RZ, RZ, 0x5 ;  /* 0x00000005ff0c7424 */ /* 0x000fe400078e00ff */
[----:B------:R-:W-:-:S07]  /*176b0*/  IMAD.MOV.U32 R2, RZ, RZ, R14 ;  /* 0x000000ffff027224 */ /* 0x000fce00078e000e */
[----:B------:R-:W-:Y:S05]  /*176c0*/  WARPSYNC.COLLECTIVE R15, `(.L_x_1485) ;  /* 0x000000000f087348 */ /* 0x000fea0003c00000 */
[----:B------:R0:W1:Y:S02]  /*176d0*/  SHFL.IDX P6, R14, R13, R12, R11 ;  /* 0x0000000c0d0e7389 */ /* 0x00006400000c000b */
[----:B01----:R-:W-:Y:S01]  /*176e0*/  ENDCOLLECTIVE ;  /* 0x000000000000791b */ /* 0x003fe20003800000 */
.L_x_1485:
        /* <DEDUP_REMOVED lines=12> */
.L_x_1486:
[----:B------:R-:W-:Y:S02]  /*177b0*/  IMAD.MOV.U32 R13, RZ, RZ, R23 ;  /* 0x000000ffff0d7224 */ /* 0x000fe400078e0017 */
[----:B------:R-:W-:Y:S02]  /*177c0*/  IMAD.MOV.U32 R12, RZ, RZ, 0x6 ;  /* 0x00000006ff0c7424 */ /* 0x000fe400078e00ff */
[----:B------:R-:W-:-:S07]  /*177d0*/  IMAD.MOV.U32 R2, RZ, RZ, R14 ;  /* 0x000000ffff027224 */ /* 0x000fce00078e000e */
[----:B------:R-:W-:Y:S05]  /*177e0*/  WARPSYNC.COLLECTIVE R15, `(.L_x_1487) ;  /* 0x000000000f087348 */ /* 0x000fea0003c00000 */
[----:B------:R0:W1:Y:S02]  /*177f0*/  SHFL.IDX P6, R14, R13, R12, R11 ;  /* 0x0000000c0d0e7389 */ /* 0x00006400000c000b */
[----:B01----:R-:W-:Y:S01]  /*17800*/  ENDCOLLECTIVE ;  /* 0x000000000000791b */ /* 0x003fe20003800000 */
.L_x_1487:
        /* <DEDUP_REMOVED lines=12> */
.L_x_1488:
[----:B------:R-:W-:Y:S02]  /*178d0*/  IMAD.MOV.U32 R13, RZ, RZ, R23 ;  /* 0x000000ffff0d7224 */ /* 0x000fe400078e0017 */
[----:B------:R-:W-:Y:S02]  /*178e0*/  IMAD.MOV.U32 R12, RZ, RZ, 0x7 ;  /* 0x00000007ff0c7424 */ /* 0x000fe400078e00ff */
[----:B------:R-:W-:-:S07]  /*178f0*/  IMAD.MOV.U32 R2, RZ, RZ, R14 ;  /* 0x000000ffff027224 */ /* 0x000fce00078e000e */
[----:B------:R-:W-:Y:S05]  /*17900*/  WARPSYNC.COLLECTIVE R15, `(.L_x_1489) ;  /* 0x000000000f087348 */ /* 0x000fea0003c00000 */
[----:B------:R0:W1:Y:S02]  /*17910*/  SHFL.IDX P6, R14, R13, R12, R11 ;  /* 0x0000000c0d0e7389 */ /* 0x00006400000c000b */
[----:B01----:R-:W-:Y:S01]  /*17920*/  ENDCOLLECTIVE ;  /* 0x000000000000791b */ /* 0x003fe20003800000 */
.L_x_1489:
        /* <DEDUP_REMOVED lines=11> */
.L_x_1490:
[----:B------:R-:W-:Y:S01]  /*179e0*/  IMAD.MOV.U32 R2, RZ, RZ, R14 ;  /* 0x000000ffff027224 */ /* 0x000fe200078e000e */
[----:B------:R-:W-:Y:S06]  /*179f0*/  BRA `(.L_x_1491) ;  /* 0xffffffb400107947 */ /* 0x000fec000383ffff */
.L_x_1374:
[----:B0-----:R0:W1:Y:S02]  /*17a00*/  SYNCS.PHASECHK.TRANS64.TRYWAIT P0, [R0+URZ+0x16860], R3 ;  /* 0x01686003000075a7 */ /* 0x001064000800017f */
[----:B-1----:R-:W-:Y:S05]  /*17a10*/  @!P0 NANOSLEEP.SYNCS 0x989680 ;  /* 0x009896800000895d */ /* 0x002fea0003900000 */
[----:B------:R-:W1:Y:S02]  /*17a20*/  @!P0 SYNCS.PHASECHK.TRANS64 P0, [R0+URZ+0x16860], R3 ;  /* 0x01686003000085a7 */ /* 0x000e64000800007f */
[----:B-1----:R-:W-:Y:S05]  /*17a30*/  @!P0 BRA `(.L_x_1374) ;  /* 0xfffffffc00f08947 */ /* 0x002fea000383ffff */
[----:B------:R-:W-:Y:S05]  /*17a40*/  BRA `(.L_x_1492) ;  /* 0xffffffb800347947 */ /* 0x000fea000383ffff */
.L_x_1375:
        /* <DEDUP_REMOVED lines=8> */
.L_x_1494:
[----:B------:R-:W-:Y:S05]  /*17ad0*/  BSYNC B0 ;  /* 0x0000000000007941 */ /* 0x000fea0003800000 */
.L_x_1493:
[----:B------:R-:W-:Y:S01]  /*17ae0*/  IMAD.MOV.U32 R13, RZ, RZ, R17 ;  /* 0x000000ffff0d7224 */ /* 0x000fe200078e0011 */
[----:B------:R-:W-:Y:S01]  /*17af0*/  ISETP.LT.OR P2, PT, R6, 0x1, P0 ;  /* 0x000000010600780c */ /* 0x000fe20000741670 */
        /* <DEDUP_REMOVED lines=8> */
.L_x_1495:
[----:B------:R-:W-:Y:S02]  /*17b80*/  IMAD R4, R4, 0x2, R22 ;  /* 0x0000000204047824 */ /* 0x000fe400078e0216 */
[----:B------:R-:W-:Y:S02]  /*17b90*/  IMAD.MOV.U32 R13, RZ, RZ, R23 ;  /* 0x000000ffff0d7224 */ /* 0x000fe400078e0017 */
[----:B------:R-:W-:Y:S01]  /*17ba0*/  IMAD.MOV.U32 R12, RZ, RZ, 0x1 ;  /* 0x00000001ff0c7424 */ /* 0x000fe200078e00ff */
[----:B------:R-:W-:-:S13]  /*17bb0*/  IADD3 R2, P1, R14, R5, RZ ;  /* 0x000000050e027210 */ /* 0x000fda0007f3e0ff */
[----:B------:R-:W-:Y:S05]  /*17bc0*/  WARPSYNC.COLLECTIVE R15, `(.L_x_1496) ;  /* 0x000000000f087348 */ /* 0x000fea0003c00000 */
[----:B------:R0:W1:Y:S02]  /*17bd0*/  SHFL.IDX P6, R14, R13, R12, R11 ;  /* 0x0000000c0d0e7389 */ /* 0x00006400000c000b */
[----:B01----:R-:W-:Y:S01]  /*17be0*/  ENDCOLLECTIVE ;  /* 0x000000000000791b */ /* 0x003fe20003800000 */
.L_x_1496:
        /* <DEDUP_REMOVED lines=11> */
.L_x_1497:
[----:B------:R-:W-:Y:S02]  /*17ca0*/  IMAD.MOV.U32 R13, RZ, RZ, R23 ;  /* 0x000000ffff0d7224 */ /* 0x000fe400078e0017 */
[----:B------:R-:W-:Y:S02]  /*17cb0*/  IMAD.MOV.U32 R12, RZ, RZ, 0x2 ;  /* 0x00000002ff0c7424 */ /* 0x000fe400078e00ff */
[----:B------:R-:W-:-:S07]  /*17cc0*/  IMAD.MOV.U32 R9, RZ, RZ, R14 ;  /* 0x000000ffff097224 */ /* 0x000fce00078e000e */
[----:B------:R-:W-:Y:S05]  /*17cd0*/  WARPSYNC.COLLECTIVE R15, `(.L_x_1498) ;  /* 0x000000000f087348 */ /* 0x000fea0003c00000 */
[----:B------:R0:W1:Y:S02]  /*17ce0*/  SHFL.IDX P6, R14, R13, R12, R11 ;  /* 0x0000000c0d0e7389 */ /* 0x00006400000c000b */
[----:B01----:R-:W-:Y:S01]  /*17cf0*/  ENDCOLLECTIVE ;  /* 0x000000000000791b */ /* 0x003fe20003800000 */
.L_x_1498:
        /* <DEDUP_REMOVED lines=12> */
.L_x_1499:
[----:B------:R-:W-:Y:S02]  /*17dc0*/  IMAD.MOV.U32 R13, RZ, RZ, R23 ;  /* 0x000000ffff0d7224 */ /* 0x000fe400078e0017 */
[----:B------:R-:W-:Y:S02]  /*17dd0*/  IMAD.MOV.U32 R12, RZ, RZ, 0x3 ;  /* 0x00000003ff0c7424 */ /* 0x000fe400078e00ff */
[----:B------:R-:W-:-:S07]  /*17de0*/  IMAD.MOV.U32 R10, RZ, RZ, R14 ;  /* 0x000000ffff0a7224 */ /* 0x000fce00078e000e */
[----:B------:R-:W-:Y:S05]  /*17df0*/  WARPSYNC.COLLECTIVE R15, `(.L_x_1500) ;  /* 0x000000000f087348 */ /* 0x000fea0003c00000 */
[----:B------:R0:W1:Y:S02]  /*17e00*/  SHFL.IDX P6, R14, R13, R12, R11 ;  /* 0x0000000c0d0e7389 */ /* 0x00006400000c000b */
[----:B01----:R-:W-:Y:S01]  /*17e10*/  ENDCOLLECTIVE ;  /* 0x000000000000791b */ /* 0x003fe20003800000 */
.L_x_1500:
        /* <DEDUP_REMOVED lines=12> */
.L_x_1501:
[----:B------:R-:W-:Y:S02]  /*17ee0*/  IMAD.MOV.U32 R13, RZ, RZ, R23 ;  /* 0x000000ffff0d7224 */ /* 0x000fe400078e0017 */
[----:B------:R-:W-:Y:S02]  /*17ef0*/  IMAD.MOV.U32 R12, RZ, RZ, 0x4 ;  /* 0x00000004ff0c7424 */ /* 0x000fe400078e00ff */
[----:B------:R-:W-:-:S07]  /*17f00*/  IMAD.MOV.U32 R9, RZ, RZ, R14 ;  /* 0x000000ffff097224 */ /* 0x000fce00078e000e */
[----:B------:R-:W-:Y:S05]  /*17f10*/  WARPSYNC.COLLECTIVE R15, `(.L_x_1502) ;  /* 0x000000000f087348 */ /* 0x000fea0003c00000 */
[----:B------:R0:W1:Y:S02]  /*17f20*/  SHFL.IDX P6, R14, R13, R12, R11 ;  /* 0x0000000c0d0e7389 */ /* 0x00006400000c000b */
[----:B01----:R-:W-:Y:S01]  /*17f30*/  ENDCOLLECTIVE ;  /* 0x000000000000791b */ /* 0x003fe20003800000 */
.L_x_1502:
        /* <DEDUP_REMOVED lines=12> */
.L_x_1503:
[----:B------:R-:W-:Y:S02]  /*18000*/  IMAD.MOV.U32 R13, RZ, RZ, R23 ;  /* 0x000000ffff0d7224 */ /* 0x000fe400078e0017 */
[----:B------:R-:W-:Y:S02]  /*18010*/  IMAD.MOV.U32 R12, RZ, RZ, 0x5 ;  /* 0x00000005ff0c7424 */ /* 0x000fe400078e00ff */
[----:B------:R-:W-:-:S07]  /*18020*/  IMAD.MOV.U32 R10, RZ, RZ, R14 ;  /* 0x000000ffff0a7224 */ /* 0x000fce00078e000e */
[----:B------:R-:W-:Y:S05]  /*18030*/  WARPSYNC.COLLECTIVE R15, `(.L_x_1504) ;  /* 0x000000000f087348 */ /* 0x000fea0003c00000 */
[----:B------:R0:W1:Y:S02]  /*18040*/  SHFL.IDX P6, R14, R13, R12, R11 ;  /* 0x0000000c0d0e7389 */ /* 0x00006400000c000b */
[----:B01----:R-:W-:Y:S01]  /*18050*/  ENDCOLLECTIVE ;  /* 0x000000000000791b */ /* 0x003fe20003800000 */
.L_x_1504:
        /* <DEDUP_REMOVED lines=12> */
.L_x_1505:
[----:B------:R-:W-:Y:S02]  /*18120*/  IMAD.MOV.U32 R13, RZ, RZ, R23 ;  /* 0x000000ffff0d7224 */ /* 0x000fe400078e0017 */
[----:B------:R-:W-:Y:S02]  /*18130*/  IMAD.MOV.U32 R12, RZ, RZ, 0x6 ;  /* 0x00000006ff0c7424 */ /* 0x000fe400078e00ff */
[----:B------:R-:W-:-:S07]  /*18140*/  IMAD.MOV.U32 R9, RZ, RZ, R14 ;  /* 0x000000ffff097224 */ /* 0x000fce00078e000e */
[----:B------:R-:W-:Y:S05]  /*18150*/  WARPSYNC.COLLECTIVE R15, `(.L_x_1506) ;  /* 0x000000000f087348 */ /* 0x000fea0003c00000 */
[----:B------:R0:W1:Y:S02]  /*18160*/  SHFL.IDX P6, R14, R13, R12, R11 ;  /* 0x0000000c0d0e7389 */ /* 0x00006400000c000b */
[----:B01----:R-:W-:Y:S01]  /*18170*/  ENDCOLLECTIVE ;  /* 0x000000000000791b */ /* 0x003fe20003800000 */
.L_x_1506:
        /* <DEDUP_REMOVED lines=12> */
.L_x_1507:
[----:B------:R-:W-:Y:S02]  /*18240*/  IMAD.MOV.U32 R13, RZ, RZ, R23 ;  /* 0x000000ffff0d7224 */ /* 0x000fe400078e0017 */
[----:B------:R-:W-:Y:S01]  /*18250*/  IMAD.MOV.U32 R12, RZ, RZ, 0x7 ;  /* 0x00000007ff0c7424 */ /* 0x000fe200078e00ff */
[----:B------:R-:W-:-:S13]  /*18260*/  IADD3 R2, P1, R14, R5, RZ ;  /* 0x000000050e027210 */ /* 0x000fda0007f3e0ff */
[----:B------:R-:W-:Y:S05]  /*18270*/  WARPSYNC.COLLECTIVE R15, `(.L_x_1508) ;  /* 0x000000000f087348 */ /* 0x000fea0003c00000 */
[----:B------:R0:W1:Y:S02]  /*18280*/  SHFL.IDX P6, R14, R13, R12, R11 ;  /* 0x0000000c0d0e7389 */ /* 0x00006400000c000b */
[----:B01----:R-:W-:Y:S01]  /*18290*/  ENDCOLLECTIVE ;  /* 0x000000000000791b */ /* 0x003fe20003800000 */
.L_x_1508:
        /* <DEDUP_REMOVED lines=10> */
.L_x_1509:
[----:B------:R-:W-:Y:S05]  /*18340*/  BRA `(.L_x_1510) ;  /* 0xffffffb000e87947 */ /* 0x000fea000383ffff */
.L_x_1380:
        /* <DEDUP_REMOVED lines=8> */
.L_x_1512:
[----:B------:R-:W-:Y:S05]  /*183d0*/  BSYNC B0 ;  /* 0x0000000000007941 */ /* 0x000fea0003800000 */
.L_x_1511:
[----:B------:R-:W-:Y:S02]  /*183e0*/  IMAD.MOV.U32 R13, RZ, RZ, R16 ;  /* 0x000000ffff0d7224 */ /* 0x000fe400078e0010 */
        /* <DEDUP_REMOVED lines=8> */
.L_x_1513:
[----:B------:R-:W-:Y:S02]  /*18470*/  ULDC UR4, c[0x0][0xc3c] ;  /* 0x00030f0000047ab9 */ /* 0x000fe40000000800 */
[----:B------:R-:W-:-:S13]  /*18480*/  ISETP.GE.OR P1, PT, R7, UR4, !P0 ;  /* 0x0000000407007c0c */ /* 0x000fda000c726670 */
[----:B------:R-:W0:Y:S01]  /*18490*/  @!P1 LDC.64 R2, c[0x0][0xc80] ;  /* 0x00032000ff029b82 */ /* 0x000e220000000a00 */
[----:B------:R-:W-:Y:S02]  /*184a0*/  IMAD.MOV.U32 R17, RZ, RZ, RZ ;  /* 0x000000ffff117224 */ /* 0x000fe400078e00ff */
[----:B------:R-:W-:Y:S02]  /*184b0*/  IMAD.MOV.U32 R11, RZ, RZ, RZ ;  /* 0x000000ffff0b7224 */ /* 0x000fe400078e00ff */
[----:B------:R-:W-:Y:S02]  /*184c0*/  IMAD.MOV.U32 R5, RZ, RZ, R14 ;  /* 0x000000ffff057224 */ /* 0x000fe400078e000e */
[----:B0-----:R-:W-:-:S06]  /*184d0*/  @!P1 IMAD.WIDE R2, R7, 0x4, R2 ;  /* 0x0000000407029825 */ /* 0x001fcc00078e0202 */
[----:B------:R-:W2:Y:S01]  /*184e0*/  @!P1 LDG.E R2, desc[UR52][R2.64] ;  /* 0x0000003402029981 */ /* 0x000ea2000c1e1900 */
[C---:B------:R-:W-:Y:S02]  /*184f0*/  ISETP.GE.U32.AND P2, PT, R8.reuse, 0x2, PT ;  /* 0x000000020800780c */ /* 0x040fe40003f46070 */
[C---:B------:R-:W-:Y:S02]  /*18500*/  ISETP.GE.U32.AND P3, PT, R8.reuse, 0x4, PT ;  /* 0x000000040800780c */ /* 0x040fe40003f66070 */
[C---:B------:R-:W-:Y:S02]  /*18510*/  ISETP.GE.U32.AND P4, PT, R8.reuse, 0x8, PT ;  /* 0x000000080800780c */ /* 0x040fe40003f86070 */
[C---:B------:R-:W-:Y:S01]  /*18520*/  ISETP.GE.U32.AND P5, PT, R8.reuse, 0x10, PT ;  /* 0x000000100800780c */ /* 0x040fe20003fa6070 */
[----:B--2---:R-:W-:Y:S01]  /*18530*/  @!P1 IMAD.MOV.U32 R17, RZ, RZ, R2 ;  /* 0x000000ffff119224 */ /* 0x004fe200078e0002 */
[----:B------:R-:W-:-:S03]  /*18540*/  ISETP.NE.AND P1, PT, R8, RZ, PT ;  /* 0x000000ff0800720c */ /* 0x000fc60003f25270 */
[----:B------:R-:W-:-:S10]  /*18550*/  IMAD.MOV.U32 R13, RZ, RZ, R17 ;  /* 0x000000ffff0d7224 */ /* 0x000fd400078e0011 */
[----:B------:R-:W-:Y:S05]  /*18560*/  WARPSYNC.COLLECTIVE R15, `(.L_x_1514) ;  /* 0x000000000f087348 */ /* 0x000fea0003c00000 */
[----:B------:R0:W1:Y:S02]  /*18570*/  SHFL.UP P6, R14, R13, R12, R11 ;  /* 0x0400000c0d0e7389 */ /* 0x00006400000c000b */
[----:B01----:R-:W-:Y:S01]  /*18580*/  ENDCOLLECTIVE ;  /* 0x000000000000791b */ /* 0x003fe20003800000 */
.L_x_1514:
[----:B------:R-:W-:Y:S01]  /*18590*/  IMAD.MOV.U32 R12, RZ, RZ, 0x2 ;  /* 0x00000002ff0c7424 */ /* 0x000fe200078e00ff */
[----:B------:R-:W-:-:S05]  /*185a0*/  SEL R4, R14, RZ, P1 ;  /* 0x000000ff0e047207 */ /* 0x000fca0000800000 */
[----:B------:R-:W-:-:S04]  /*185b0*/  IMAD.IADD R4, R17, 0x1, R4 ;  /* 0x0000000111047824 */ /* 0x000fc800078e0204 */
[----:B------:R-:W-:-:S07]  /*185c0*/  IMAD.MOV.U32 R13, RZ, RZ, R4 ;  /* 0x000000ffff0d7224 */ /* 0x000fce00078e0004 */
[----:B------:R-:W-:Y:S05]  /*185d0*/  WARPSYNC.COLLECTIVE R15, `(.L_x_1515) ;  /* 0x000000000f087348 */ /* 0x000fea0003c00000 */
[----:B------:R0:W1:Y:S02]  /*185e0*/  SHFL.UP P6, R14, R13, R12, R11 ;  /* 0x0400000c0d0e7389 */ /* 0x00006400000c000b */
[----:B01----:R-:W-:Y:S01]  /*185f0*/  ENDCOLLECTIVE ;  /* 0x000000000000791b */ /* 0x003fe20003800000 */
.L_x_1515:
[----:B------:R-:W-:Y:S01]  /*18600*/  IMAD.MOV.U32 R12, RZ, RZ, 0x4 ;  /* 0x00000004ff0c7424 */ /* 0x000fe200078e00ff */
[----:B------:R-:W-:-:S05]  /*18610*/  SEL R3, R14, RZ, P2 ;  /* 0x000000ff0e037207 */ /* 0x000fca0001000000 */
[----:B------:R-:W-:-:S04]  /*18620*/  IMAD.IADD R6, R4, 0x1, R3 ;  /* 0x0000000104067824 */ /* 0x000fc800078e0203 */
[----:B------:R-:W-:-:S07]  /*18630*/  IMAD.MOV.U32 R13, RZ, RZ, R6 ;  /* 0x000000ffff0d7224 */ /* 0x000fce00078e0006 */
[----:B------:R-:W-:Y:S05]  /*18640*/  WARPSYNC.COLLECTIVE R15, `(.L_x_1516) ;  /* 0x000000000f087348 */ /* 0x000fea0003c00000 */
[----:B------:R0:W1:Y:S02]  /*18650*/  SHFL.UP P6, R14, R13, R12, R11 ;  /* 0x0400000c0d0e7389 */ /* 0x00006400000c000b */
[----:B01----:R-:W-:Y:S01]  /*18660*/  ENDCOLLECTIVE ;  /* 0x000000000000791b */ /* 0x003fe20003800000 */
.L_x_1516:
[----:B------:R-:W-:Y:S01]  /*18670*/  IMAD.MOV.U32 R12, RZ, RZ, 0x8 ;  /* 0x00000008ff0c7424 */ /* 0x000fe200078e00ff */
[----:B------:R-:W-:-:S05]  /*18680*/  SEL R3, R14, RZ, P3 ;  /* 0x000000ff0e037207 */ /* 0x000fca0001800000 */
[----:B------:R-:W-:-:S04]  /*18690*/  IMAD.IADD R2, R6, 0x1, R3 ;  /* 0x0000000106027824 */ /* 0x000fc800078e0203 */
[----:B------:R-:W-:-:S07]  /*186a0*/  IMAD.MOV.U32 R13, RZ, RZ, R2 ;  /* 0x000000ffff0d7224 */ /* 0x000fce00078e0002 */
[----:B------:R-:W-:Y:S05]  /*186b0*/  WARPSYNC.COLLECTIVE R15, `(.L_x_1517) ;  /* 0x000000000f087348 */ /* 0x000fea0003c00000 */
[----:B------:R0:W1:Y:S02]  /*186c0*/  SHFL.UP P6, R14, R13, R12, R11 ;  /* 0x0400000c0d0e7389 */ /* 0x00006400000c000b */
[----:B01----:R-:W-:Y:S01]  /*186d0*/  ENDCOLLECTIVE ;  /* 0x000000000000791b */ /* 0x003fe20003800000 */
.L_x_1517:
[----:B------:R-:W-:Y:S01]  /*186e0*/  IMAD.MOV.U32 R12, RZ, RZ, 0x10 ;  /* 0x00000010ff0c7424 */ /* 0x000fe200078e00ff */
[----:B------:R-:W-:-:S05]  /*186f0*/  SEL R3, R14, RZ, P4 ;  /* 0x000000ff0e037207 */ /* 0x000fca0002000000 */
[----:B------:R-:W-:-:S04]  /*18700*/  IMAD.IADD R3, R2, 0x1, R3 ;  /* 0x0000000102037824 */ /* 0x000fc800078e0203 */
[----:B------:R-:W-:-:S07]  /*18710*/  IMAD.MOV.U32 R13, RZ, RZ, R3 ;  /* 0x000000ffff0d7224 */ /* 0x000fce00078e0003 */
[----:B------:R-:W-:Y:S05]  /*18720*/  WARPSYNC.COLLECTIVE R15, `(.L_x_1518) ;  /* 0x000000000f087348 */ /* 0x000fea0003c00000 */
[----:B------:R0:W1:Y:S02]  /*18730*/  SHFL.UP P6, R14, R13, R12, R11 ;  /* 0x0400000c0d0e7389 */ /* 0x00006400000c000b */
[----:B01----:R-:W-:Y:S01]  /*18740*/  ENDCOLLECTIVE ;  /* 0x000000000000791b */ /* 0x003fe20003800000 */
.L_x_1518:
        /* <DEDUP_REMOVED lines=8> */
.L_x_1519:
[----:B------:R-:W-:Y:S05]  /*187d0*/  BRA `(.L_x_1520) ;  /* 0xffffffb000f07947 */ /* 0x000fea000383ffff */
.L_x_1385:
        /* <DEDUP_REMOVED lines=8> */
.L_x_1522:
[----:B------:R-:W-:Y:S05]  /*18860*/  BSYNC B0 ;  /* 0x0000000000007941 */ /* 0x000fea0003800000 */
.L_x_1521:
        /* <DEDUP_REMOVED lines=8> */
.L_x_1523:
[----:B------:R-:W-:Y:S01]  /*188f0*/  IMAD.MOV.U32 R12, RZ, RZ, 0x4 ;  /* 0x00000004ff0c7424 */ /* 0x000fe200078e00ff */
[----:B------:R-:W-:-:S05]  /*18900*/  SEL R2, R14, RZ, P2 ;  /* 0x000000ff0e027207 */ /* 0x000fca0001000000 */
[----:B------:R-:W-:-:S04]  /*18910*/  IMAD.IADD R2, R13, 0x1, R2 ;  /* 0x000000010d027824 */ /* 0x000fc800078e0202 */
[----:B------:R-:W-:-:S07]  /*18920*/  IMAD.MOV.U32 R13, RZ, RZ, R2 ;  /* 0x000000ffff0d7224 */ /* 0x000fce00078e0002 */
[----:B------:R-:W-:Y:S05]  /*18930*/  WARPSYNC.COLLECTIVE R15, `(.L_x_1524) ;  /* 0x000000000f087348 */ /* 0x000fea0003c00000 */
[----:B------:R0:W1:Y:S02]  /*18940*/  SHFL.UP P6, R14, R13, R12, R11 ;  /* 0x0400000c0d0e7389 */ /* 0x00006400000c000b */
[----:B01----:R-:W-:Y:S01]  /*18950*/  ENDCOLLECTIVE ;  /* 0x000000000000791b */ /* 0x003fe20003800000 */
.L_x_1524:
[----:B------:R-:W-:Y:S01]  /*18960*/  IMAD.MOV.U32 R12, RZ, RZ, 0x8 ;  /* 0x00000008ff0c7424 */ /* 0x000fe200078e00ff */
[----:B------:R-:W-:-:S05]  /*18970*/  SEL R3, R14, RZ, P3 ;  /* 0x000000ff0e037207 */ /* 0x000fca0001800000 */
[----:B------:R-:W-:-:S04]  /*18980*/  IMAD.IADD R3, R2, 0x1, R3 ;  /* 0x0000000102037824 */ /* 0x000fc800078e0203 */
[----:B------:R-:W-:-:S07]  /*18990*/  IMAD.MOV.U32 R13, RZ, RZ, R3 ;  /* 0x000000ffff0d7224 */ /* 0x000fce00078e0003 */
[----:B------:R-:W-:Y:S05]  /*189a0*/  WARPSYNC.COLLECTIVE R15, `(.L_x_1525) ;  /* 0x000000000f087348 */ /* 0x000fea0003c00000 */
[----:B------:R0:W1:Y:S02]  /*189b0*/  SHFL.UP P6, R14, R13, R12, R11 ;  /* 0x0400000c0d0e7389 */ /* 0x00006400000c000b */
[----:B01----:R-:W-:Y:S01]  /*189c0*/  ENDCOLLECTIVE ;  /* 0x000000000000791b */ /* 0x003fe20003800000 */
.L_x_1525:
[----:B------:R-:W-:Y:S01]  /*189d0*/  IMAD.MOV.U32 R12, RZ, RZ, 0x10 ;  /* 0x00000010ff0c7424 */ /* 0x000fe200078e00ff */
[----:B------:R-:W-:-:S05]  /*189e0*/  SEL R4, R14, RZ, P4 ;  /* 0x000000ff0e047207 */ /* 0x000fca0002000000 */
[----:B------:R-:W-:-:S04]  /*189f0*/  IMAD.IADD R4, R3, 0x1, R4 ;  /* 0x0000000103047824 */ /* 0x000fc800078e0204 */
[----:B------:R-:W-:-:S07]  /*18a00*/  IMAD.MOV.U32 R13, RZ, RZ, R4 ;  /* 0x000000ffff0d7224 */ /* 0x000fce00078e0004 */
[----:B------:R-:W-:Y:S05]  /*18a10*/  WARPSYNC.COLLECTIVE R15, `(.L_x_1526) ;  /* 0x000000000f087348 */ /* 0x000fea0003c00000 */
[----:B------:R0:W1:Y:S02]  /*18a20*/  SHFL.UP P6, R14, R13, R12, R11 ;  /* 0x0400000c0d0e7389 */ /* 0x00006400000c000b */
[----:B01----:R-:W-:Y:S01]  /*18a30*/  ENDCOLLECTIVE ;  /* 0x000000000000791b */ /* 0x003fe20003800000 */
.L_x_1526:
        /* <DEDUP_REMOVED lines=8> */
.L_x_1527:
[----:B------:R-:W-:Y:S05]  /*18ac0*/  BRA `(.L_x_1528) ;  /* 0xffffffb000d07947 */ /* 0x000fea000383ffff */
.L_x_1387:
[----:B------:R-:W-:Y:S01]  /*18ad0*/  BSSY B0, `(.L_x_1529) ;  /* 0x0000006000007945 */ /* 0x000fe20003800000 */
[----:B------:R-:W-:Y:S01]  /*18ae0*/  PLOP3.LUT P6, PT, P6, PT, PT, 0x8, 0x0 ;  /* 0x000000000000781c */ /* 0x000fe200037ce170 */
[----:B------:R-:W-:-:S12]  /*18af0*/  IMAD.MOV.U32 R15, RZ, RZ, -0x1 ;  /* 0xffffffffff0f7424 */ /* 0x000fd800078e00ff */
[----:B01----:R-:W-:Y:S05]  /*18b00*/  WARPSYNC.COLLECTIVE R15, `(.L_x_1530) ;  /* 0x000000000f087348 */ /* 0x003fea0003c00000 */
[----:B------:R-:W-:Y:S01]  /*18b10*/  VOTE.ANY R14, PT, P6 ;  /* 0x00000000000e7806 */ /* 0x000fe200030e0100 */
[----:B01----:R-:W-:Y:S06]  /*18b20*/  ENDCOLLECTIVE ;  /* 0x000000000000791b */ /* 0x003fec0003800000 */
.L_x_1530:
[----:B------:R-:W-:Y:S05]  /*18b30*/  BSYNC B0 ;  /* 0x0000000000007941 */ /* 0x000fea0003800000 */
.L_x_1529:
        /* <DEDUP_REMOVED lines=9> */
.L_x_1531:
[----:B------:R-:W-:Y:S01]  /*18bd0*/  IMAD.MOV.U32 R17, RZ, RZ, R14 ;  /* 0x000000ffff117224 */ /* 0x000fe200078e000e */
[----:B------:R-:W-:Y:S06]  /*18be0*/  BRA `(.L_x_1532) ;  /* 0xffffffb000c07947 */ /* 0x000fec000383ffff */
.L_x_1389:
[----:B------:R-:W-:Y:S01]  /*18bf0*/  BSSY B0, `(.L_x_1533) ;  /* 0x0000007000007945 */ /* 0x000fe20003800000 */
[----:B------:R-:W-:Y:S02]  /*18c00*/  IMAD.MOV.U32 R13, RZ, RZ, R3 ;  /* 0x000000ffff0d7224 */ /* 0x000fe400078e0003 */
[----:B------:R-:W-:Y:S02]  /*18c10*/  IMAD.MOV.U32 R11, RZ, RZ, 0x1f ;  /* 0x0000001fff0b7424 */ /* 0x000fe400078e00ff */
[----:B------:R-:W-:-:S07]  /*18c20*/  IMAD.MOV.U32 R15, RZ, RZ, -0x1 ;  /* 0xffffffffff0f7424 */ /* 0x000fce00078e00ff */
[----:B0123--:R-:W-:Y:S05]  /*18c30*/  WARPSYNC.COLLECTIVE R15, `(.L_x_1534) ;  /* 0x000000000f087348 */ /* 0x00ffea0003c00000 */
[----:B------:R4:W0:Y:S02]  /*18c40*/  SHFL.IDX P6, R14, R13, R12, R11 ;  /* 0x0000000c0d0e7389 */ /* 0x00082400000c000b */
[----:B01234-:R-:W-:Y:S01]  /*18c50*/  ENDCOLLECTIVE ;  /* 0x000000000000791b */ /* 0x01ffe20003800000 */
.L_x_1534:
[----:B------:R-:W-:Y:S05]  /*18c60*/  BSYNC B0 ;  /* 0x0000000000007941 */ /* 0x000fea0003800000 */
.L_x_1533:
[----:B------:R-:W-:Y:S05]  /*18c70*/  BRA `(.L_x_1388) ;  /* 0xffffffb000b87947 */ /* 0x000fea000383ffff */
.L_x_1393:
[----:B0-----:R0:W3:Y:S02]  /*18c80*/  SYNCS.PHASECHK.TRANS64.TRYWAIT P0, [R5+URZ+0x16820], R0 ;  /* 0x01682000050075a7 */ /* 0x0010e4000800017f */
[----:B---3--:R-:W-:Y:S05]  /*18c90*/  @!P0 NANOSLEEP.SYNCS 0x989680 ;  /* 0x009896800000895d */ /* 0x008fea0003900000 */
[----:B------:R-:W3:Y:S02]  /*18ca0*/  @!P0 SYNCS.PHASECHK.TRANS64 P0, [R5+URZ+0x16820], R0 ;  /* 0x01682000050085a7 */ /* 0x000ee4000800007f */
[----:B---3--:R-:W-:Y:S05]  /*18cb0*/  @!P0 BRA `(.L_x_1393) ;  /* 0xfffffffc00f08947 */ /* 0x008fea000383ffff */
[----:B------:R-:W-:Y:S05]  /*18cc0*/  BRA `(.L_x_1535) ;  /* 0xffffffb800307947 */ /* 0x000fea000383ffff */
.L_x_1394:
        /* <DEDUP_REMOVED lines=11> */
.L_x_1537:
[----:B------:R-:W-:Y:S05]  /*18d80*/  BSYNC B0 ;  /* 0x0000000000007941 */ /* 0x000fea0003800000 */
.L_x_1536:
[----:B------:R-:W-:Y:S05]  /*18d90*/  BRA `(.L_x_1538) ;  /* 0xffffffb800187947 */ /* 0x000fea000383ffff */
.L_x_1397:
[----:B------:R-:W-:Y:S01]  /*18da0*/  BSSY B1, `(.L_x_1539) ;  /* 0x0000006000017945 */ /* 0x000fe20003800000 */
[----:B------:R-:W-:-:S07]  /*18db0*/  IMAD.MOV.U32 R15, RZ, RZ, -0x1 ;  /* 0xffffffffff0f7424 */ /* 0x000fce00078e00ff */
[----:B012---:R-:W-:Y:S05]  /*18dc0*/  WARPSYNC.COLLECTIVE R15, `(.L_x_1540) ;  /* 0x000000000f0c7348 */ /* 0x007fea0003c00000 */
[----:B------:R-:W-:Y:S02]  /*18dd0*/  ELECT P6, UR62, PT ;  /* 0x00000000003e782f */ /* 0x000fe400038c0000 */
[----:B------:R-:W-:Y:S01]  /*18de0*/  MOV R14, UR62 ;  /* 0x0000003e000e7c02 */ /* 0x000fe20008000f00 */
[----:B012---:R-:W-:Y:S10]  /*18df0*/  ENDCOLLECTIVE ;  /* 0x000000000000791b */ /* 0x007ff40003800000 */
.L_x_1540:
[----:B------:R-:W-:Y:S05]  /*18e00*/  BSYNC B1 ;  /* 0x0000000000017941 */ /* 0x000fea0003800000 */
.L_x_1539:
[----:B------:R-:W-:Y:S05]  /*18e10*/  BRA `(.L_x_1541) ;  /* 0xffffffb800107947 */ /* 0x000fea000383ffff */
.L_x_1399:
[----:B0-----:R0:W3:Y:S02]  /*18e20*/  SYNCS.PHASECHK.TRANS64.TRYWAIT P1, [R3+URZ+0x16840], R2 ;  /* 0x01684002030075a7 */ /* 0x0010e4000802017f */
[----:B---3--:R-:W-:Y:S05]  /*18e30*/  @!P1 NANOSLEEP.SYNCS 0x989680 ;  /* 0x009896800000995d */ /* 0x008fea0003900000 */
[----:B------:R-:W3:Y:S02]  /*18e40*/  @!P1 SYNCS.PHASECHK.TRANS64 P1, [R3+URZ+0x16840], R2 ;  /* 0x01684002030095a7 */ /* 0x000ee4000802007f */
[----:B---3--:R-:W-:Y:S05]  /*18e50*/  @!P1 BRA `(.L_x_1399) ;  /* 0xfffffffc00f09947 */ /* 0x008fea000383ffff */
[----:B------:R-:W-:Y:S05]  /*18e60*/  BRA `(.L_x_1542) ;  /* 0xffffffb800307947 */ /* 0x000fea000383ffff */
.L_x_1401:
[----:B---3--:R3:W4:Y:S02]  /*18e70*/  SYNCS.PHASECHK.TRANS64.TRYWAIT P1, [R5+URZ+0x16840], R0 ;  /* 0x01684000050075a7 */ /* 0x008724000802017f */
[----:B----4-:R-:W-:Y:S05]  /*18e80*/  @!P1 NANOSLEEP.SYNCS 0x989680 ;  /* 0x009896800000995d */ /* 0x010fea0003900000 */
[----:B------:R-:W4:Y:S02]  /*18e90*/  @!P1 SYNCS.PHASECHK.TRANS64 P1, [R5+URZ+0x16840], R0 ;  /* 0x01684000050095a7 */ /* 0x000f24000802007f */
[----:B----4-:R-:W-:Y:S05]  /*18ea0*/  @!P1 BRA `(.L_x_1401) ;  /* 0xfffffffc00f09947 */ /* 0x010fea000383ffff */
[----:B------:R-:W-:Y:S05]  /*18eb0*/  BRA `(.L_x_1543) ;  /* 0xffffffb8003c7947 */ /* 0x000fea000383ffff */
.L_x_1403:
[----:B----4-:R4:W0:Y:S02]  /*18ec0*/  SYNCS.PHASECHK.TRANS64.TRYWAIT P1, [R3+URZ+0x16860], R2 ;  /* 0x01686002030075a7 */ /* 0x010824000802017f */
[----:B0-----:R-:W-:Y:S05]  /*18ed0*/  @!P1 NANOSLEEP.SYNCS 0x989680 ;  /* 0x009896800000995d */ /* 0x001fea0003900000 */
[----:B------:R-:W0:Y:S02]  /*18ee0*/  @!P1 SYNCS.PHASECHK.TRANS64 P1, [R3+URZ+0x16860], R2 ;  /* 0x01686002030095a7 */ /* 0x000e24000802007f */
[----:B0-----:R-:W-:Y:S05]  /*18ef0*/  @!P1 BRA `(.L_x_1403) ;  /* 0xfffffffc00f09947 */ /* 0x001fea000383ffff */
[----:B------:R-:W-:Y:S05]  /*18f00*/  BRA `(.L_x_1544) ;  /* 0xffffffb800387947 */ /* 0x000fea000383ffff */
.L_x_1545:
        /* <DEDUP_REMOVED lines=15> */
.L_x_3109:


//--------------------- .text._ZN7cutlass13device_kernelIN5flash11enable_sm90INS1_16FlashAttnFwdSm90INS1_25CollectiveMainloopFwdSm90ILi2EN4cute5tupleIJNS5_1CILi1EEES8_S8_EEENS6_IJNS7_ILi192EEENS7_ILi128EEENS7_ILi64EEEEEELi64ENS_10bfloat16_tEfNS_4arch4Sm90ELb0ELb1ELb0ELb1ELb1ELb1ELb0ELb1ELb1ELb1ELb0ELb0EEENS1_21CollectiveEpilogueFwdINS6_IJSA_SC_SB_EEES9_SE_SG_Li384ELb1ELb1ELb0ELb0EEENS1_36VarlenDynamicPersistentTileSchedulerILi192ELi128ELi384ELi128ELb0ELb1ELb1ELb1ELb0ELb1EEEEEEEEEvNT_6ParamsE --------------------------
	.section	.text._ZN7cutlass13device_kernelIN5flash11enable_sm90INS1_16FlashAttnFwdSm90INS1_25CollectiveMainloopFwdSm90ILi2EN4cute5tupleIJNS5_1CILi1EEES8_S8_EEENS6_IJNS7_ILi192EEENS7_ILi128EEENS7_ILi64EEEEEELi64ENS_10bfloat16_tEfNS_4arch4Sm90ELb0ELb1ELb0ELb1ELb1ELb1ELb0ELb1ELb1ELb1ELb0ELb0EEENS1_21CollectiveEpilogueFwdINS6_IJSA_SC_SB_EEES9_SE_SG_Li384ELb1ELb1ELb0ELb0EEENS1_36VarlenDynamicPersistentTileSchedulerILi192ELi128ELi384ELi128ELb0ELb1ELb1ELb1ELb0ELb1EEEEEEEEEvNT_6ParamsE,"ax",@progbits
	.align	128
.text._ZN7cutlass13device_kernelIN5flash11enable_sm90INS1_16FlashAttnFwdSm90INS1_25CollectiveMainloopFwdSm90ILi2EN4cute5tupleIJNS5_1CILi1EEES8_S8_EEENS6_IJNS7_ILi192EEENS7_ILi128EEENS7_ILi64EEEEEELi64ENS_10bfloat16_tEfNS_4arch4Sm90ELb0ELb1ELb0ELb1ELb1ELb1ELb0ELb1ELb1ELb1ELb0ELb0EEENS1_21CollectiveEpilogueFwdINS6_IJSA_SC_SB_EEES9_SE_SG_Li384ELb1ELb1ELb0ELb0EEENS1_36VarlenDynamicPersistentTileSchedulerILi192ELi128ELi384ELi128ELb0ELb1ELb1ELb1ELb0ELb1EEEEEEEEEvNT_6ParamsE:
        .type           _ZN7cutlass13device_kernelIN5flash11enable_sm90INS1_16FlashAttnFwdSm90INS1_25CollectiveMainloopFwdSm90ILi2EN4cute5tupleIJNS5_1CILi1EEES8_S8_EEENS6_IJNS7_ILi192EEENS7_ILi128EEENS7_ILi64EEEEEELi64ENS_10bfloat16_tEfNS_4arch4Sm90ELb0ELb1ELb0ELb1ELb1ELb1ELb0ELb1ELb1ELb1ELb0ELb0EEENS1_21CollectiveEpilogueFwdINS6_IJSA_SC_SB_EEES9_SE_SG_Li384ELb1ELb1ELb0ELb0EEENS1_36VarlenDynamicPersistentTileSchedulerILi192ELi128ELi384ELi128ELb0ELb1ELb1ELb1ELb0ELb1EEEEEEEEEvNT_6ParamsE,@function
        .size           _ZN7cutlass13device_kernelIN5flash11enable_sm90INS1_16FlashAttnFwdSm90INS1_25CollectiveMainloopFwdSm90ILi2EN4cute5tupleIJNS5_1CILi1EEES8_S8_EEENS6_IJNS7_ILi192EEENS7_ILi128EEENS7_ILi64EEEEEELi64ENS_10bfloat16_tEfNS_4arch4Sm90ELb0ELb1ELb0ELb1ELb1ELb1ELb0ELb1ELb1ELb1ELb0ELb0EEENS1_21CollectiveEpilogueFwdINS6_IJSA_SC_SB_EEES9_SE_SG_Li384ELb1ELb1ELb0ELb0EEENS1_36VarlenDynamicPersistentTileSchedulerILi192ELi128ELi384ELi128ELb0ELb1ELb1ELb1ELb0ELb1EEEEEEEEEvNT_6ParamsE,(.L_x_3110 - _ZN7cutlass13device_kernelIN5flash11enable_sm90INS1_16FlashAttnFwdSm90INS1_25CollectiveMainloopFwdSm90ILi2EN4cute5tupleIJNS5_1CILi1EEES8_S8_EEENS6_IJNS7_ILi192EEENS7_ILi128EEENS7_ILi64EEEEEELi64ENS_10bfloat16_tEfNS_4arch4Sm90ELb0ELb1ELb0ELb1ELb1ELb1ELb0ELb1ELb1ELb1ELb0ELb0EEENS1_21CollectiveEpilogueFwdINS6_IJSA_SC_SB_EEES9_SE_SG_Li384ELb1ELb1ELb0ELb0EEENS1_36VarlenDynamicPersistentTileSchedulerILi192ELi128ELi384ELi128ELb0ELb1ELb1ELb1ELb0ELb1EEEEEEEEEvNT_6ParamsE)
        .other          _ZN7cutlass13device_kernelIN5flash11enable_sm90INS1_16FlashAttnFwdSm90INS1_25CollectiveMainloopFwdSm90ILi2EN4cute5tupleIJNS5_1CILi1EEES8_S8_EEENS6_IJNS7_ILi192EEENS7_ILi128EEENS7_ILi64EEEEEELi64ENS_10bfloat16_tEfNS_4arch4Sm90ELb0ELb1ELb0ELb1ELb1ELb1ELb0ELb1ELb1ELb1ELb0ELb0EEENS1_21CollectiveEpilogueFwdINS6_IJSA_SC_SB_EEES9_SE_SG_Li384ELb1ELb1ELb0ELb0EEENS1_36VarlenDynamicPersistentTileSchedulerILi192ELi128ELi384ELi128ELb0ELb1ELb1ELb1ELb0ELb1EEEEEEEEEvNT_6ParamsE,@"STO_CUDA_ENTRY STV_DEFAULT"
_ZN7cutlass13device_kernelIN5flash11enable_sm90INS1_16FlashAttnFwdSm90INS1_25CollectiveMainloopFwdSm90ILi2EN4cute5tupleIJNS5_1CILi1EEES8_S8_EEENS6_IJNS7_ILi192EEENS7_ILi128EEENS7_ILi64EEEEEELi64ENS_10bfloat16_tEfNS_4arch4Sm90ELb0ELb1ELb0ELb1ELb1ELb1ELb0ELb1ELb1ELb1ELb0ELb0EEENS1_21CollectiveEpilogueFwdINS6_IJSA_SC_SB_EEES9_SE_SG_Li384ELb1ELb1ELb0ELb0EEENS1_36VarlenDynamicPersistentTileSchedulerILi192ELi128ELi384ELi128ELb0ELb1ELb1ELb1ELb0ELb1EEEEEEEEEvNT_6ParamsE:
        /* <DEDUP_REMOVED lines=18> */
.L_x_1547:
[----:B------:R-:W-:Y:S05]  /*0120*/  BSYNC B0 ;  /* 0x0000000000007941 */ /* 0x000fea0003800000 */
.L_x_1546:
        /* <DEDUP_REMOVED lines=41> */
.L_x_1548:
        /* <DEDUP_REMOVED lines=22> */
.L_x_1549:
        /* <DEDUP_REMOVED lines=18> */
.L_x_1550:
        /* <DEDUP_REMOVED lines=22> */
.L_x_1551:
        /* <DEDUP_REMOVED lines=22> */
.L_x_1552:
        /* <DEDUP_REMOVED lines=8> */
.L_x_1555:
[----:B------:R-:W-:-:S08]  /*0980*/  NOP ;  /* 0x0000000000007918 */ /* 0x000fd00000000000 */
[----:B------:R-:W0:Y:S02]  /*0990*/  USETMAXREG.TRY_ALLOC.CTAPOOL UP0, 0xa0 ;  /* 0x000000a0000079c8 */ /* 0x000e240008000600 */
[----:B0-----:R-:W-:-:S13]  /*09a0*/  PLOP3.LUT P0, PT, PT, PT, UP0, 0x80, 0x0 ;  /* 0x000000000000781c */ /* 0x001fda0003f0f008 */
[----:B------:R-:W-:Y:S05]  /*09b0*/  @!P0 BRA `(.L_x_1555) ;  /* 0xfffffffc00f08947 */ /* 0x000fea000383ffff */
[----:B------:R-:W0:Y:S01]  /*09c0*/  S2R R0, SR_TID.X ;  /* 0x0000000000007919 */ /* 0x000e220000002100 */
[----:B------:R-:W1:Y:S01]  /*09d0*/  S2UR UR38, SR_CgaCtaId ;  /* 0x00000000002679c3 */ /* 0x000e620000008800 */
[----:B------:R-:W-:Y:S01]  /*09e0*/  UMOV UR4, 0x400 ;  /* 0x0000040000047882 */ /* 0x000fe20000000000 */
[----:B------:R-:W-:-:S06]  /*09f0*/  LOP3.LUT R22, R22, 0xdfffffff, RZ, 0xc0, !PT ;  /* 0xdfffffff16167812 */ /* 0x000fcc00078ec0ff */
[----:B------:R-:W-:Y:S06]  /*0a00*/  BAR.ARV 0x8, 0x200 ;  /* 0x0208000000007b1d */ /* 0x000fec0000002000 */
[----:B-1----:R-:W-:-:S06]  /*0a10*/  ULEA UR4, UR38, UR4, 0x18 ;  /* 0x0000000426047291 */ /* 0x002fcc000f8ec03f */
[----:B------:R-:W-:Y:S01]  /*0a20*/  IMAD.U32 R2, RZ, RZ, UR4 ;  /* 0x00000004ff027e24 */ /* 0x000fe2000f8e00ff */
[----:B0-----:R-:W-:Y:S01]  /*0a30*/  SHF.R.U32.HI R0, RZ, 0x7, R0 ;  /* 0x00000007ff007819 */ /* 0x001fe20000011600 */
[----:B------:R-:W-:-:S03]  /*0a40*/  ULDC UR4, c[0x0][0xc3c] ;  /* 0x00030f0000047ab9 */ /* 0x000fc60000000800 */
[----:B------:R-:W-:-:S13]  /*0a50*/  ISETP.NE.AND P0, PT, R0, 0x1, PT ;  /* 0x000000010000780c */ /* 0x000fda0003f05270 */
[----:B------:R-:W-:Y:S01]  /*0a60*/  @P0 LOP3.LUT R22, R22, 0x20000000, RZ, 0xfc, !PT ;  /* 0x2000000016160812 */ /* 0x000fe200078efcff */
[----:B------:R-:W-:Y:S08]  /*0a70*/  @!P0 BAR.ARV 0x9, 0x100 ;  /* 0x0244000000008b1d */ /* 0x000ff00000002000 */
[----:B------:R-:W-:Y:S06]  /*0a80*/  BAR.SYNC.DEFER_BLOCKING 0x5, 0x200 ;  /* 0x0148000000007b1d */ /* 0x000fec0000010000 */
[----:B------:R-:W0:Y:S02]  /*0a90*/  LDS.128 R28, [R2+0x168d0] ;  /* 0x0168d000021c7984 */ /* 0x000e240000000c00 */
[----:B------:R-:W-:Y:S06]  /*0aa0*/  BAR.ARV 0x4, 0x200 ;  /* 0x0108000000007b1d */ /* 0x000fec0000002000 */
[----:B0-----:R-:W-:-:S13]  /*0ab0*/  ISETP.GE.AND P0, PT, R31, UR4, PT ;  /* 0x000000041f007c0c */ /* 0x001fda000bf06270 */
[----:B------:R-:W-:Y:S05]  /*0ac0*/  @P0 BRA `(.L_x_1556) ;  /* 0x000001d800a80947 */ /* 0x000fea0003800000 */
[----:B------:R-:W0:Y:S01]  /*0ad0*/  S2R R0, SR_TID.X ;  /* 0x0000000000007919 */ /* 0x000e220000002100 */
[----:B------:R-:W-:Y:S01]  /*0ae0*/  IMAD.MOV.U32 R23, RZ, RZ, RZ ;  /* 0x000000ffff177224 */ /* 0x000fe200078e00ff */
[----:B------:R-:W-:Y:S01]  /*0af0*/  ULOP3.LUT UR39, UR37, 0x1, URZ, 0xfc, !UPT ;  /* 0x0000000125277892 */ /* 0x000fe2000f8efc3f */
[----:B------:R-:W-:Y:S01]  /*0b00*/  IMAD.MOV.U32 R154, RZ, RZ, RZ ;  /* 0x000000ffff9a7224 */ /* 0x000fe200078e00ff */
[----:B------:R-:W-:Y:S01]  /*0b10*/  UMOV UR36, URZ ;  /* 0x0000003f00247c82 */ /* 0x000fe20008000000 */
[----:B------:R-:W-:Y:S02]  /*0b20*/  IMAD.MOV.U32 R19, RZ, RZ, RZ ;  /* 0x000000ffff137224 */ /* 0x000fe400078e00ff */
[----:B0-----:R-:W-:-:S05]  /*0b30*/  VIADD R13, R0, 0xffffff80 ;  /* 0xffffff80000d7836 */ /* 0x001fca0000000000 */
[----:B------:R-:W-:-:S04]  /*0b40*/  SHF.R.S32.HI R0, RZ, 0x1f, R13 ;  /* 0x0000001fff007819 */ /* 0x000fc8000001140d */
[CC--:B------:R-:W-:Y:S02]  /*0b50*/  LEA.HI R3, R0.reuse, R13.reuse, RZ, 0x7 ;  /* 0x0000000d00037211 */ /* 0x0c0fe400078f38ff */
[CC--:B------:R-:W-:Y:S02]  /*0b60*/  LEA.HI R5, R0.reuse, R13.reuse, RZ, 0x5 ;  /* 0x0000000d00057211 */ /* 0x0c0fe400078f28ff */
[----:B------:R-:W-:Y:S02]  /*0b70*/  LOP3.LUT R4, R3, 0xffffff80, RZ, 0xc0, !PT ;  /* 0xffffff8003047812 */ /* 0x000fe400078ec0ff */
[----:B------:R-:W-:Y:S02]  /*0b80*/  SHF.R.S32.HI R12, RZ, 0x7, R3 ;  /* 0x00000007ff0c7819 */ /* 0x000fe40000011403 */
[----:B------:R-:W-:Y:S01]  /*0b90*/  SHF.R.S32.HI R14, RZ, 0x5, R5 ;  /* 0x00000005ff0e7819 */ /* 0x000fe20000011405 */
[----:B------:R-:W-:Y:S01]  /*0ba0*/  IMAD.IADD R11, R13, 0x1, -R4 ;  /* 0x000000010d0b7824 */ /* 0x000fe200078e0a04 */
[----:B------:R-:W-:Y:S01]  /*0bb0*/  LEA.HI R4, R0, R13, RZ, 0x4 ;  /* 0x0000000d00047211 */ /* 0x000fe200078f20ff */
[----:B------:R-:W-:-:S03]  /*0bc0*/  IMAD.HI R5, R12, 0x55555556, RZ ;  /* 0x555555560c057827 */ /* 0x000fc600078e02ff */
[----:B------:R-:W-:Y:S02]  /*0bd0*/  SHF.R.S32.HI R6, RZ, 0x1f, R11 ;  /* 0x0000001fff067819 */ /* 0x000fe4000001140b */
[----:B------:R-:W-:Y:S02]  /*0be0*/  SHF.R.S32.HI R7, RZ, 0x4, R4 ;  /* 0x00000004ff077819 */ /* 0x000fe40000011404 */
[----:B------:R-:W-:Y:S02]  /*0bf0*/  LEA.HI R8, R6, R11, RZ, 0x2 ;  /* 0x0000000b06087211 */ /* 0x000fe400078f10ff */
[C---:B------:R-:W-:Y:S02]  /*0c00*/  LOP3.LUT R3, R4.reuse, 0x3fffff0, RZ, 0xc0, !PT ;  /* 0x03fffff004037812 */ /* 0x040fe400078ec0ff */
[--C-:B------:R-:W-:Y:S02]  /*0c10*/  SHF.R.S32.HI R9, RZ, 0x2, R8.reuse ;  /* 0x00000002ff097819 */ /* 0x100fe40000011408 */
[----:B------:R-:W-:Y:S01]  /*0c20*/  SHF.R.S32.HI R10, RZ, 0x1f, R8 ;  /* 0x0000001fff0a7819 */ /* 0x000fe20000011408 */
[----:B------:R-:W-:Y:S01]  /*0c30*/  IMAD.IADD R3, R13, 0x1, -R3 ;  /* 0x000000010d037824 */ /* 0x000fe200078e0a03 */
[----:B------:R-:W-:-:S02]  /*0c40*/  LEA.HI R4, R4, R7, RZ, 0x1 ;  /* 0x0000000704047211 */ /* 0x000fc400078f08ff */
[----:B------:R-:W-:Y:S01]  /*0c50*/  LEA.HI R10, R10, R9, RZ, 0x3 ;  /* 0x000000090a0a7211 */ /* 0x000fe200078f18ff */
[----:B------:R-:W-:Y:S01]  /*0c60*/  IMAD R3, R14, 0x10, R3 ;  /* 0x000000100e037824 */ /* 0x000fe200078e0203 */
[----:B------:R-:W-:Y:S02]  /*0c70*/  LOP3.LUT R4, R4, 0x1ffffffe, RZ, 0xc0, !PT ;  /* 0x1ffffffe04047812 */ /* 0x000fe400078ec0ff */
[----:B------:R-:W-:Y:S02]  /*0c80*/  LOP3.LUT R10, R10, 0xfffffff8, RZ, 0xc0, !PT ;  /* 0xfffffff80a0a7812 */ /* 0x000fe400078ec0ff */
[----:B------:R-:W-:Y:S01]  /*0c90*/  LEA.HI R6, R6, R11, RZ, 0x5 ;  /* 0x0000000b06067211 */ /* 0x000fe200078f28ff */
[----:B------:R-:W-:Y:S01]  /*0ca0*/  IMAD.IADD R4, R7, 0x1, -R4 ;  /* 0x0000000107047824 */ /* 0x000fe200078e0a04 */
[----:B------:R-:W-:Y:S01]  /*0cb0*/  LEA.HI R5, R5, R5, RZ, 0x1 ;  /* 0x0000000505057211 */ /* 0x000fe200078f08ff */
[----:B------:R-:W-:Y:S01]  /*0cc0*/  IMAD.IADD R9, R9, 0x1, -R10 ;  /* 0x0000000109097824 */ /* 0x000fe200078e0a0a */
[----:B------:R-:W-:Y:S01]  /*0cd0*/  SHF.R.S32.HI R6, RZ, 0x5, R6 ;  /* 0x00000005ff067819 */ /* 0x000fe20000011406 */
[----:B------:R-:W-:Y:S01]  /*0ce0*/  IMAD R7, R3, 0x8, R4 ;  /* 0x0000000803077824 */ /* 0x000fe200078e0204 */
[CC--:B------:R-:W-:Y:S01]  /*0cf0*/  LEA.HI R3, R0.reuse, R13.reuse, RZ, 0x2 ;  /* 0x0000000d00037211 */ /* 0x0c0fe200078f10ff */
[----:B------:R-:W-:Y:S01]  /*0d00*/  IMAD R5, R5, -0x3, R12 ;  /* 0xfffffffd05057824 */ /* 0x000fe200078e020c */
[----:B------:R-:W-:Y:S01]  /*0d10*/  LEA.HI R4, R0, R13, RZ, 0x3 ;  /* 0x0000000d00047211 */ /* 0x000fe200078f18ff */
[----:B------:R-:W-:Y:S01]  /*0d20*/  IMAD R6, R6, 0x10, R9 ;  /* 0x0000001006067824 */ /* 0x000fe200078e0209 */
[----:B------:R-:W-:-:S02]  /*0d30*/  SHF.R.S32.HI R157, RZ, 0x2, R3 ;  /* 0x00000002ff9d7819 */ /* 0x000fc40000011403 */
[----:B------:R-:W-:Y:S01]  /*0d40*/  SHF.R.S32.HI R0, RZ, 0x1f, R3 ;  /* 0x0000001fff007819 */ /* 0x000fe20000011403 */
[----:B------:R-:W-:Y:S01]  /*0d50*/  IMAD R10, R5, 0x40, R6 ;  /* 0x00000040050a7824 */ /* 0x000fe200078e0206 */
[----:B------:R-:W-:Y:S01]  /*0d60*/  SHF.R.S32.HI R5, RZ, 0x3, R4 ;  /* 0x00000003ff057819 */ /* 0x000fe20000011404 */
[----:B------:R-:W-:Y:S01]  /*0d70*/  VIADD R12, R157, 0x60 ;  /* 0x000000609d0c7836 */ /* 0x000fe20000000000 */
[----:B------:R-:W-:Y:S02]  /*0d80*/  LOP3.LUT R4, R4, 0xfffffff8, RZ, 0xc0, !PT ;  /* 0xfffffff804047812 */ /* 0x000fe400078ec0ff */
[----:B------:R-:W-:Y:S01]  /*0d90*/  LEA.HI R0, R0, R157, RZ, 0x3 ;  /* 0x0000009d00007211 */ /* 0x000fe200078f18ff */
[----:B------:R-:W-:Y:S01]  /*0da0*/  STL [R1+0x5c], R10 ;  /* 0x00005c0a01007387 */ /* 0x000fe20000100800 */
[----:B------:R-:W-:Y:S01]  /*0db0*/  LOP3.LUT R3, R3, 0xfffffffc, RZ, 0xc0, !PT ;  /* 0xfffffffc03037812 */ /* 0x000fe200078ec0ff */
[----:B------:R-:W-:Y:S01]  /*0dc0*/  IMAD.IADD R6, R13, 0x1, -R4 ;  /* 0x000000010d067824 */ /* 0x000fe200078e0a04 */
[----:B------:R-:W-:Y:S01]  /*0dd0*/  LOP3.LUT R0, R0, 0xfffffff8, RZ, 0xc0, !PT ;  /* 0xfffffff800007812 */ /* 0x000fe200078ec0ff */
[----:B------:R-:W-:Y:S01]  /*0de0*/  IMAD.SHL.U32 R4, R12, 0x40, RZ ;  /* 0x000000400c047824 */ /* 0x000fe200078e00ff */
[----:B------:R-:W-:Y:S01]  /*0df0*/  SHF.R.S32.HI R5, RZ, 0x1f, R12 ;  /* 0x0000001fff057819 */ /* 0x000fe2000001140c */
[----:B------:R-:W-:Y:S01]  /*0e00*/  IMAD.SHL.U32 R6, R6, 0x8, RZ ;  /* 0x0000000806067824 */ /* 0x000fe200078e00ff */
[----:B------:R-:W-:Y:S01]  /*0e10*/  STL [R1+0x8], RZ ;  /* 0x000008ff01007387 */ /* 0x000fe20000100800 */
[----:B------:R-:W-:Y:S01]  /*0e20*/  IMAD.IADD R0, R157, 0x1, -R0 ;  /* 0x000000019d007824 */ /* 0x000fe200078e0a00 */
[----:B------:R-:W-:Y:S01]  /*0e30*/  LEA.HI R5, R5, R12, RZ, 0x3 ;  /* 0x0000000c05057211 */ /* 0x000fe200078f18ff */
[----:B------:R-:W-:Y:S01]  /*0e40*/  IMAD.IADD R9, R13, 0x1, -R3 ;  /* 0x000000010d097824 */ /* 0x000fe200078e0a03 */
[----:B------:R-:W-:Y:S01]  /*0e50*/  STL [R1+0x50], R6 ;  /* 0x0000500601007387 */ /* 0x000fe20000100800 */
[----:B------:R-:W-:-:S02]  /*0e60*/  LOP3.LUT R8, R8, 0x7ffffffc, RZ, 0xc0, !PT ;  /* 0x7ffffffc08087812 */ /* 0x000fc400078ec0ff */
[C---:B------:R-:W-:Y:S01]  /*0e70*/  IMAD.SHL.U32 R152, R9.reuse, 0x4, RZ ;  /* 0x0000000409987824 */ /* 0x040fe200078e00ff */
[----:B------:R0:W-:Y:S01]  /*0e80*/  STL [R1+0x40], R0 ;  /* 0x0000400001007387 */ /* 0x0001e20000100800 */
[----:B------:R-:W-:Y:S01]  /*0e90*/  LEA.HI R3, R9, R9, RZ, 0x1 ;  /* 0x0000000909037211 */ /* 0x000fe200078f08ff */
[----:B------:R-:W-:Y:S02]  /*0ea0*/  IMAD.SHL.U32 R5, R5, 0x40, RZ ;  /* 0x0000004005057824 */ /* 0x000fe400078e00ff */
[----:B------:R-:W-:Y:S01]  /*0eb0*/  IMAD.SHL.U32 R16, R9, 0x8, RZ ;  /* 0x0000000809107824 */ /* 0x000fe200078e00ff */
[----:B------:R-:W-:Y:S02]  /*0ec0*/  LOP3.LUT R3, R3, 0x1ffffffe, RZ, 0xc0, !PT ;  /* 0x1ffffffe03037812 */ /* 0x000fe400078ec0ff */
[----:B------:R-:W-:Y:S01]  /*0ed0*/  LOP3.LUT R5, R5, 0xfffffe00, RZ, 0xc0, !PT ;  /* 0xfffffe0005057812 */ /* 0x000fe200078ec0ff */
[----:B------:R-:W-:Y:S01]  /*0ee0*/  VIADD R18, R16, 0x20 ;  /* 0x0000002010127836 */ /* 0x000fe20000000000 */
[----:B------:R-:W-:Y:S01]  /*0ef0*/  SHF.R.S32.HI R17, RZ, 0x1f, R16 ;  /* 0x0000001fff117819 */ /* 0x000fe20000011410 */
[----:B------:R-:W-:Y:S01]  /*0f00*/  IMAD.IADD R3, R9, 0x1, -R3 ;  /* 0x0000000109037824 */ /* 0x000fe200078e0a03 */
[----:B0-----:R-:W-:-:S02]  /*0f10*/  LOP3.LUT R0, R4, 0x1c0, RZ, 0xc0, !PT ;  /* 0x000001c004007812 */ /* 0x001fc400078ec0ff */
[----:B------:R-:W-:Y:S02]  /*0f20*/  SHF.R.S32.HI R4, RZ, 0x1f, R6 ;  /* 0x0000001fff047819 */ /* 0x000fe40000011406 */
[----:B------:R-:W-:Y:S02]  /*0f30*/  SHF.R.U32.HI R6, RZ, 0x3, R0 ;  /* 0x00000003ff067819 */ /* 0x000fe40000011600 */
[----:B------:R-:W-:Y:S01]  /*0f40*/  LOP3.LUT R0, R0, 0x38, R16, 0xf8, !PT ;  /* 0x0000003800007812 */ /* 0x000fe200078ef810 */
[----:B------:R0:W-:Y:S01]  /*0f50*/  STL [R1+0x64], R4 ;  /* 0x0000640401007387 */ /* 0x0001e20000100800 */
[----:B------:R-:W-:Y:S01]  /*0f60*/  SHF.R.S32.HI R9, RZ, 0x1f, R18 ;  /* 0x0000001fff097819 */ /* 0x000fe20000011412 */
[----:B0-----:R-:W-:-:S05]  /*0f70*/  VIADD R4, R152, 0x10 ;  /* 0x0000001098047836 */ /* 0x001fca0000000000 */
[----:B------:R0:W-:Y:S04]  /*0f80*/  STL [R1+0xc], R4 ;  /* 0x00000c0401007387 */ /* 0x0001e80000100800 */
[----:B------:R1:W-:Y:S04]  /*0f90*/  STL [R1+0x44], R5 ;  /* 0x0000440501007387 */ /* 0x0003e80000100800 */
[----:B------:R-:W-:Y:S01]  /*0fa0*/  STL [R1+0x4], R9 ;  /* 0x0000040901007387 */ /* 0x000fe20000100800 */
[----:B0-----:R-:W-:Y:S02]  /*0fb0*/  SHF.R.S32.HI R4, RZ, 0x1f, R4 ;  /* 0x0000001fff047819 */ /* 0x001fe40000011404 */
[----:B-1----:R-:W-:Y:S01]  /*0fc0*/  LOP3.LUT R5, R5, R0, R6, 0xf6, !PT ;  /* 0x0000000005057212 */ /* 0x002fe200078ef606 */
[----:B------:R-:W-:-:S02]  /*0fd0*/  IMAD.IADD R0, R11, 0x1, -R8 ;  /* 0x000000010b007824 */ /* 0x000fc400078e0a08 */
[----:B------:R0:W-:Y:S01]  /*0fe0*/  STL [R1+0x54], R4 ;  /* 0x0000540401007387 */ /* 0x0001e20000100800 */
[----:B------:R-:W-:-:S03]  /*0ff0*/  IMAD.SHL.U32 R6, R7, 0x8, RZ ;  /* 0x0000000807067824 */ /* 0x000fc600078e00ff */
[----:B------:R1:W-:Y:S04]  /*1000*/  STL [R1], R0 ;  /* 0x0000000001007387 */ /* 0x0003e80000100800 */
[----:B------:R2:W-:Y:S01]  /*1010*/  STL [R1+0x60], R6 ;  /* 0x0000600601007387 */ /* 0x0005e20000100800 */
[----:B0-----:R-:W-:Y:S02]  /*1020*/  IMAD R4, R5, 0x2, R2 ;  /* 0x0000000205047824 */ /* 0x001fe400078e0202 */
[----:B-1----:R-:W-:-:S03]  /*1030*/  IMAD R0, R3, 0x8, R10 ;  /* 0x0000000803007824 */ /* 0x002fc600078e020a */
[----:B------:R2:W-:Y:S04]  /*1040*/  STL [R1+0x58], R4 ;  /* 0x0000580401007387 */ /* 0x0005e80000100800 */
[----:B------:R2:W-:Y:S02]  /*1050*/  STL [R1+0x30], R0 ;  /* 0x0000300001007387 */ /* 0x0005e40000100800 */
.L_x_1762:
[----:B------:R-:W-:Y:S05]  /*1060*/  YIELD ;  /* 0x0000000000007946 */ /* 0x000fea0003800000 */
[----:B------:R-:W-:Y:S01]  /*1070*/  ULDC.64 UR4, c[0x0][0xa28] ;  /* 0x00028a0000047ab9 */ /* 0x000fe20000000a00 */
[----:B0-2--5:R-:W0:Y:S01]  /*1080*/  LDC.64 R6, c[0x0][0xa08] ;  /* 0x00028200ff067b82 */ /* 0x025e220000000a00 */
[----:B------:R-:W-:Y:S01]  /*1090*/  ISETP.NE.U32.AND P1, PT, RZ, UR4, PT ;  /* 0x00000004ff007c0c */ /* 0x000fe2000bf25070 */
[----:B------:R-:W-:Y:S02]  /*10a0*/  IMAD.MOV.U32 R0, RZ, RZ, RZ ;  /* 0x000000ffff007224 */ /* 0x000fe400078e00ff */
[----:B------:R-:W-:Y:S01]  /*10b0*/  IMAD.MOV.U32 R68, RZ, RZ, RZ ;  /* 0x000000ffff447224 */ /* 0x000fe200078e00ff */
[----:B------:R-:W-:Y:S01]  /*10c0*/  ISETP.NE.AND.EX P1, PT, RZ, UR5, PT, P1 ;  /* 0x00000005ff007c0c */ /* 0x000fe2000bf25310 */
[----:B------:R-:W-:-:S02]  /*10d0*/  ULDC.64 UR4, c[0x0][0xa18] ;  /* 0x0002860000047ab9 */ /* 0x000fc40000000a00 */
[----:B------:R-:W-:-:S04]  /*10e0*/  ISETP.NE.U32.AND P2, PT, RZ, UR4, PT ;  /* 0x00000004ff007c0c */ /* 0x000fc8000bf45070 */
[----:B------:R-:W-:Y:S01]  /*10f0*/  ISETP.NE.AND.EX P2, PT, RZ, UR5, PT, P2 ;  /* 0x00000005ff007c0c */ /* 0x000fe2000bf45320 */
[----:B------:R-:W-:Y:S02]  /*1100*/  ULDC.64 UR4, c[0x0][0xa08] ;  /* 0x0002820000047ab9 */ /* 0x000fe40000000a00 */
[----:B------:R-:W-:-:S03]  /*1110*/  ISETP.NE.U32.AND P0, PT, RZ, UR4, PT ;  /* 0x00000004ff007c0c */ /* 0x000fc6000bf05070 */
[----:B-1----:R-:W1:Y:S01]  /*1120*/  @P1 LDC.64 R4, c[0x0][0xa28] ;  /* 0x00028a00ff041b82 */ /* 0x002e620000000a00 */
[----:B------:R-:W-:Y:S01]  /*1130*/  ISETP.NE.AND.EX P0, PT, RZ, UR5, PT, P0 ;  /* 0x00000005ff007c0c */ /* 0x000fe2000bf05300 */
[----:B0--3--:R-:W-:-:S06]  /*1140*/  IMAD.WIDE R10, R31, 0x4, R6 ;  /* 0x000000041f0a7825 */ /* 0x009fcc00078e0206 */
[----:B------:R-:W0:Y:S01]  /*1150*/  @P2 LDC.64 R8, c[0x0][0xa18] ;  /* 0x00028600ff082b82 */ /* 0x000e220000000a00 */
[----:B------:R-:W-:Y:S02]  /*1160*/  ULDC UR4, c[0x0][0x288] ;  /* 0x0000a20000047ab9 */ /* 0x000fe40000000800 */
[----:B------:R-:W-:Y:S01]  /*1170*/  IMAD.U32 R155, RZ, RZ, UR4 ;  /* 0x00000004ff9b7e24 */ /* 0x000fe2000f8e00ff */
[----:B------:R-:W-:Y:S02]  /*1180*/  ULDC.64 UR4, c[0x0][0x418] ;  /* 0x0001060000047ab9 */ /* 0x000fe40000000a00 */
[----:B------:R2:W5:Y:S01]  /*1190*/  @P0 LDG.E R68, desc[UR42][R10.64] ;  /* 0x0000002a0a440981 */ /* 0x000562000c1e1900 */
[----:B-1----:R-:W-:-:S05]  /*11a0*/  @P1 IMAD.WIDE R4, R31, 0x4, R4 ;  /* 0x000000041f041825 */ /* 0x002fca00078e0204 */
[----:B------:R2:W5:Y:S01]  /*11b0*/  @P1 LDG.E R0, desc[UR42][R4.64] ;  /* 0x0000002a04001981 */ /* 0x000562000c1e1900 */
[----:B0-----:R-:W-:-:S05]  /*11c0*/  @P2 IMAD.WIDE R6, R31, 0x4, R8 ;  /* 0x000000041f062825 */ /* 0x001fca00078e0208 */
[----:B------:R2:W5:Y:S01]  /*11d0*/  @P2 LDG.E R155, desc[UR42][R6.64] ;  /* 0x0000002a069b2981 */ /* 0x000562000c1e1900 */
[----:B------:R-:W-:-:S03]  /*11e0*/  UISETP.NE.U32.AND UP0, UPT, UR4, URZ, UPT ;  /* 0x0000003f0400728c */ /* 0x000fc6000bf05070 */
        /* <DEDUP_REMOVED lines=8> */
[----:B--2---:R-:W-:Y:S06]  /*1270*/  @P2 BRA `(.L_x_1557) ;  /* 0x0000000000242947 */ /* 0x004fec0003800000 */
        /* <DEDUP_REMOVED lines=9> */
.L_x_1557:
[----:B------:R-:W-:Y:S01]  /*1310*/  ULDC.64 UR4, c[0x0][0xa20] ;  /* 0x0002880000047ab9 */ /* 0x000fe20000000a00 */
[----:B------:R0:W-:Y:S01]  /*1320*/  STL [R1+0x48], R30 ;  /* 0x0000481e01007387 */ /* 0x0001e20000100800 */
[----:B------:R-:W-:-:S03]  /*1330*/  ISETP.NE.U32.AND P1, PT, RZ, UR4, PT ;  /* 0x00000004ff007c0c */ /* 0x000fc6000bf25070 */
[----:B------:R0:W-:Y:S01]  /*1340*/  STL [R1+0x4c], R31 ;  /* 0x00004c1f01007387 */ /* 0x0001e20000100800 */
[----:B------:R-:W-:-:S13]  /*1350*/  ISETP.NE.AND.EX P1, PT, RZ, UR5, PT, P1 ;  /* 0x00000005ff007c0c */ /* 0x000fda000bf25310 */
[----:B0-----:R-:W-:Y:S05]  /*1360*/  @!P1 BRA `(.L_x_1558) ;  /* 0x0000000000109947 */ /* 0x001fea0003800000 */
[----:B------:R-:W0:Y:S02]  /*1370*/  LDC.64 R4, c[0x0][0xa20] ;  /* 0x00028800ff047b82 */ /* 0x000e240000000a00 */
[----:B0-----:R-:W-:-:S05]  /*1380*/  IMAD.WIDE R4, R31, 0x4, R4 ;  /* 0x000000041f047825 */ /* 0x001fca00078e0204 */
[----:B------:R0:W5:Y:S01]  /*1390*/  LDG.E R33, desc[UR42][R4.64] ;  /* 0x0000002a04217981 */ /* 0x000162000c1e1900 */
[----:B------:R-:W-:Y:S05]  /*13a0*/  BRA `(.L_x_1559) ;  /* 0x0000000000107947 */ /* 0x000fea0003800000 */
.L_x_1558:
[----:B------:R-:W-:Y:S05]  /*13b0*/  @!P0 BRA `(.L_x_1559) ;  /* 0x00000000000c8947 */ /* 0x000fea0003800000 */
[----:B------:R-:W2:Y:S04]  /*13c0*/  LDG.E R4, desc[UR42][R10.64] ;  /* 0x0000002a0a047981 */ /* 0x000ea8000c1e1900 */
[----:B------:R-:W2:Y:S02]  /*13d0*/  LDG.E R33, desc[UR42][R10.64+0x4] ;  /* 0x0000042a0a217981 */ /* 0x000ea4000c1e1900 */
[----:B--2---:R-:W-:-:S07]  /*13e0*/  IMAD.IADD R33, R33, 0x1, -R4 ;  /* 0x0000000121217824 */ /* 0x004fce00078e0a04 */
.L_x_1559:
[----:B------:R-:W-:Y:S01]  /*13f0*/  ULDC.64 UR4, c[0x0][0xa10] ;  /* 0x0002840000047ab9 */ /* 0x000fe20000000a00 */
[----:B0-----:R-:W0:Y:S01]  /*1400*/  LDC R4, c[0x0][0x448] ;  /* 0x00011200ff047b82 */ /* 0x001e220000000800 */
[----:B------:R-:W-:-:S04]  /*1410*/  ISETP.NE.U32.AND P0, PT, RZ, UR4, PT ;  /* 0x00000004ff007c0c */ /* 0x000fc8000bf05070 */
[----:B------:R-:W-:Y:S01]  /*1420*/  ISETP.NE.AND.EX P0, PT, RZ, UR5, PT, P0 ;  /* 0x00000005ff007c0c */ /* 0x000fe2000bf05300 */
[----:B------:R-:W-:Y:S02]  /*1430*/  ULDC.64 UR4, c[0x0][0xa30] ;  /* 0x00028c0000047ab9 */ /* 0x000fe40000000a00 */
[----:B------:R-:W-:-:S04]  /*1440*/  ISETP.NE.U32.AND P1, PT, RZ, UR4, PT ;  /* 0x00000004ff007c0c */ /* 0x000fc8000bf25070 */
[----:B------:R-:W-:-:S06]  /*1450*/  ISETP.NE.AND.EX P1, PT, RZ, UR5, PT, P1 ;  /* 0x00000005ff007c0c */ /* 0x000fcc000bf25310 */
[----:B------:R-:W1:Y:S08]  /*1460*/  @P0 LDC.64 R6, c[0x0][0xa10] ;  /* 0x00028400ff060b82 */ /* 0x000e700000000a00 */
[----:B------:R-:W2:Y:S01]  /*1470*/  @P1 LDC.64 R8, c[0x0][0xa30] ;  /* 0x00028c00ff081b82 */ /* 0x000ea20000000a00 */
[----:B-1----:R-:W-:-:S05]  /*1480*/  @P0 IMAD.WIDE R6, R31, 0x4, R6 ;  /* 0x000000041f060825 */ /* 0x002fca00078e0206 */
[----:B------:R-:W3:Y:S04]  /*1490*/  @P0 LDG.E R3, desc[UR42][R6.64] ;  /* 0x0000002a06030981 */ /* 0x000ee8000c1e1900 */
[----:B------:R1:W3:Y:S01]  /*14a0*/  @P0 LDG.E R10, desc[UR42][R6.64+0x4] ;  /* 0x0000042a060a0981 */ /* 0x0002e2000c1e1900 */
[----:B-----5:R-:W-:Y:S02]  /*14b0*/  IMAD.MOV.U32 R24, RZ, RZ, R33 ;  /* 0x000000ffff187224 */ /* 0x020fe400078e0021 */
[----:B--2---:R-:W-:-:S05]  /*14c0*/  @P1 IMAD.WIDE R8, R31, 0x4, R8 ;  /* 0x000000041f081825 */ /* 0x004fca00078e0208 */
[----:B------:R2:W5:Y:S01]  /*14d0*/  @P1 LDG.E R24, desc[UR42][R8.64] ;  /* 0x0000002a08181981 */ /* 0x000562000c1e1900 */
[----:B0-----:R-:W-:Y:S01]  /*14e0*/  ISETP.NE.AND P1, PT, R4, 0x1, PT ;  /* 0x000000010400780c */ /* 0x001fe20003f25270 */
[----:B------:R-:W-:Y:S01]  /*14f0*/  IMAD R14, R29, 0xc0, RZ ;  /* 0x000000c01d0e7824 */ /* 0x000fe200078e02ff */
[----:B------:R-:W0:Y:S01]  /*1500*/  LDC.64 R4, c[0x0][0x9e0] ;  /* 0x00027800ff047b82 */ /* 0x000e220000000a00 */
[----:B------:R-:W-:Y:S02]  /*1510*/  IMAD.IADD R13, R33, 0x1, -R0 ;  /* 0x00000001210d7824 */ /* 0x000fe400078e0a00 */
[----:B------:R-:W-:Y:S01]  /*1520*/  VIADD R0, R14, 0xbf ;  /* 0x000000bf0e007836 */ /* 0x000fe20000000000 */
[----:B------:R4:W-:Y:S03]  /*1530*/  STL [R1+0x24], R14 ;  /* 0x0000240e01007387 */ /* 0x0009e60000100800 */
[----:B-1----:R-:W-:-:S04]  /*1540*/  IMAD.MOV.U32 R6, RZ, RZ, R0 ;  /* 0x000000ffff067224 */ /* 0x002fc800078e0000 */
[----:B------:R-:W1:Y:S08]  /*1550*/  @P1 LDC R11, c[0x0][0x44c] ;  /* 0x00011300ff0b1b82 */ /* 0x000e700000000800 */
[----:B------:R-:W2:Y:S01]  /*1560*/  @P1 LDC R12, c[0x0][0x450] ;  /* 0x00011400ff0c1b82 */ /* 0x000ea20000000800 */
[----:B0-----:R-:W-:Y:S01]  /*1570*/  ISETP.GE.AND P2, PT, R5, 0x1, PT ;  /* 0x000000010500780c */ /* 0x001fe20003f46270 */
[----:B---3--:R-:W-:-:S02]  /*1580*/  @P0 IMAD.IADD R28, R10, 0x1, -R3 ;  /* 0x000000010a1c0824 */ /* 0x008fc400078e0a03 */
[----:B-1----:R-:W-:-:S04]  /*1590*/  @P1 IMAD.HI.U32 R3, R0, R11, RZ ;  /* 0x0000000b00031227 */ /* 0x002fc800078e00ff */
[----:B------:R-:W-:Y:S01]  /*15a0*/  IMAD.IADD R156, R13, 0x1, R28 ;  /* 0x000000010d9c7824 */ /* 0x000fe200078e021c */
[----:B--2---:R-:W-:-:S03]  /*15b0*/  @P1 SHF.R.U32.HI R6, RZ, R12, R3 ;  /* 0x0000000cff061219 */ /* 0x004fc60000011603 */
[C---:B------:R-:W-:Y:S01]  /*15c0*/  VIADD R0, R156.reuse, 0x7f ;  /* 0x0000007f9c007836 */ /* 0x040fe20000000000 */
[----:B------:R-:W-:-:S04]  /*15d0*/  IADD3 R7, R156, 0x1, -R155 ;  /* 0x000000019c077810 */ /* 0x000fc80007ffe89b */
[----:B------:R-:W-:Y:S01]  /*15e0*/  SHF.R.S32.HI R3, RZ, 0x1f, R0 ;  /* 0x0000001fff037819 */ /* 0x000fe20000011400 */
[----:B------:R-:W-:-:S03]  /*15f0*/  IMAD.IADD R9, R7, 0x1, R6 ;  /* 0x0000000107097824 */ /* 0x000fc600078e0206 */
[----:B------:R-:W-:Y:S01]  /*1600*/  LEA.HI R3, R3, R0, RZ, 0x7 ;  /* 0x0000000003037211 */ /* 0x000fe200078f38ff */
[----:B------:R-:W-:-:S03]  /*1610*/  IMAD.IADD R4, R9, 0x1, R4 ;  /* 0x0000000109047824 */ /* 0x000fc600078e0204 */
[----:B------:R-:W-:Y:S01]  /*1620*/  SHF.R.S32.HI R79, RZ, 0x7, R3 ;  /* 0x00000007ff4f7819 */ /* 0x000fe20000011403 */
[----:B----4-:R-:W-:Y:S06]  /*1630*/  @!P2 BRA `(.L_x_1560) ;  /* 0x000000000048a947 */ /* 0x010fec0003800000 */
        /* <DEDUP_REMOVED lines=11> */
.L_x_1562:
[----:B------:R-:W-:-:S13]  /*16f0*/  ISETP.NE.AND P0, PT, R5, 0x1, PT ;  /* 0x000000010500780c */ /* 0x000fda0003f05270 */
[----:B------:R-:W0:Y:S02]  /*1700*/  @P0 LDC.64 R6, c[0x0][0x9e8] ;  /* 0x00027a00ff060b82 */ /* 0x000e240000000a00 */
[----:B0-----:R-:W-:-:S05]  /*1710*/  @P0 IMAD.HI.U32 R6, R0, R6, RZ ;  /* 0x0000000600060227 */ /* 0x001fca00078e00ff */
[----:B------:R-:W-:-:S07]  /*1720*/  @P0 SHF.R.U32.HI R0, RZ, R7, R6 ;  /* 0x00000007ff000219 */ /* 0x000fce0000011606 */
.L_x_1563:
[----:B------:R-:W-:Y:S05]  /*1730*/  BSYNC B0 ;  /* 0x0000000000007941 */ /* 0x000fea0003800000 */
.L_x_1561:
[----:B------:R-:W-:-:S05]  /*1740*/  IMAD R3, R0, R5, R5 ;  /* 0x0000000500037224 */ /* 0x000fca00078e0205 */
[----:B------:R-:W-:-:S07]  /*1750*/  VIMNMX R4, R4, R3, PT ;  /* 0x0000000304047248 */ /* 0x000fce0003fe0100 */
.L_x_1560:
[----:B------:R-:W0:Y:S01]  /*1760*/  @P1 LDC R3, c[0x0][0x44c] ;  /* 0x00011300ff031b82 */ /* 0x000e220000000800 */
[----:B------:R-:W-:Y:S01]  /*1770*/  IMAD.MOV.U32 R0, RZ, RZ, R14 ;  /* 0x000000ffff007224 */ /* 0x000fe200078e000e */
[----:B------:R-:W-:Y:S01]  /*1780*/  ULDC UR4, c[0x0][0x9dc] ;  /* 0x0002770000047ab9 */ /* 0x000fe20000000800 */
[----:B------:R-:W-:-:S05]  /*1790*/  IMAD.IADD R89, R156, 0x1, -R155 ;  /* 0x000000019c597824 */ /* 0x000fca00078e0a9b */
[----:B------:R-:W1:Y:S01]  /*17a0*/  @P1 LDC R6, c[0x0][0x450] ;  /* 0x00011400ff061b82 */ /* 0x000e620000000800 */
[----:B0-----:R-:W-:-:S05]  /*17b0*/  @P1 IMAD.HI.U32 R3, R14, R3, RZ ;  /* 0x000000030e031227 */ /* 0x001fca00078e00ff */
[----:B-1----:R-:W-:-:S05]  /*17c0*/  @P1 SHF.R.U32.HI R0, RZ, R6, R3 ;  /* 0x00000006ff001219 */ /* 0x002fca0000011603 */
[----:B------:R-:W-:-:S04]  /*17d0*/  IMAD.IADD R0, R89, 0x1, R0 ;  /* 0x0000000159007824 */ /* 0x000fc800078e0200 */
[----:B------:R-:W-:Y:S01]  /*17e0*/  VIADD R3, R0, -UR4 ;  /* 0x8000000400037c36 */ /* 0x000fe20008000000 */
[----:B------:R-:W-:Y:S06]  /*17f0*/  @!P2 BRA `(.L_x_1564) ;  /* 0x000000000044a947 */ /* 0x000fec0003800000 */
[----:B------:R-:W-:Y:S01]  /*1800*/  ISETP.GT.AND P0, PT, R0, -0x1, PT ;  /* 0xffffffff0000780c */ /* 0x000fe20003f04270 */
[----:B------:R-:W-:-:S12]  /*1810*/  BSSY B0, `(.L_x_1565) ;  /* 0x000000d000007945 */ /* 0x000fd80003800000 */
[----:B------:R-:W-:Y:S05]  /*1820*/  @P0 BRA `(.L_x_1566) ;  /* 0x00000000001c0947 */ /* 0x000fea0003800000 */
[----:B------:R-:W-:Y:S02]  /*1830*/  ISETP.NE.AND P0, PT, R5, 0x1, PT ;  /* 0x000000010500780c */ /* 0x000fe40003f05270 */
[----:B------:R-:W-:-:S11]  /*1840*/  LOP3.LUT R7, RZ, R0, RZ, 0x33, !PT ;  /* 0x00000000ff077212 */ /* 0x000fd600078e33ff */
[----:B------:R-:W0:Y:S02]  /*1850*/  @P0 LDC.64 R8, c[0x0][0x9e8] ;  /* 0x00027a00ff080b82 */ /* 0x000e240000000a00 */
[----:B0-----:R-:W-:-:S05]  /*1860*/  @P0 IMAD.HI.U32 R0, R7, R8, RZ ;  /* 0x0000000807000227 */ /* 0x001fca00078e00ff */
[----:B------:R-:W-:-:S04]  /*1870*/  @P0 SHF.R.U32.HI R7, RZ, R9, R0 ;  /* 0x00000009ff070219 */ /* 0x000fc80000011600 */
[----:B------:R-:W-:Y:S01]  /*1880*/  LOP3.LUT R0, RZ, R7, RZ, 0x33, !PT ;  /* 0x00000007ff007212 */ /* 0x000fe200078e33ff */
[----:B------:R-:W-:Y:S06]  /*1890*/  BRA `(.L_x_1567) ;  /* 0x0000000000107947 */ /* 0x000fec0003800000 */
.L_x_1566:
[----:B------:R-:W-:-:S13]  /*18a0*/  ISETP.NE.AND P0, PT, R5, 0x1, PT ;  /* 0x000000010500780c */ /* 0x000fda0003f05270 */
[----:B------:R-:W0:Y:S02]  /*18b0*/  @P0 LDC.64 R6, c[0x0][0x9e8] ;  /* 0x00027a00ff060b82 */ /* 0x000e240000000a00 */
[----:B0-----:R-:W-:-:S05]  /*18c0*/  @P0 IMAD.HI.U32 R6, R0, R6, RZ ;  /* 0x0000000600060227 */ /* 0x001fca00078e00ff */
[----:B------:R-:W-:-:S07]  /*18d0*/  @P0 SHF.R.U32.HI R0, RZ, R7, R6 ;  /* 0x00000007ff000219 */ /* 0x000fce0000011606 */
.L_x_1567:
[----:B------:R-:W-:Y:S05]  /*18e0*/  BSYNC B0 ;  /* 0x0000000000007941 */ /* 0x000fea0003800000 */
.L_x_1565:
[----:B------:R-:W-:-:S05]  /*18f0*/  IMAD R0, R0, R5, RZ ;  /* 0x0000000500007224 */ /* 0x000fca00078e02ff */
[----:B------:R-:W-:-:S07]  /*1900*/  VIMNMX R3, R3, R0, !PT ;  /* 0x0000000003037248 */ /* 0x000fce0007fe0100 */
.L_x_1564:
[----:B------:R-:W-:Y:S01]  /*1910*/  VIADD R4, R4, 0x7f ;  /* 0x0000007f04047836 */ /* 0x000fe20000000000 */
[----:B------:R-:W-:-:S04]  /*1920*/  SHF.R.S32.HI R0, RZ, 0x1f, R3 ;  /* 0x0000001fff007819 */ /* 0x000fc80000011403 */
[----:B------:R-:W-:Y:S02]  /*1930*/  SHF.R.S32.HI R5, RZ, 0x1f, R4 ;  /* 0x0000001fff057819 */ /* 0x000fe40000011404 */
[----:B------:R-:W-:Y:S02]  /*1940*/  LEA.HI R0, R0, R3, RZ, 0x7 ;  /* 0x0000000300007211 */ /* 0x000fe400078f38ff */
[----:B------:R-:W-:Y:S02]  /*1950*/  LEA.HI R5, R5, R4, RZ, 0x7 ;  /* 0x0000000405057211 */ /* 0x000fe400078f38ff */
[----:B------:R-:W-:Y:S02]  /*1960*/  SHF.R.S32.HI R3, RZ, 0x7, R0 ;  /* 0x00000007ff037819 */ /* 0x000fe40000011400 */
[----:B------:R-:W-:Y:S02]  /*1970*/  SHF.R.S32.HI R0, RZ, 0x7, R5 ;  /* 0x00000007ff007819 */ /* 0x000fe40000011405 */
[----:B------:R-:W-:-:S02]  /*1980*/  VIMNMX R3, RZ, R3, !PT ;  /* 0x00000003ff037248 */ /* 0x000fc40007fe0100 */
[----:B------:R-:W-:-:S03]  /*1990*/  VIMNMX R0, R79, R0, PT ;  /* 0x000000004f007248 */ /* 0x000fc60003fe0100 */
[--C-:B------:R-:W-:Y:S02]  /*19a0*/  IMAD R3, R3, 0x80, -R13.reuse ;  /* 0x0000008003037824 */ /* 0x100fe400078e0a0d */
[----:B------:R-:W-:-:S03]  /*19b0*/  IMAD R5, R0, 0x80, -R13 ;  /* 0x0000008000057824 */ /* 0x000fc600078e0a0d */
[----:B------:R-:W-:Y:S02]  /*19c0*/  VIMNMX R3, RZ, R3, !PT ;  /* 0x00000003ff037248 */ /* 0x000fe40007fe0100 */
[----:B------:R-:W-:Y:S02]  /*19d0*/  VIMNMX R0, R5, R28, PT ;  /* 0x0000001c05007248 */ /* 0x000fe40003fe0100 */
[----:B------:R-:W-:Y:S02]  /*19e0*/  SHF.R.U32.HI R27, RZ, 0x7, R3 ;  /* 0x00000007ff1b7819 */ /* 0x000fe40000011603 */
[----:B------:R-:W-:-:S03]  /*19f0*/  ISETP.GT.AND P0, PT, R0, R3, PT ;  /* 0x000000030000720c */ /* 0x000fc60003f04270 */
[----:B------:R-:W-:-:S10]  /*1a00*/  IMAD.MOV.U32 R26, RZ, RZ, R27 ;  /* 0x000000ffff1a7224 */ /* 0x000fd400078e001b */
[----:B------:R-:W-:-:S05]  /*1a10*/  @P0 VIADD R0, R0, 0x7f ;  /* 0x0000007f00000836 */ /* 0x000fca0000000000 */
[----:B------:R-:W-:-:S04]  /*1a20*/  @P0 SHF.R.S32.HI R3, RZ, 0x1f, R0 ;  /* 0x0000001fff030819 */ /* 0x000fc80000011400 */
[----:B------:R-:W-:-:S04]  /*1a30*/  @P0 LEA.HI R3, R3, R0, RZ, 0x7 ;  /* 0x0000000003030211 */ /* 0x000fc800078f38ff */
[----:B------:R-:W-:Y:S02]  /*1a40*/  @P0 SHF.R.S32.HI R26, RZ, 0x7, R3 ;  /* 0x00000007ff1a0819 */ /* 0x000fe40000011403 */
[----:B------:R-:W-:Y:S02]  /*1a50*/  PLOP3.LUT P0, PT, PT, PT, PT, 0x80, 0x0 ;  /* 0x000000000000781c */ /* 0x000fe40003f0f070 */
[----:B------:R-:W-:-:S13]  /*1a60*/  ISETP.GT.AND P1, PT, R26, R27, PT ;  /* 0x0000001b1a00720c */ /* 0x000fda0003f24270 */
[----:B------:R-:W-:Y:S05]  /*1a70*/  @!P1 BRA `(.L_x_1568) ;  /* 0x0000004000f09947 */ /* 0x000fea0003800000 */
        /* <DEDUP_REMOVED lines=20> */
.L_x_1570:
[----:B------:R-:W-:Y:S05]  /*1bc0*/  BSYNC B6 ;  /* 0x0000000000067941 */ /* 0x000fea0003800000 */
.L_x_1569:
        /* <DEDUP_REMOVED lines=20> */
.L_x_1572:
[----:B------:R-:W-:Y:S05]  /*1d10*/  BSYNC B6 ;  /* 0x0000000000067941 */ /* 0x000fea0003800000 */
.L_x_1571:
[----:B------:R-:W-:Y:S01]  /*1d20*/  ULDC.64 UR4, c[0x0][0x9f8] ;  /* 0x00027e0000047ab9 */ /* 0x000fe20000000a00 */
[----:B------:R-:W2:Y:S01]  /*1d30*/  LDL R34, [R1+0x40] ;  /* 0x0000400001227983 */ /* 0x000ea20000100800 */
[----:B------:R-:W-:Y:S01]  /*1d40*/  ISETP.NE.U32.AND P0, PT, RZ, UR4, PT ;  /* 0x00000004ff007c0c */ /* 0x000fe2000bf05070 */
[----:B------:R-:W-:Y:S01]  /*1d50*/  IMAD.MOV.U32 R69, RZ, RZ, R31 ;  /* 0x000000ffff457224 */ /* 0x000fe200078e001f */
[----:B------:R-:W0:Y:S01]  /*1d60*/  LDC.64 R66, c[0x0][0x3f8] ;  /* 0x0000fe00ff427b82 */ /* 0x000e220000000a00 */
[----:B------:R-:W3:Y:S01]  /*1d70*/  LDL R32, [R1+0x44] ;  /* 0x0000440001207983 */ /* 0x000ee20000100800 */
[----:B------:R-:W-:-:S06]  /*1d80*/  ISETP.NE.AND.EX P0, PT, RZ, UR5, PT, P0 ;  /* 0x00000005ff007c0c */ /* 0x000fcc000bf05300 */
[----:B------:R-:W1:Y:S08]  /*1d90*/  LDC.64 R4, c[0x0][0x408] ;  /* 0x00010200ff047b82 */ /* 0x000e700000000a00 */
[----:B------:R-:W4:Y:S02]  /*1da0*/  @P0 LDC.64 R6, c[0x0][0x9f8] ;  /* 0x00027e00ff060b82 */ /* 0x000f240000000a00 */
[----:B----4-:R-:W-:Y:S01]  /*1db0*/  @P0 IMAD.WIDE R6, R31, 0x4, R6 ;  /* 0x000000041f060825 */ /* 0x010fe200078e0206 */
[----:B------:R-:W4:Y:S05]  /*1dc0*/  S2R R20, SR_TID.X ;  /* 0x0000000000147919 */ /* 0x000f2a0000002100 */
[----:B------:R-:W4:Y:S01]  /*1dd0*/  LDC R31, c[0x0][0x3f4] ;  /* 0x0000fd00ff1f7b82 */ /* 0x000f220000000800 */
[----:B------:R4:W3:Y:S01]  /*1de0*/  @P0 LDG.E R69, desc[UR42][R6.64] ;  /* 0x0000002a06450981 */ /* 0x0008e2000c1e1900 */
[----:B------:R-:W-:Y:S01]  /*1df0*/  SHF.R.S32.HI R3, RZ, 0x1f, R157 ;  /* 0x0000001fff037819 */ /* 0x000fe2000001149d */
[----:B0-----:R-:W-:Y:S01]  /*1e00*/  IMAD.WIDE.U32 R10, R157, R66, R16 ;  /* 0x000000429d0a7225 */ /* 0x001fe200078e0010 */
[----:B------:R-:W-:-:S02]  /*1e10*/  SHF.R.S32.HI R153, RZ, 0x1f, R152 ;  /* 0x0000001fff997819 */ /* 0x000fc40000011498 */
[----:B-1----:R-:W-:Y:S01]  /*1e20*/  SHF.L.U64.HI R64, R4, 0x7, R5 ;  /* 0x0000000704407819 */ /* 0x002fe20000010205 */
[-C--:B------:R-:W-:Y:S01]  /*1e30*/  IMAD R0, R3, R66.reuse, RZ ;  /* 0x0000004203007224 */ /* 0x080fe200078e02ff */
[----:B------:R-:W-:Y:S01]  /*1e40*/  LOP3.LUT R22, R22, 0xfffffffd, RZ, 0xc0, !PT ;  /* 0xfffffffd16167812 */ /* 0x000fe200078ec0ff */
[----:B------:R-:W-:Y:S01]  /*1e50*/  IMAD.WIDE.U32 R8, R157, R66, R152 ;  /* 0x000000429d087225 */ /* 0x000fe200078e0098 */
[----:B------:R-:W-:-:S03]  /*1e60*/  SHF.R.S32.HI R62, RZ, 0x1f, R30 ;  /* 0x0000001fff3e7819 */ /* 0x000fc6000001141e */
[----:B------:R-:W-:Y:S02]  /*1e70*/  IMAD R15, R157, R67, R0 ;  /* 0x000000439d0f7224 */ /* 0x000fe400078e0200 */
[-C--:B------:R-:W-:Y:S02]  /*1e80*/  IMAD R0, R3, R4.reuse, RZ ;  /* 0x0000000403007224 */ /* 0x080fe400078e02ff */
[----:B------:R-:W-:Y:S02]  /*1e90*/  IMAD.IADD R9, R9, 0x1, R15 ;  /* 0x0000000109097824 */ /* 0x000fe400078e020f */
[----:B------:R-:W-:Y:S01]  /*1ea0*/  IMAD.IADD R11, R15, 0x1, R11 ;  /* 0x000000010f0b7824 */ /* 0x000fe200078e020b */
[----:B-----5:R-:W-:Y:S01]  /*1eb0*/  SHF.R.S32.HI R15, RZ, 0x1f, R24 ;  /* 0x0000001fff0f7819 */ /* 0x020fe20000011418 */
[C---:B------:R-:W-:Y:S01]  /*1ec0*/  IMAD R21, R157.reuse, R5, R0 ;  /* 0x000000059d157224 */ /* 0x040fe200078e0200 */
[----:B----4-:R-:W-:Y:S01]  /*1ed0*/  ISETP.GE.AND P0, PT, R16, R31, PT ;  /* 0x0000001f1000720c */ /* 0x010fe20003f06270 */
[----:B------:R-:W-:-:S03]  /*1ee0*/  IMAD.WIDE.U32 R6, R157, R4, R152 ;  /* 0x000000049d067225 */ /* 0x000fc600078e0098 */
[----:B------:R-:W-:Y:S01]  /*1ef0*/  SEL R3, R31, RZ, P0 ;  /* 0x000000ff1f037207 */ /* 0x000fe20000000000 */
[----:B------:R-:W-:Y:S02]  /*1f00*/  IMAD R14, R15, R66, RZ ;  /* 0x000000420f0e7224 */ /* 0x000fe400078e02ff */
[----:B------:R-:W-:Y:S01]  /*1f10*/  VIADD R36, R20, 0xffffff80 ;  /* 0xffffff8014247836 */ /* 0x000fe20000000000 */
[----:B------:R-:W-:Y:S01]  /*1f20*/  SHF.R.U32.HI R35, RZ, 0x7, R20 ;  /* 0x00000007ff237819 */ /* 0x000fe20000011614 */
[----:B------:R-:W-:Y:S02]  /*1f30*/  IMAD.IADD R3, R16, 0x1, R3 ;  /* 0x0000000110037824 */ /* 0x000fe400078e0203 */
[----:B------:R-:W-:Y:S01]  /*1f40*/  IMAD.WIDE.U32 R12, R157, R4, R16 ;  /* 0x000000049d0c7225 */ /* 0x000fe200078e0010 */
[C---:B------:R-:W-:Y:S02]  /*1f50*/  ISETP.NE.AND P6, PT, R35.reuse, 0x1, PT ;  /* 0x000000012300780c */ /* 0x040fe40003fc5270 */
[----:B------:R-:W-:Y:S01]  /*1f60*/  SHF.R.S32.HI R0, RZ, 0x1f, R3 ;  /* 0x0000001fff007819 */ /* 0x000fe20000011403 */
[----:B------:R-:W-:-:S02]  /*1f70*/  VIADD R60, R35, 0x8 ;  /* 0x00000008233c7836 */ /* 0x000fc40000000000 */
[----:B------:R-:W-:Y:S01]  /*1f80*/  VIADD R35, R157, 0x60 ;  /* 0x000000609d237836 */ /* 0x000fe20000000000 */
[----:B------:R-:W-:Y:S01]  /*1f90*/  LEA.HI R0, R0, R3, RZ, 0x3 ;  /* 0x0000000300007211 */ /* 0x000fe200078f18ff */
[-C--:B------:R-:W-:Y:S02]  /*1fa0*/  IMAD R15, R15, R4.reuse, RZ ;  /* 0x000000040f0f7224 */ /* 0x080fe400078e02ff */
[----:B------:R-:W-:Y:S02]  /*1fb0*/  IMAD.SHL.U32 R35, R35, 0x40, RZ ;  /* 0x0000004023237824 */ /* 0x000fe400078e00ff */
[----:B------:R-:W-:Y:S02]  /*1fc0*/  VIADD R20, R20, 0xffffff80 ;  /* 0xffffff8014147836 */ /* 0x000fe40000000000 */
[----:B------:R-:W-:Y:S01]  /*1fd0*/  IMAD.IADD R7, R7, 0x1, R21 ;  /* 0x0000000107077824 */ /* 0x000fe200078e0215 */
[----:B------:R-:W-:Y:S01]  /*1fe0*/  LOP3.LUT R35, R35, 0x1c0, RZ, 0xc0, !PT ;  /* 0x000001c023237812 */ /* 0x000fe200078ec0ff */
[----:B------:R-:W-:Y:S01]  /*1ff0*/  IMAD.IADD R13, R21, 0x1, R13 ;  /* 0x00000001150d7824 */ /* 0x000fe200078e020d */
[----:B------:R-:W-:Y:S05]  /*2000*/  @!P6 WARPSYNC.ALL ;  /* 0x000000000000e948 */ /* 0x000fea0003800000 */
[C---:B------:R-:W-:Y:S01]  /*2010*/  IMAD R15, R24.reuse, R5, R15 ;  /* 0x00000005180f7224 */ /* 0x040fe200078e020f */
[----:B------:R-:W-:Y:S01]  /*2020*/  LOP3.LUT R5, R35, 0x38, R0, 0xf8, !PT ;  /* 0x0000003823057812 */ /* 0x000fe200078ef800 */
[----:B------:R-:W-:Y:S01]  /*2030*/  VIADD R35, R157, 0x60 ;  /* 0x000000609d237836 */ /* 0x000fe20000000000 */
[----:B------:R-:W-:Y:S01]  /*2040*/  ULDC UR4, c[0x0][0x2f4] ;  /* 0x0000bd0000047ab9 */ /* 0x000fe20000000800 */
[----:B------:R-:W-:Y:S01]  /*2050*/  IMAD.WIDE.U32 R52, R24, R4, R6 ;  /* 0x0000000418347225 */ /* 0x000fe200078e0006 */
[----:B------:R-:W-:-:S02]  /*2060*/  LOP3.LUT R6, R0, 0xfffffff8, RZ, 0xc0, !PT ;  /* 0xfffffff800067812 */ /* 0x000fc400078ec0ff */
[----:B------:R-:W-:Y:S01]  /*2070*/  ISETP.GE.AND P2, PT, R18, UR4, PT ;  /* 0x0000000412007c0c */ /* 0x000fe2000bf46270 */
[----:B------:R-:W-:-:S04]  /*2080*/  IMAD.WIDE.U32 R54, R24, R4, R12 ;  /* 0x0000000418367225 */ /* 0x000fc800078e000c */
[----:B------:R-:W-:Y:S02]  /*2090*/  IMAD.SHL.U32 R63, R4, 0x80, RZ ;  /* 0x00000080043f7824 */ /* 0x000fe400078e00ff */
[----:B------:R-:W-:Y:S02]  /*20a0*/  IMAD.SHL.U32 R35, R35, 0x40, RZ ;  /* 0x0000004023237824 */ /* 0x000fe400078e00ff */
[----:B------:R-:W-:-:S03]  /*20b0*/  IMAD.WIDE.U32 R48, R24, R66, R8 ;  /* 0x0000004218307225 */ /* 0x000fc600078e0008 */
[----:B------:R-:W-:Y:S01]  /*20c0*/  LOP3.LUT R35, R35, 0x1c0, RZ, 0xc0, !PT ;  /* 0x000001c023237812 */ /* 0x000fe200078ec0ff */
[----:B------:R-:W-:Y:S01]  /*20d0*/  IMAD R21, R24, R67, R14 ;  /* 0x0000004318157224 */ /* 0x000fe200078e020e */
[----:B------:R-:W-:Y:S01]  /*20e0*/  SHF.L.U64.HI R67, R66, 0x7, R67 ;  /* 0x0000000742437819 */ /* 0x000fe20000010243 */
[----:B------:R-:W-:Y:S01]  /*20f0*/  IMAD.WIDE.U32 R50, R24, R66, R10 ;  /* 0x0000004218327225 */ /* 0x000fe200078e000a */
[----:B------:R-:W-:-:S03]  /*2100*/  SHF.R.U32.HI R35, RZ, 0x3, R35 ;  /* 0x00000003ff237819 */ /* 0x000fc60000011623 */
[----:B------:R-:W-:Y:S01]  /*2110*/  IMAD.SHL.U32 R58, R31, 0x2, RZ ;  /* 0x000000021f3a7824 */ /* 0x000fe200078e00ff */
[----:B------:R-:W-:Y:S01]  /*2120*/  LOP3.LUT R8, R5, R35, RZ, 0x3c, !PT ;  /* 0x0000002305087212 */ /* 0x000fe200078e3cff */
[----:B------:R-:W-:Y:S01]  /*2130*/  IMAD.IADD R31, R49, 0x1, R21 ;  /* 0x00000001311f7824 */ /* 0x000fe200078e0215 */
[----:B------:R-:W-:Y:S01]  /*2140*/  SHF.R.S32.HI R5, RZ, 0x3, R0 ;  /* 0x00000003ff057819 */ /* 0x000fe20000011400 */
[----:B------:R-:W-:Y:S02]  /*2150*/  IMAD.IADD R68, R68, 0x1, R33 ;  /* 0x0000000144447824 */ /* 0x000fe400078e0221 */
[----:B------:R-:W-:Y:S02]  /*2160*/  IMAD.SHL.U32 R66, R66, 0x80, RZ ;  /* 0x0000008042427824 */ /* 0x000fe400078e00ff */
[----:B------:R-:W-:Y:S02]  /*2170*/  IMAD.IADD R21, R21, 0x1, R51 ;  /* 0x0000000115157824 */ /* 0x000fe400078e0233 */
[----:B------:R-:W-:-:S02]  /*2180*/  IMAD.IADD R7, R15, 0x1, R55 ;  /* 0x000000010f077824 */ /* 0x000fc400078e0237 */
[C---:B--2---:R-:W-:Y:S01]  /*2190*/  IMAD.SHL.U32 R65, R34.reuse, 0x40, RZ ;  /* 0x0000004022417824 */ /* 0x044fe200078e00ff */
[----:B------:R-:W-:Y:S01]  /*21a0*/  @!P6 BAR.SYNC.DEFER_BLOCKING 0x9, 0x100 ;  /* 0x024400000000eb1d */ /* 0x000fe20000010000 */
[----:B------:R-:W-:Y:S02]  /*21b0*/  LOP3.LUT P1, RZ, R34, 0x4, RZ, 0xc0, !PT ;  /* 0x0000000422ff7812 */ /* 0x000fe4000782c0ff */
[----:B------:R-:W-:Y:S02]  /*21c0*/  SHF.R.S32.HI R34, RZ, 0x1f, R36 ;  /* 0x0000001fff227819 */ /* 0x000fe40000011424 */
[----:B------:R-:W-:Y:S02]  /*21d0*/  LOP3.LUT R65, R65, 0x1c0, RZ, 0xc0, !PT ;  /* 0x000001c041417812 */ /* 0x000fe400078ec0ff */
[----:B------:R-:W-:Y:S02]  /*21e0*/  LEA.HI R34, R34, R36, RZ, 0x2 ;  /* 0x0000002422227211 */ /* 0x000fe400078f10ff */
[----:B------:R-:W-:-:S02]  /*21f0*/  SHF.R.U32.HI R61, RZ, 0x3, R65 ;  /* 0x00000003ff3d7819 */ /* 0x000fc40000011641 */
[----:B------:R-:W-:Y:S02]  /*2200*/  LOP3.LUT R34, R34, 0xfffffffc, RZ, 0xc0, !PT ;  /* 0xfffffffc22227812 */ /* 0x000fe400078ec0ff */
[----:B------:R-:W-:Y:S02]  /*2210*/  LOP3.LUT R4, R65, 0x18, R16, 0xf8, !PT ;  /* 0x0000001841047812 */ /* 0x000fe400078ef810 */
[----:B------:R-:W-:Y:S01]  /*2220*/  @P1 LOP3.LUT R22, R22, 0x2, RZ, 0xfc, !PT ;  /* 0x0000000216161812 */ /* 0x000fe200078efcff */
[----:B------:R-:W-:Y:S01]  /*2230*/  IMAD.IADD R34, R36, 0x1, -R34 ;  /* 0x0000000124227824 */ /* 0x000fe200078e0a22 */
[----:B------:R-:W-:Y:S02]  /*2240*/  LOP3.LUT R4, R4, R61, RZ, 0x3c, !PT ;  /* 0x0000003d04047212 */ /* 0x000fe400078e3cff */
[----:B------:R-:W-:Y:S01]  /*2250*/  ISETP.GE.AND P1, PT, R16, UR4, PT ;  /* 0x0000000410007c0c */ /* 0x000fe2000bf26270 */
[----:B------:R-:W-:Y:S01]  /*2260*/  IMAD R59, R34, 0x60, R157 ;  /* 0x00000060223b7824 */ /* 0x000fe200078e029d */
[----:B------:R-:W-:-:S04]  /*2270*/  SHF.R.S32.HI R34, RZ, 0x1f, R20 ;  /* 0x0000001fff227819 */ /* 0x000fc80000011414 */
[----:B------:R-:W-:Y:S01]  /*2280*/  LEA.HI R34, R34, R20, RZ, 0x5 ;  /* 0x0000001422227211 */ /* 0x000fe200078f28ff */
[----:B------:R-:W-:-:S03]  /*2290*/  IMAD.IADD R20, R53, 0x1, R15 ;  /* 0x0000000135147824 */ /* 0x000fc600078e020f */
[----:B------:R-:W-:-:S05]  /*22a0*/  SHF.R.S32.HI R34, RZ, 0x5, R34 ;  /* 0x00000005ff227819 */ /* 0x000fca0000011422 */
[----:B------:R-:W-:Y:S01]  /*22b0*/  IMAD R57, R34, 0x200, R4 ;  /* 0x0000020022397824 */ /* 0x000fe200078e0204 */
[----:B------:R-:W-:Y:S01]  /*22c0*/  LOP3.LUT R4, R65, 0x38, R0, 0xf8, !PT ;  /* 0x0000003841047812 */ /* 0x000fe200078ef800 */
[----:B---3--:R-:W-:-:S03]  /*22d0*/  IMAD.IADD R0, R32, 0x1, R8 ;  /* 0x0000000120007824 */ /* 0x008fc600078e0208 */
[----:B------:R-:W-:Y:S02]  /*22e0*/  LOP3.LUT R3, R4, R61, RZ, 0x3c, !PT ;  /* 0x0000003d04037212 */ /* 0x000fe400078e3cff */
[----:B------:R-:W-:-:S03]  /*22f0*/  SHF.R.S32.HI R4, RZ, 0x1f, R6 ;  /* 0x0000001fff047819 */ /* 0x000fc60000011406 */
[----:B------:R-:W-:Y:S01]  /*2300*/  IMAD R3, R34, 0x200, R3 ;  /* 0x0000020022037824 */ /* 0x000fe200078e0203 */
[----:B------:R-:W-:-:S07]  /*2310*/  SHF.R.S32.HI R56, RZ, 0x1f, R69 ;  /* 0x0000001fff387819 */ /* 0x000fce0000011445 */
.L_x_1628:
[----:B--2-4-:R-:W2:Y:S01]  /*2320*/  LDL R33, [R1+0x40] ;  /* 0x0000400001217983 */ /* 0x014ea20000100800 */
[----:B0-----:R-:W0:Y:S01]  /*2330*/  LDC R74, c[0x0][0x430] ;  /* 0x00010c00ff4a7b82 */ /* 0x001e220000000800 */
[----:B------:R-:W-:Y:S02]  /*2340*/  VIADD R26, R26, 0xffffffff ;  /* 0xffffffff1a1a7836 */ /* 0x000fe40000000000 */
[----:B------:R-:W-:Y:S02]  /*2350*/  IMAD.MOV.U32 R73, RZ, RZ, RZ ;  /* 0x000000ffff497224 */ /* 0x000fe400078e00ff */
[----:B------:R-:W-:-:S03]  /*2360*/  IMAD R9, R26, 0x80, R59 ;  /* 0x000000801a097824 */ /* 0x000fc600078e023b */
[----:B------:R-:W1:Y:S01]  /*2370*/  LDC R80, c[0x0][0x3f4] ;  /* 0x0000fd00ff507b82 */ /* 0x000e620000000800 */
[----:B------:R-:W-:Y:S01]  /*2380*/  IMAD.IADD R32, R68, 0x1, R9 ;  /* 0x0000000144207824 */ /* 0x000fe200078e0209 */
[----:B------:R-:W-:-:S03]  /*2390*/  ISETP.GE.AND P3, PT, R9, R28, PT ;  /* 0x0000001c0900720c */ /* 0x000fc60003f66270 */
[----:B------:R-:W-:Y:S01]  /*23a0*/  IMAD.MOV.U32 R12, RZ, RZ, R32 ;  /* 0x000000ffff0c7224 */ /* 0x000fe200078e0020 */
[----:B------:R-:W-:Y:S02]  /*23b0*/  ISETP.GT.OR P3, PT, R59, 0x7f, P3 ;  /* 0x0000007f3b00780c */ /* 0x000fe40001f64670 */
[----:B0-----:R-:W-:-:S11]  /*23c0*/  ISETP.NE.AND P4, PT, R74, 0x1, PT ;  /* 0x000000014a00780c */ /* 0x001fd60003f85270 */
[----:B------:R-:W0:Y:S08]  /*23d0*/  @!P3 LDC.64 R10, c[0x0][0x428] ;  /* 0x00010a00ff0abb82 */ /* 0x000e300000000a00 */
[----:B------:R-:W3:Y:S08]  /*23e0*/  @!P3 LDC.64 R8, c[0x0][0x418] ;  /* 0x00010600ff08bb82 */ /* 0x000ef00000000a00 */
[----:B------:R-:W4:Y:S08]  /*23f0*/  @P4 LDC R13, c[0x0][0x434] ;  /* 0x00010d00ff0d4b82 */ /* 0x000f300000000800 */
[----:B------:R-:W1:Y:S01]  /*2400*/  @P4 LDC R14, c[0x0][0x438] ;  /* 0x00010e00ff0e4b82 */ /* 0x000e620000000800 */
[----:B----4-:R-:W-:-:S05]  /*2410*/  @P4 IMAD.HI.U32 R13, R32, R13, RZ ;  /* 0x0000000d200d4227 */ /* 0x010fca00078e00ff */
[----:B-1----:R-:W-:Y:S01]  /*2420*/  @P4 SHF.R.U32.HI R12, RZ, R14, R13 ;  /* 0x0000000eff0c4219 */ /* 0x002fe2000001160d */
[----:B0-----:R-:W-:-:S03]  /*2430*/  @!P3 IMAD R14, R56, R10, RZ ;  /* 0x0000000a380eb224 */ /* 0x001fc600078e02ff */
[----:B------:R-:W-:Y:S01]  /*2440*/  @!P3 SHF.R.S32.HI R13, RZ, 0x1f, R12 ;  /* 0x0000001fff0db819 */ /* 0x000fe2000001140c */
[C---:B------:R-:W-:Y:S02]  /*2450*/  @!P3 IMAD R15, R69.reuse, R11, R14 ;  /* 0x0000000b450fb224 */ /* 0x040fe400078e020e */
[----:B------:R-:W-:-:S04]  /*2460*/  @!P3 IMAD.WIDE.U32 R10, R69, R10, R12 ;  /* 0x0000000a450ab225 */ /* 0x000fc800078e000c */
[----:B------:R-:W-:Y:S01]  /*2470*/  @!P3 IMAD.IADD R11, R11, 0x1, R15 ;  /* 0x000000010b0bb824 */ /* 0x000fe200078e020f */
[----:B---3--:R-:W-:-:S04]  /*2480*/  @!P3 LEA R8, P4, R10, R8, 0x2 ;  /* 0x000000080a08b211 */ /* 0x008fc800078810ff */
[----:B------:R-:W-:-:S05]  /*2490*/  @!P3 LEA.HI.X R9, R10, R9, R11, 0x2, P4 ;  /* 0x000000090a09b211 */ /* 0x000fca00020f140b */
[----:B-----5:R0:W5:Y:S01]  /*24a0*/  @!P3 LDG.E R73, desc[UR42][R8.64] ;  /* 0x0000002a0849b981 */ /* 0x020162000c1e1900 */
[----:B------:R-:W-:Y:S01]  /*24b0*/  ISETP.GT.AND P3, PT, R26, R27, PT ;  /* 0x0000001b1a00720c */ /* 0x000fe20003f64270 */
[----:B------:R-:W-:Y:S01]  /*24c0*/  IMAD R72, R23, 0x2000, R57 ;  /* 0x0000200017487824 */ /* 0x000fe200078e0239 */
[----:B------:R-:W-:Y:S01]  /*24d0*/  LOP3.LUT R22, R22, 0xfffffffe, RZ, 0xc0, !PT ;  /* 0xfffffffe16167812 */ /* 0x000fe200078ec0ff */
[----:B------:R-:W-:Y:S01]  /*24e0*/  IMAD.MOV R11, RZ, RZ, -R12 ;  /* 0x000000ffff0b7224 */ /* 0x000fe200078e0a0c */
[----:B------:R-:W-:Y:S05]  /*24f0*/  YIELD ;  /* 0x0000000000007946 */ /* 0x000fea0003800000 */
[----:B------:R-:W-:Y:S01]  /*2500*/  VIADD R10, R72, 0x20 ;  /* 0x00000020480a7836 */ /* 0x000fe20000000000 */
[----:B------:R-:W-:Y:S01]  /*2510*/  BSSY B0, `(.L_x_1573) ;  /* 0x0000330000007945 */ /* 0x000fe20003800000 */
[----:B------:R-:W-:-:S02]  /*2520*/  IMAD R74, R74, R11, R32 ;  /* 0x0000000b4a4a7224 */ /* 0x000fc400078e0220 */
[----:B------:R-:W-:Y:S02]  /*2530*/  @P3 LOP3.LUT R22, R22, 0x1, RZ, 0xfc, !PT ;  /* 0x0000000116163812 */ /* 0x000fe400078efcff */
[----:B------:R-:W-:Y:S02]  /*2540*/  ISETP.GE.AND P3, PT, R80, 0x1, PT ;  /* 0x000000015000780c */ /* 0x000fe40003f66270 */
[----:B--2---:R-:W-:-:S13]  /*2550*/  LOP3.LUT P5, RZ, R33, 0x4, RZ, 0xc0, !PT ;  /* 0x0000000421ff7812 */ /* 0x004fda00078ac0ff */
[C---:B------:R-:W-:Y:S02]  /*2560*/  @P5 VIADD R10, R72.reuse, 0xffffffe0 ;  /* 0xffffffe0480a5836 */ /* 0x040fe40000000000 */
[--C-:B------:R-:W-:Y:S02]  /*2570*/  IMAD R72, R72, 0x2, R25.reuse ;  /* 0x0000000248487824 */ /* 0x100fe400078e0219 */
[----:B------:R-:W-:Y:S01]  /*2580*/  IMAD R71, R10, 0x2, R25 ;  /* 0x000000020a477824 */ /* 0x000fe200078e0219 */
[----:B0-----:R-:W-:Y:S06]  /*2590*/  @!P3 BRA `(.L_x_1574) ;  /* 0x0000002c007cb947 */ /* 0x001fec0003800000 */
        /* <DEDUP_REMOVED lines=8> */
[----:B------:R-:W-:Y:S02]  /*2620*/  IMAD R77, R26, -0x80, R28 ;  /* 0xffffff801a4d7824 */ /* 0x000fe400078e021c */
[----:B------:R-:W-:Y:S02]  /*2630*/  IMAD R10, R76, UR4, RZ ;  /* 0x000000044c0a7c24 */ /* 0x000fe4000f8e02ff */
[----:B------:R-:W-:Y:S01]  /*2640*/  IMAD.IADD R9, R9, 0x1, R11 ;  /* 0x0000000109097824 */ /* 0x000fe200078e020b */
[----:B------:R-:W-:Y:S01]  /*2650*/  VIMNMX R77, R77, 0x80, PT ;  /* 0x000000804d4d7848 */ /* 0x000fe20003fe0100 */
[C---:B------:R-:W-:Y:S01]  /*2660*/  IMAD R11, R73.reuse, UR5, R10 ;  /* 0x00000005490b7c24 */ /* 0x040fe2000f8e020a */
[----:B------:R-:W-:Y:S01]  /*2670*/  SHF.R.S32.HI R10, RZ, 0x1f, R26 ;  /* 0x0000001fff0a7819 */ /* 0x000fe2000001141a */
        /* <DEDUP_REMOVED lines=8> */
[C---:B------:R-:W-:Y:S01]  /*2700*/  LEA R84, P3, R8.reuse, UR4, 0x1 ;  /* 0x0000000408547c11 */ /* 0x040fe2000f8608ff */
[----:B------:R-:W-:Y:S01]  /*2710*/  ULDC.U8 UR4, c[0x0][0x410] ;  /* 0x0001040000047ab9 */ /* 0x000fe20000000000 */
[----:B------:R-:W-:Y:S02]  /*2720*/  IMAD R11, R67, R26, RZ ;  /* 0x0000001a430b7224 */ /* 0x000fe400078e02ff */
[----:B------:R-:W-:Y:S01]  /*2730*/  LEA.HI.X R85, R8, UR5, R85, 0x1, P3 ;  /* 0x0000000508557c11 */ /* 0x000fe200098f0c55 */
[C---:B------:R-:W-:Y:S01]  /*2740*/  IMAD R81, R10.reuse, R63, R12 ;  /* 0x0000003f0a517224 */ /* 0x040fe200078e020c */
[----:B------:R-:W-:Y:S01]  /*2750*/  ISETP.NE.AND P3, PT, RZ, UR4, PT ;  /* 0x00000004ff007c0c */ /* 0x000fe2000bf65270 */
[----:B------:R-:W-:Y:S02]  /*2760*/  IMAD R13, R10, R66, R11 ;  /* 0x000000420a0d7224 */ /* 0x000fe400078e020b */
[----:B------:R-:W-:-:S04]  /*2770*/  IMAD.WIDE.U32 R10, R66, R26, RZ ;  /* 0x0000001a420a7225 */ /* 0x000fc800078e00ff */
[----:B------:R-:W-:-:S04]  /*2780*/  IMAD.WIDE.U32 R8, R63, R26, RZ ;  /* 0x0000001a3f087225 */ /* 0x000fc800078e00ff */
[----:B------:R-:W-:Y:S02]  /*2790*/  IMAD.IADD R70, R11, 0x1, R13 ;  /* 0x000000010b467824 */ /* 0x000fe400078e020d */
[----:B------:R-:W-:Y:S01]  /*27a0*/  IMAD.IADD R81, R9, 0x1, R81 ;  /* 0x0000000109517824 */ /* 0x000fe200078e0251 */
[----:B------:R-:W-:Y:S06]  /*27b0*/  @!P3 BRA `(.L_x_1575) ;  /* 0x000000140074b947 */ /* 0x000fec0003800000 */
[----:B------:R0:W5:Y:S01]  /*27c0*/  LDL R83, [R1+0xc] ;  /* 0x00000c0001537983 */ /* 0x0001620000100800 */
        /* <DEDUP_REMOVED lines=10> */
[----:B0-----:R-:W-:Y:S06]  /*2870*/  @P3 BRA `(.L_x_1577) ;  /* 0x0000000000503947 */ /* 0x001fec0003800000 */
        /* <DEDUP_REMOVED lines=16> */
[----:B------:R0:W5:Y:S02]  /*2980*/  @!P4 LDG.E.64 R46, desc[UR42][R14.64] ;  /* 0x0000002a0e2ec981 */ /* 0x000164000c1e1b00 */
[----:B-----5:R-:W-:-:S13]  /*2990*/  ISETP.GE.AND P4, PT, R83, R80, PT ;  /* 0x000000505300720c */ /* 0x020fda0003f86270 */
[----:B------:R0:W5:Y:S04]  /*29a0*/  @!P4 LDG.E.64 R40, desc[UR42][R12.64+0x20] ;  /* 0x0000202a0c28c981 */ /* 0x000168000c1e1b00 */
[----:B------:R0:W5:Y:S02]  /*29b0*/  @!P4 LDG.E.64 R42, desc[UR42][R14.64+0x20] ;  /* 0x0000202a0e2ac981 */ /* 0x000164000c1e1b00 */
.L_x_1577:
[----:B------:R-:W-:Y:S05]  /*29c0*/  BSYNC B1 ;  /* 0x0000000000017941 */ /* 0x000fea0003800000 */
.L_x_1576:
        /* <DEDUP_REMOVED lines=9> */
[----:B------:R-:W-:Y:S01]  /*2a60*/  IMAD.MOV.U32 R9, RZ, RZ, R81 ;  /* 0x000000ffff097224 */ /* 0x000fe200078e0051 */
[----:B------:R-:W-:Y:S02]  /*2a70*/  CS2R R36, SRZ ;  /* 0x0000000000247805 */ /* 0x000fe4000001ff00 */
[----:B------:R-:W-:Y:S01]  /*2a80*/  CS2R R38, SRZ ;  /* 0x0000000000267805 */ /* 0x000fe2000001ff00 */
        /* <DEDUP_REMOVED lines=22> */
.L_x_1579:
[----:B------:R-:W-:Y:S05]  /*2bf0*/  BSYNC B1 ;  /* 0x0000000000017941 */ /* 0x000fea0003800000 */
.L_x_1578:
[----:B0-----:R-:W-:Y:S01]  /*2c00*/  IMAD.MOV.U32 R8, RZ, RZ, R44 ;  /* 0x000000ffff087224 */ /* 0x001fe200078e002c */
[----:B------:R-:W-:Y:S01]  /*2c10*/  UISETP.NE.AND UP0, UPT, UR39, 0x3, UPT ;  /* 0x000000032700788c */ /* 0x000fe2000bf05270 */
[----:B------:R-:W-:Y:S01]  /*2c20*/  IMAD.MOV.U32 R9, RZ, RZ, R45 ;  /* 0x000000ffff097224 */ /* 0x000fe200078e002d */
        /* <DEDUP_REMOVED lines=25> */
[----:B------:R-:W-:Y:S02]  /*2dc0*/  PRMT R86, R8, 0x7610, R86 ;  /* 0x0000761008567816 */ /* 0x000fe40000000056 */
[----:B------:R-:W-:Y:S02]  /*2dd0*/  PRMT R87, R9, 0x7610, R87 ;  /* 0x0000761009577816 */ /* 0x000fe40000000057 */
[----:B------:R-:W-:Y:S02]  /*2de0*/  PRMT R91, R10, 0x7610, R91 ;  /* 0x000076100a5b7816 */ /* 0x000fe4000000005b */
[----:B------:R-:W-:Y:S01]  /*2df0*/  PRMT R92, R11, 0x7610, R92 ;  /* 0x000076100b5c7816 */ /* 0x000fe2000000005c */
[----:B------:R-:W-:Y:S06]  /*2e00*/  @!P5 BRA `(.L_x_1580) ;  /* 0x000000000004d947 */ /* 0x000fec0003800000 */
[----:B------:R-:W-:Y:S01]  /*2e10*/  BPT.TRAP 0x1 ;  /* 0x000000040000795c */ /* 0x000fe20000300000 */
.L_x_1580:
[----:B------:R-:W2:Y:S01]  /*2e20*/  LDL R8, [R1+0x8] ;  /* 0x0000080001087983 */ /* 0x000ea20000100800 */
[----:B------:R-:W-:Y:S01]  /*2e30*/  IMAD R70, R23, 0x8, R2 ;  /* 0x0000000817467824 */ /* 0x000fe200078e0202 */
[----:B------:R-:W-:Y:S01]  /*2e40*/  BSSY B1, `(.L_x_1581) ;  /* 0x0000004000017945 */ /* 0x000fe20003800000 */
[----:B--2---:R-:W-:-:S04]  /*2e50*/  SHF.L.U32 R78, R8, 0x1f, RZ ;  /* 0x0000001f084e7819 */ /* 0x004fc800000006ff */
[----:B------:R-:W0:Y:S02]  /*2e60*/  SYNCS.PHASECHK.TRANS64.TRYWAIT P6, [R70+URZ+0x16890], R78 ;  /* 0x0168904e460075a7 */ /* 0x000e2400080c017f */
[----:B0-----:R-:W-:Y:S05]  /*2e70*/  @!P6 BRA `(.L_x_1582) ;  /* 0x000001b400c4e947 */ /* 0x001fea0003800000 */
.L_x_1893:
[----:B------:R-:W-:Y:S05]  /*2e80*/  BSYNC B1 ;  /* 0x0000000000017941 */ /* 0x000fea0003800000 */
.L_x_1581:
[----:B------:R-:W-:-:S03]  /*2e90*/  UMOV UR4, 0xffffffff ;  /* 0xffffffff00047882 */ /* 0x000fc60000000000 */
[----:B------:R-:W-:Y:S05]  /*2ea0*/  BRA.DIV UR4, `(.L_x_1583) ;  /* 0x000001b604cc7947 */ /* 0x000fea000b800000 */
[----:B------:R1:W2:Y:S04]  /*2eb0*/  SHFL.IDX PT, R81, R85, RZ, 0x1c1f ;  /* 0x001c1fff55517589 */ /* 0x0002a800000e0000 */
[----:B------:R1:W3:Y:S02]  /*2ec0*/  SHFL.IDX PT, R14, R84, RZ, 0x1c1f ;  /* 0x001c1fff540e7589 */ /* 0x0002e400000e0000 */
.L_x_1897:
        /* <DEDUP_REMOVED lines=12> */
[----:B0-----:R-:W-:Y:S01]  /*2f90*/  IMAD.U32 R44, R10, 0x10000, RZ ;  /* 0x000100000a2c7824 */ /* 0x001fe200078e00ff */
[----:B------:R-:W-:Y:S02]  /*2fa0*/  SHF.R.U32.HI R101, RZ, 0x10, R47 ;  /* 0x00000010ff657819 */ /* 0x000fe4000001162f */
[----:B------:R-:W-:Y:S02]  /*2fb0*/  PRMT R100, R83, 0x5432, R100 ;  /* 0x0000543253647816 */ /* 0x000fe40000000064 */
[----:B------:R-:W-:Y:S02]  /*2fc0*/  SHF.R.U32.HI R97, RZ, 0x10, R45 ;  /* 0x00000010ff617819 */ /* 0x000fe4000001162d */
[----:B------:R-:W-:-:S02]  /*2fd0*/  PRMT R47, R82, 0x5432, R98 ;  /* 0x00005432522f7816 */ /* 0x000fc40000000062 */
[----:B------:R-:W-:Y:S02]  /*2fe0*/  PRMT R101, R102, 0x5410, R101 ;  /* 0x0000541066657816 */ /* 0x000fe40000000065 */
[----:B------:R-:W-:Y:S02]  /*2ff0*/  LOP3.LUT R45, R9, 0xffff0000, RZ, 0xc0, !PT ;  /* 0xffff0000092d7812 */ /* 0x000fe400078ec0ff */
[C---:B------:R-:W-:Y:S01]  /*3000*/  LOP3.LUT R102, R100.reuse, 0xffff0000, RZ, 0xc0, !PT ;  /* 0xffff000064667812 */ /* 0x040fe200078ec0ff */
[----:B------:R-:W-:Y:S01]  /*3010*/  IMAD.U32 R103, R101, 0x10000, RZ ;  /* 0x0001000065677824 */ /* 0x000fe200078e00ff */
[----:B------:R-:W-:Y:S01]  /*3020*/  PRMT R97, R99, 0x5410, R97 ;  /* 0x0000541063617816 */ /* 0x000fe20000000061 */
[----:B------:R-:W-:Y:S01]  /*3030*/  IMAD.U32 R100, R100, 0x10000, RZ ;  /* 0x0001000064647824 */ /* 0x000fe200078e00ff */
[----:B------:R-:W-:Y:S01]  /*3040*/  LOP3.LUT R98, R47, 0xffff0000, RZ, 0xc0, !PT ;  /* 0xffff00002f627812 */ /* 0x000fe200078ec0ff */
[----:B------:R-:W-:Y:S01]  /*3050*/  FMUL.FTZ R104, R45, R102 ;  /* 0x000000662d687220 */ /* 0x000fe20000410000 */
[----:B------:R-:W-:Y:S01]  /*3060*/  LOP3.LUT R46, R10, 0xffff0000, RZ, 0xc0, !PT ;  /* 0xffff00000a2e7812 */ /* 0x000fe200078ec0ff */
[C---:B------:R-:W-:Y:S01]  /*3070*/  IMAD.U32 R10, R11.reuse, 0x10000, RZ ;  /* 0x000100000b0a7824 */ /* 0x040fe200078e00ff */
[----:B------:R-:W-:Y:S01]  /*3080*/  LOP3.LUT R15, R11, 0xffff0000, RZ, 0xc0, !PT ;  /* 0xffff00000b0f7812 */ /* 0x000fe200078ec0ff */
[----:B------:R-:W-:-:S02]  /*3090*/  IMAD.U32 R11, R9, 0x10000, RZ ;  /* 0x00010000090b7824 */ /* 0x000fc400078e00ff */
[-C--:B------:R-:W-:Y:S01]  /*30a0*/  FMUL.FTZ R45, R45, R98.reuse ;  /* 0x000000622d2d7220 */ /* 0x080fe20000410000 */
[----:B------:R-:W-:Y:S02]  /*30b0*/  IMAD.U32 R99, R97, 0x10000, RZ ;  /* 0x0001000061637824 */ /* 0x000fe400078e00ff */
[----:B------:R-:W-:Y:S01]  /*30c0*/  FMUL.FTZ R105, R46, R103 ;  /* 0x000000672e697220 */ /* 0x000fe20000410000 */
[----:B------:R-:W-:Y:S01]  /*30d0*/  LOP3.LUT R101, R101, 0xffff0000, RZ, 0xc0, !PT ;  /* 0xffff000065657812 */ /* 0x000fe200078ec0ff */
[C---:B------:R-:W-:Y:S01]  /*30e0*/  IMAD.U32 R9, R8.reuse, 0x10000, RZ ;  /* 0x0001000008097824 */ /* 0x040fe200078e00ff */
[----:B------:R-:W-:Y:S01]  /*30f0*/  LOP3.LUT R97, R97, 0xffff0000, RZ, 0xc0, !PT ;  /* 0xffff000061617812 */ /* 0x000fe200078ec0ff */
[C---:B------:R-:W-:Y:S01]  /*3100*/  FFMA.FTZ R104, R11.reuse, R98, -R104 ;  /* 0x000000620b687223 */ /* 0x040fe20000010868 */
[----:B------:R-:W-:Y:S01]  /*3110*/  FFMA.FTZ R45, R11, R102, R45 ;  /* 0x000000660b2d7223 */ /* 0x000fe2000001002d */
[----:B------:R-:W-:Y:S01]  /*3120*/  LOP3.LUT R8, R8, 0xffff0000, RZ, 0xc0, !PT ;  /* 0xffff000008087812 */ /* 0x000fe200078ec0ff */
[-C--:B------:R-:W-:Y:S01]  /*3130*/  FMUL.FTZ R11, R46, R99.reuse ;  /* 0x000000632e0b7220 */ /* 0x080fe20000410000 */
[----:B------:R-:W-:Y:S01]  /*3140*/  FFMA.FTZ R105, R44, R99, -R105 ;  /* 0x000000632c697223 */ /* 0x000fe20000010869 */
[----:B------:R-:W-:-:S02]  /*3150*/  IMAD.U32 R47, R47, 0x10000, RZ ;  /* 0x000100002f2f7824 */ /* 0x000fc400078e00ff */
[C---:B------:R-:W-:Y:S01]  /*3160*/  FMUL.FTZ R99, R15.reuse, R101 ;  /* 0x000000650f637220 */ /* 0x040fe20000410000 */
[----:B------:R-:W-:Y:S01]  /*3170*/  FMUL.FTZ R98, R15, R97 ;  /* 0x000000610f627220 */ /* 0x000fe20000410000 */
[----:B------:R-:W-:Y:S01]  /*3180*/  FFMA.FTZ R46, R44, R103, R11 ;  /* 0x000000672c2e7223 */ /* 0x000fe2000001000b */
[CC--:B------:R-:W-:Y:S01]  /*3190*/  FMUL.FTZ R44, R8.reuse, R100.reuse ;  /* 0x00000064082c7220 */ /* 0x0c0fe20000410000 */
[----:B------:R-:W-:Y:S01]  /*31a0*/  FMUL.FTZ R11, R8, R47 ;  /* 0x0000002f080b7220 */ /* 0x000fe20000410000 */
[C---:B------:R-:W-:Y:S01]  /*31b0*/  FFMA.FTZ R99, R10.reuse, R97, -R99 ;  /* 0x000000610a637223 */ /* 0x040fe20000010863 */
[----:B------:R-:W-:Y:S01]  /*31c0*/  FFMA.FTZ R98, R10, R101, R98 ;  /* 0x000000650a627223 */ /* 0x000fe20000010062 */
[C---:B------:R-:W-:Y:S01]  /*31d0*/  FFMA.FTZ R44, R9.reuse, R47, -R44 ;  /* 0x0000002f092c7223 */ /* 0x040fe2000001082c */
[----:B------:R-:W-:Y:S01]  /*31e0*/  FFMA.FTZ R11, R9, R100, R11 ;  /* 0x00000064090b7223 */ /* 0x000fe2000001000b */
[----:B------:R-:W-:Y:S02]  /*31f0*/  F2FP.BF16.F32.PACK_AB R9, R45, R104 ;  /* 0x000000682d09723e */ /* 0x000fe400000010ff */
[----:B------:R-:W-:-:S02]  /*3200*/  F2FP.BF16.F32.PACK_AB R98, R98, R99 ;  /* 0x000000636262723e */ /* 0x000fc400000010ff */
[----:B------:R-:W-:Y:S02]  /*3210*/  F2FP.BF16.F32.PACK_AB R8, R11, R44 ;  /* 0x0000002c0b08723e */ /* 0x000fe400000010ff */
[----:B------:R-:W-:Y:S01]  /*3220*/  F2FP.BF16.F32.PACK_AB R10, R46, R105 ;  /* 0x000000692e0a723e */ /* 0x000fe200000010ff */
[----:B------:R-:W-:-:S07]  /*3230*/  IMAD.MOV.U32 R11, RZ, RZ, R98 ;  /* 0x000000ffff0b7224 */ /* 0x000fce00078e0062 */
.L_x_1589:
[----:B------:R-:W-:Y:S05]  /*3240*/  BSYNC B3 ;  /* 0x0000000000037941 */ /* 0x000fea0003800000 */
.L_x_1588:
[----:B0-----:R4:W-:Y:S02]  /*3250*/  ST.E.128 desc[UR42][R12.64], R8 ;  /* 0x000000080c007985 */ /* 0x0019e4000c101d2a */
.L_x_1587:
[----:B------:R-:W-:Y:S05]  /*3260*/  BSYNC B2 ;  /* 0x0000000000027941 */ /* 0x000fea0003800000 */
.L_x_1586:
[----:B------:R-:W-:Y:S05]  /*3270*/  @P2 BRA `(.L_x_1585) ;  /* 0x0000000000e02947 */ /* 0x000fea0003800000 */
[----:B----4-:R-:W2:Y:S04]  /*3280*/  LDL R8, [R1+0x4] ;  /* 0x0000040001087983 */ /* 0x010ea80000100800 */
[----:B------:R-:W4:Y:S01]  /*3290*/  LDL R15, [R1+0xc] ;  /* 0x00000c00010f7983 */ /* 0x000f220000100800 */
[C---:B---3--:R-:W-:Y:S01]  /*32a0*/  LEA R12, P3, R18.reuse, R14, 0x1 ;  /* 0x0000000e120c7211 */ /* 0x048fe200078608ff */
[----:B------:R-:W-:Y:S03]  /*32b0*/  BSSY B2, `(.L_x_1590) ;  /* 0x0000033000027945 */ /* 0x000fe60003800000 */
[----:B--2---:R-:W-:Y:S02]  /*32c0*/  LEA.HI.X R13, R18, R81, R8, 0x1, P3 ;  /* 0x00000051120d7211 */ /* 0x004fe400018f0c08 */
[----:B------:R2:W3:Y:S01]  /*32d0*/  LDS.128 R8, [R71+0xe000] ;  /* 0x00e0000047087984 */ /* 0x0004e20000000c00 */
[----:B----4-:R-:W-:-:S13]  /*32e0*/  ISETP.GE.AND P3, PT, R15, R80, PT ;  /* 0x000000500f00720c */ /* 0x010fda0003f66270 */
[----:B--2---:R-:W-:Y:S05]  /*32f0*/  @P3 BRA `(.L_x_1591) ;  /* 0x0000000000b83947 */ /* 0x004fea0003800000 */
[--C-:B------:R-:W-:Y:S01]  /*3300*/  SHF.R.U64 R45, R42, 0x10, R43.reuse ;  /* 0x000000102a2d7819 */ /* 0x100fe2000000122b */
[----:B---3--:R-:W-:Y:S01]  /*3310*/  IMAD.U32 R14, R10, 0x10000, RZ ;  /* 0x000100000a0e7824 */ /* 0x008fe200078e00ff */
        /* <DEDUP_REMOVED lines=17> */
[----:B------:R-:W-:Y:S01]  /*3430*/  IMAD.U32 R9, R8, 0x10000, RZ ;  /* 0x0001000008097824 */ /* 0x000fe200078e00ff */
[----:B------:R-:W-:Y:S01]  /*3440*/  LOP3.LUT R42, R96, 0xffff0000, RZ, 0xc0, !PT ;  /* 0xffff0000602a7812 */ /* 0x000fe200078ec0ff */
[----:B------:R-:W-:Y:S01]  /*3450*/  FFMA.FTZ R81, R14, R43, -R81 ;  /* 0x0000002b0e517223 */ /* 0x000fe20000010851 */
[----:B------:R-:W-:Y:S01]  /*3460*/  LOP3.LUT R93, R93, 0xffff0000, RZ, 0xc0, !PT ;  /* 0xffff00005d5d7812 */ /* 0x000fe200078ec0ff */
[----:B------:R-:W-:Y:S01]  /*3470*/  FMUL.FTZ R47, R11, R44 ;  /* 0x0000002c0b2f7220 */ /* 0x000fe20000410000 */
[----:B------:R-:W-:Y:S01]  /*3480*/  LOP3.LUT R95, R95, 0xffff0000, RZ, 0xc0, !PT ;  /* 0xffff00005f5f7812 */ /* 0x000fe200078ec0ff */
[-C--:B------:R-:W-:Y:S01]  /*3490*/  FMUL.FTZ R11, R11, R42.reuse ;  /* 0x0000002a0b0b7220 */ /* 0x080fe20000410000 */
[----:B------:R-:W-:Y:S01]  /*34a0*/  LOP3.LUT R8, R8, 0xffff0000, RZ, 0xc0, !PT ;  /* 0xffff000008087812 */ /* 0x000fe200078ec0ff */
[----:B------:R-:W-:Y:S01]  /*34b0*/  FFMA.FTZ R47, R10, R42, -R47 ;  /* 0x0000002a0a2f7223 */ /* 0x000fe2000001082f */
[----:B------:R-:W-:Y:S01]  /*34c0*/  FFMA.FTZ R14, R14, R45, R15 ;  /* 0x0000002d0e0e7223 */ /* 0x000fe2000001000f */
        /* <DEDUP_REMOVED lines=17> */
.L_x_1591:
[----:B------:R-:W-:Y:S05]  /*35e0*/  BSYNC B2 ;  /* 0x0000000000027941 */ /* 0x000fea0003800000 */
.L_x_1590:
[----:B---3--:R2:W-:Y:S02]  /*35f0*/  ST.E.128 desc[UR42][R12.64], R8 ;  /* 0x000000080c007985 */ /* 0x0085e4000c101d2a */
.L_x_1585:
[----:B------:R-:W-:Y:S05]  /*3600*/  BSYNC B1 ;  /* 0x0000000000017941 */ /* 0x000fea0003800000 */
.L_x_1584:
[----:B------:R-:W-:-:S03]  /*3610*/  UMOV UR4, 0xffffffff ;  /* 0xffffffff00047882 */ /* 0x000fc60000000000 */
[----:B------:R-:W-:Y:S05]  /*3620*/  BRA.DIV UR4, `(.L_x_1592) ;  /* 0x000001b204347947 */ /* 0x000fea000b800000 */
[----:B-1----:R-:W1:Y:S04]  /*3630*/  SHFL.IDX PT, R85, R85, 0x1, 0x1c1f ;  /* 0x003c1f0055557f89 */ /* 0x002e6800000e0000 */
[----:B---3--:R3:W0:Y:S02]  /*3640*/  SHFL.IDX PT, R14, R84, 0x1, 0x1c1f ;  /* 0x003c1f00540e7f89 */ /* 0x00862400000e0000 */
.L_x_1901:
[----:B------:R-:W-:Y:S05]  /*3650*/  @P4 BRA `(.L_x_1593) ;  /* 0x00000020006c4947 */ /* 0x000fea0003800000 */
[----:B------:R-:W-:Y:S04]  /*3660*/  BSSY B1, `(.L_x_1594) ;  /* 0x0000038000017945 */ /* 0x000fe80003800000 */
[----:B------:R-:W-:Y:S05]  /*3670*/  @P1 BRA `(.L_x_1595) ;  /* 0x0000000000d81947 */ /* 0x000fea0003800000 */
[----:B--2-4-:R2:W4:Y:S01]  /*3680*/  LDS.128 R8, [R72+0x11000] ;  /* 0x0110000048087984 */ /* 0x0145220000000c00 */
[C---:B0-----:R-:W-:Y:S01]  /*3690*/  LEA R12, P3, R16.reuse, R14, 0x1 ;  /* 0x0000000e100c7211 */ /* 0x041fe200078608ff */
[----:B------:R-:W-:Y:S03]  /*36a0*/  BSSY B2, `(.L_x_1596) ;  /* 0x0000032000027945 */ /* 0x000fe60003800000 */
[----:B-1----:R-:W-:Y:S02]  /*36b0*/  LEA.HI.X R13, R16, R85, R17, 0x1, P3 ;  /* 0x00000055100d7211 */ /* 0x002fe400018f0c11 */
[----:B------:R-:W-:-:S13]  /*36c0*/  ISETP.GE.AND P3, PT, R152, R80, PT ;  /* 0x000000509800720c */ /* 0x000fda0003f66270 */
[----:B--2---:R-:W-:Y:S05]  /*36d0*/  @P3 BRA `(.L_x_1597) ;  /* 0x0000000000b83947 */ /* 0x004fea0003800000 */
        /* <DEDUP_REMOVED lines=10> */
[----:B------:R-:W-:Y:S01]  /*3780*/  LOP3.LUT R38, R11, 0xffff0000, RZ, 0xc0, !PT ;  /* 0xffff00000b267812 */ /* 0x000fe200078ec0ff */
[----:B------:R-:W-:Y:S01]  /*3790*/  IMAD.U32 R42, R92, 0x10000, RZ ;  /* 0x000100005c2a7824 */ /* 0x000fe200078e00ff */
[----:B------:R-:W-:Y:S01]  /*37a0*/  LOP3.LUT R11, R9, 0xffff0000, RZ, 0xc0, !PT ;  /* 0xffff0000090b7812 */ /* 0x000fe200078ec0ff */
[----:B------:R-:W-:Y:S01]  /*37b0*/  IMAD.U32 R40, R90, 0x10000, RZ ;  /* 0x000100005a287824 */ /* 0x000fe200078e00ff */
[C---:B------:R-:W-:Y:S01]  /*37c0*/  LOP3.LUT R41, R91.reuse, 0xffff0000, RZ, 0xc0, !PT ;  /* 0xffff00005b297812 */ /* 0x040fe200078ec0ff */
[----:B------:R-:W-:Y:S01]  /*37d0*/  IMAD.U32 R91, R91, 0x10000, RZ ;  /* 0x000100005b5b7824 */ /* 0x000fe200078e00ff */
[C---:B------:R-:W-:Y:S01]  /*37e0*/  LOP3.LUT R39, R88.reuse, 0xffff0000, RZ, 0xc0, !PT ;  /* 0xffff000058277812 */ /* 0x040fe200078ec0ff */
[----:B------:R-:W-:Y:S01]  /*37f0*/  IMAD.U32 R88, R88, 0x10000, RZ ;  /* 0x0001000058587824 */ /* 0x000fe200078e00ff */
[----:B------:R-:W-:Y:S01]  /*3800*/  LOP3.LUT R36, R10, 0xffff0000, RZ, 0xc0, !PT ;  /* 0xffff00000a247812 */ /* 0x000fe200078ec0ff */
[----:B------:R-:W-:-:S02]  /*3810*/  IMAD.U32 R10, R9, 0x10000, RZ ;  /* 0x00010000090a7824 */ /* 0x000fc400078e00ff */
[C---:B------:R-:W-:Y:S01]  /*3820*/  FMUL.FTZ R43, R11.reuse, R41 ;  /* 0x000000290b2b7220 */ /* 0x040fe20000410000 */
[C---:B------:R-:W-:Y:S02]  /*3830*/  IMAD.U32 R9, R8.reuse, 0x10000, RZ ;  /* 0x0001000008097824 */ /* 0x040fe400078e00ff */
        /* <DEDUP_REMOVED lines=9> */
[CC--:B------:R-:W-:Y:S01]  /*38d0*/  FMUL.FTZ R10, R8.reuse, R91.reuse ;  /* 0x0000005b080a7220 */ /* 0x0c0fe20000410000 */
[----:B------:R-:W-:Y:S01]  /*38e0*/  FFMA.FTZ R15, R15, R42, R36 ;  /* 0x0000002a0f0f7223 */ /* 0x000fe20000010024 */
[----:B------:R-:W-:Y:S01]  /*38f0*/  FMUL.FTZ R8, R8, R88 ;  /* 0x0000005808087220 */ /* 0x000fe20000410000 */
        /* <DEDUP_REMOVED lines=12> */
.L_x_1597:
[----:B------:R-:W-:Y:S05]  /*39c0*/  BSYNC B2 ;  /* 0x0000000000027941 */ /* 0x000fea0003800000 */
.L_x_1596:
[----:B----4-:R0:W-:Y:S02]  /*39d0*/  ST.E.128 desc[UR42][R12.64], R8 ;  /* 0x000000080c007985 */ /* 0x0101e4000c101d2a */
.L_x_1595:
[----:B------:R-:W-:Y:S05]  /*39e0*/  BSYNC B1 ;  /* 0x0000000000017941 */ /* 0x000fea0003800000 */
.L_x_1594:
[----:B------:R-:W-:Y:S05]  /*39f0*/  @P2 BRA `(.L_x_1593) ;  /* 0x0000001c00842947 */ /* 0x000fea0003800000 */
[----:B0-2-4-:R-:W1:Y:S04]  /*3a00*/  LDL R8, [R1+0x4] ;  /* 0x0000040001087983 */ /* 0x015e680000100800 */
[----:B------:R-:W2:Y:S01]  /*3a10*/  LDL R15, [R1+0xc] ;  /* 0x00000c00010f7983 */ /* 0x000ea20000100800 */
[C---:B------:R-:W-:Y:S01]  /*3a20*/  LEA R12, P3, R18.reuse, R14, 0x1 ;  /* 0x0000000e120c7211 */ /* 0x040fe200078608ff */
[----:B------:R-:W-:Y:S03]  /*3a30*/  BSSY B1, `(.L_x_1598) ;  /* 0x0000033000017945 */ /* 0x000fe60003800000 */
[----:B-1----:R-:W-:Y:S02]  /*3a40*/  LEA.HI.X R13, R18, R85, R8, 0x1, P3 ;  /* 0x00000055120d7211 */ /* 0x002fe400018f0c08 */
[----:B------:R0:W1:Y:S01]  /*3a50*/  LDS.128 R8, [R71+0x11000] ;  /* 0x0110000047087984 */ /* 0x0000620000000c00 */
[----:B--2---:R-:W-:-:S13]  /*3a60*/  ISETP.GE.AND P3, PT, R15, R80, PT ;  /* 0x000000500f00720c */ /* 0x004fda0003f66270 */
[----:B0-----:R-:W-:Y:S05]  /*3a70*/  @P3 BRA `(.L_x_1599) ;  /* 0x0000000000b83947 */ /* 0x001fea0003800000 */
[--C-:B------:R-:W-:Y:S01]  /*3a80*/  SHF.R.U64 R37, R34, 0x10, R35.reuse ;  /* 0x0000001022257819 */ /* 0x100fe20000001223 */
[----:B-1----:R-:W-:Y:S01]  /*3a90*/  IMAD.U32 R14, R10, 0x10000, RZ ;  /* 0x000100000a0e7824 */ /* 0x002fe200078e00ff */
        /* <DEDUP_REMOVED lines=44> */
.L_x_1599:
[----:B------:R-:W-:Y:S05]  /*3d60*/  BSYNC B1 ;  /* 0x0000000000017941 */ /* 0x000fea0003800000 */
.L_x_1598:
[----:B-1----:R0:W-:Y:S01]  /*3d70*/  ST.E.128 desc[UR42][R12.64], R8 ;  /* 0x000000080c007985 */ /* 0x0021e2000c101d2a */
[----:B------:R-:W-:Y:S05]  /*3d80*/  BRA `(.L_x_1593) ;  /* 0x0000001800a07947 */ /* 0x000fea0003800000 */
.L_x_1575:
[C---:B------:R-:W-:Y:S01]  /*3d90*/  ISETP.GE.AND P3, PT, R157.reuse, R77, PT ;  /* 0x0000004d9d00720c */ /* 0x040fe20003f66270 */
[----:B------:R-:W-:Y:S01]  /*3da0*/  VIADD R40, R157, 0x60 ;  /* 0x000000609d287836 */ /* 0x000fe20000000000 */
[----:B------:R-:W-:Y:S02]  /*3db0*/  CS2R R34, SRZ ;  /* 0x0000000000227805 */ /* 0x000fe4000001ff00 */
        /* <DEDUP_REMOVED lines=45> */
.L_x_1601:
[----:B------:R-:W-:Y:S05]  /*4090*/  BSYNC B1 ;  /* 0x0000000000017941 */ /* 0x000fea0003800000 */
.L_x_1600:
        /* <DEDUP_REMOVED lines=33> */
[----:B------:R-:W-:Y:S01]  /*42b0*/  PRMT R112, R11, 0x7610, R112 ;  /* 0x000076100b707816 */ /* 0x000fe20000000070 */
[----:B------:R-:W-:Y:S06]  /*42c0*/  @!P5 BRA `(.L_x_1602) ;  /* 0x000000000004d947 */ /* 0x000fec0003800000 */
[----:B------:R-:W-:Y:S01]  /*42d0*/  BPT.TRAP 0x1 ;  /* 0x000000040000795c */ /* 0x000fe20000300000 */
.L_x_1602:
[----:B------:R-:W2:Y:S01]  /*42e0*/  LDL R8, [R1+0x8] ;  /* 0x0000080001087983 */ /* 0x000ea20000100800 */
[----:B------:R-:W-:Y:S01]  /*42f0*/  IMAD R70, R23, 0x8, R2 ;  /* 0x0000000817467824 */ /* 0x000fe200078e0202 */
[----:B------:R-:W1:Y:S01]  /*4300*/  LDC R87, c[0x0][0x2f4] ;  /* 0x0000bd00ff577b82 */ /* 0x000e620000000800 */
[----:B------:R-:W-:Y:S01]  /*4310*/  BSSY B1, `(.L_x_1603) ;  /* 0x0000004000017945 */ /* 0x000fe20003800000 */
[----:B--2---:R-:W-:-:S04]  /*4320*/  SHF.L.U32 R78, R8, 0x1f, RZ ;  /* 0x0000001f084e7819 */ /* 0x004fc800000006ff */
[----:B------:R-:W2:Y:S02]  /*4330*/  SYNCS.PHASECHK.TRANS64.TRYWAIT P4, [R70+URZ+0x16890], R78 ;  /* 0x0168904e460075a7 */ /* 0x000ea4000808017f */
[----:B-12---:R-:W-:Y:S05]  /*4340*/  @!P4 BRA `(.L_x_1604) ;  /* 0x000001a40034c947 */ /* 0x006fea0003800000 */
.L_x_1902:
[----:B------:R-:W-:Y:S05]  /*4350*/  BSYNC B1 ;  /* 0x0000000000017941 */ /* 0x000fea0003800000 */
.L_x_1603:
[----:B------:R-:W-:Y:S01]  /*4360*/  UMOV UR4, 0xffffffff ;  /* 0xffffffff00047882 */ /* 0x000fe20000000000 */
[----:B------:R-:W-:Y:S02]  /*4370*/  IMAD.IADD R91, R87, 0x1, -R58 ;  /* 0x00000001575b7824 */ /* 0x000fe400078e0a3a */
[----:B------:R-:W-:Y:S05]  /*4380*/  BRA.DIV UR4, `(.L_x_1605) ;  /* 0x000001a604387947 */ /* 0x000fea000b800000 */
[----:B------:R2:W3:Y:S04]  /*4390*/  SHFL.IDX PT, R83, R85, RZ, 0x1c1f ;  /* 0x001c1fff55537589 */ /* 0x0004e800000e0000 */
[----:B------:R2:W4:Y:S02]  /*43a0*/  SHFL.IDX PT, R82, R84, RZ, 0x1c1f ;  /* 0x001c1fff54527589 */ /* 0x00052400000e0000 */
.L_x_1906:
        /* <DEDUP_REMOVED lines=21> */
[----:B------:R-:W-:-:S04]  /*4500*/  IMAD R11, R23, 0x2000, R8 ;  /* 0x00002000170b7824 */ /* 0x000fc800078e0208 */
[----:B0-----:R-:W-:Y:S02]  /*4510*/  IMAD R12, R11, 0x2, R2 ;  /* 0x000000020b0c7824 */ /* 0x001fe400078e0202 */
[----:B------:R-:W0:Y:S04]  /*4520*/  LDS.128 R8, [R9+0xe400] ;  /* 0x00e4000009087984 */ /* 0x000e280000000c00 */
[----:B------:R-:W3:Y:S01]  /*4530*/  LDS.128 R12, [R12+0xe400] ;  /* 0x00e400000c0c7984 */ /* 0x000ee20000000c00 */
[----:B------:R-:W-:Y:S05]  /*4540*/  @P3 BRA `(.L_x_1609) ;  /* 0x0000000400683947 */ /* 0x000fea0003800000 */
[----:B------:R-:W-:Y:S01]  /*4550*/  SHF.R.U32.HI R107, RZ, 0x10, R37 ;  /* 0x00000010ff6b7819 */ /* 0x000fe20000011625 */
[----:B---3--:R-:W-:Y:S01]  /*4560*/  IMAD.U32 R102, R13, 0x10000, RZ ;  /* 0x000100000d667824 */ /* 0x008fe200078e00ff */
[----:B------:R-:W-:Y:S01]  /*4570*/  SHF.R.U32.HI R106, RZ, 0x10, R33 ;  /* 0x00000010ff6a7819 */ /* 0x000fe20000011621 */
[----:B------:R-:W-:Y:S01]  /*4580*/  IMAD.U32 R100, R15, 0x10000, RZ ;  /* 0x000100000f647824 */ /* 0x000fe200078e00ff */
[----:B------:R-:W-:Y:S02]  /*4590*/  SHF.R.U64 R105, R34, 0x10, R35 ;  /* 0x0000001022697819 */ /* 0x000fe40000001223 */
[----:B------:R-:W-:Y:S02]  /*45a0*/  PRMT R107, R112, 0x5410, R107 ;  /* 0x00005410706b7816 */ /* 0x000fe4000000006b */
[----:B------:R-:W-:Y:S02]  /*45b0*/  PRMT R106, R90, 0x5432, R106 ;  /* 0x000054325a6a7816 */ /* 0x000fe4000000006a */
[----:B------:R-:W-:-:S02]  /*45c0*/  SHF.R.U64 R101, R32, 0x10, R33 ;  /* 0x0000001020657819 */ /* 0x000fc40000001221 */
[----:B------:R-:W-:Y:S02]  /*45d0*/  SHF.R.U32.HI R104, RZ, 0x10, R35 ;  /* 0x00000010ff687819 */ /* 0x000fe40000011623 */
[----:B------:R-:W-:Y:S01]  /*45e0*/  SHF.R.U64 R98, R36, 0x10, R37 ;  /* 0x0000001024627819 */ /* 0x000fe20000001225 */
[----:B0-----:R-:W-:Y:S01]  /*45f0*/  IMAD.U32 R36, R11, 0x10000, RZ ;  /* 0x000100000b247824 */ /* 0x001fe200078e00ff */
[----:B------:R-:W-:Y:S01]  /*4600*/  SHF.R.U64 R99, R38, 0x10, R39 ;  /* 0x0000001026637819 */ /* 0x000fe20000001227 */
[----:B------:R-:W-:Y:S01]  /*4610*/  IMAD.U32 R38, R9, 0x10000, RZ ;  /* 0x0001000009267824 */ /* 0x000fe200078e00ff */
[----:B------:R-:W-:Y:S01]  /*4620*/  PRMT R35, R109, 0x5410, R105 ;  /* 0x000054106d237816 */ /* 0x000fe20000000069 */
[----:B------:R-:W-:Y:S01]  /*4630*/  IMAD.U32 R109, R107, 0x10000, RZ ;  /* 0x000100006b6d7824 */ /* 0x000fe200078e00ff */
[----:B------:R-:W-:Y:S01]  /*4640*/  SHF.R.U32.HI R103, RZ, 0x10, R39 ;  /* 0x00000010ff677819 */ /* 0x000fe20000011627 */
[----:B------:R-:W-:Y:S01]  /*4650*/  IMAD.U32 R105, R106, 0x10000, RZ ;  /* 0x000100006a697824 */ /* 0x000fe200078e00ff */
[----:B------:R-:W-:-:S02]  /*4660*/  PRMT R37, R110, 0x5410, R101 ;  /* 0x000054106e257816 */ /* 0x000fc40000000065 */
[----:B------:R-:W-:Y:S02]  /*4670*/  PRMT R101, R92, 0x5432, R98 ;  /* 0x000054325c657816 */ /* 0x000fe40000000062 */
[----:B------:R-:W-:Y:S01]  /*4680*/  PRMT R98, R111, 0x5410, R99 ;  /* 0x000054106f627816 */ /* 0x000fe20000000063 */
[----:B------:R-:W-:Y:S01]  /*4690*/  FMUL.FTZ R99, R102, R109 ;  /* 0x0000006d66637220 */ /* 0x000fe20000410000 */
[----:B------:R-:W-:Y:S01]  /*46a0*/  PRMT R108, R108, 0x5410, R103 ;  /* 0x000054106c6c7816 */ /* 0x000fe20000000067 */
[-C--:B------:R-:W-:Y:S01]  /*46b0*/  FMUL.FTZ R103, R102, R105.reuse ;  /* 0x0000006966677220 */ /* 0x080fe20000410000 */
[----:B------:R-:W-:Y:S01]  /*46c0*/  PRMT R104, R88, 0x5432, R104 ;  /* 0x0000543258687816 */ /* 0x000fe20000000068 */
[----:B------:R-:W-:Y:S01]  /*46d0*/  FFMA.FTZ R99, R38, R105, -R99 ;  /* 0x0000006926637223 */ /* 0x000fe20000010863 */
[----:B------:R-:W-:Y:S01]  /*46e0*/  LOP3.LUT R39, R13, 0xffff0000, RZ, 0xc0, !PT ;  /* 0xffff00000d277812 */ /* 0x000fe200078ec0ff */
[----:B------:R-:W-:Y:S01]  /*46f0*/  IMAD.U32 R105, R108, 0x10000, RZ ;  /* 0x000100006c697824 */ /* 0x000fe200078e00ff */
[----:B------:R-:W-:Y:S01]  /*4700*/  LOP3.LUT R107, R107, 0xffff0000, RZ, 0xc0, !PT ;  /* 0xffff00006b6b7812 */ /* 0x000fe200078ec0ff */
[----:B------:R-:W-:Y:S01]  /*4710*/  FFMA.FTZ R38, R38, R109, R103 ;  /* 0x0000006d26267223 */ /* 0x000fe20000010067 */
[----:B------:R-:W-:Y:S01]  /*4720*/  LOP3.LUT R102, R106, 0xffff0000, RZ, 0xc0, !PT ;  /* 0xffff00006a667812 */ /* 0x000fe200078ec0ff */
[----:B------:R-:W-:Y:S01]  /*4730*/  IMAD.U32 R103, R104, 0x10000, RZ ;  /* 0x0001000068677824 */ /* 0x000fe200078e00ff */
[----:B------:R-:W-:Y:S01]  /*4740*/  LOP3.LUT R34, R9, 0xffff0000, RZ, 0xc0, !PT ;  /* 0xffff000009227812 */ /* 0x000fe200078ec0ff */
[----:B------:R-:W-:Y:S01]  /*4750*/  FMUL.FTZ R111, R39, R107 ;  /* 0x0000006b276f7220 */ /* 0x000fe20000410000 */
[----:B------:R-:W-:Y:S01]  /*4760*/  LOP3.LUT R15, R15, 0xffff0000, RZ, 0xc0, !PT ;  /* 0xffff00000f0f7812 */ /* 0x000fe200078ec0ff */
[-C--:B------:R-:W-:Y:S01]  /*4770*/  FMUL.FTZ R39, R39, R102.reuse ;  /* 0x0000006627277220 */ /* 0x080fe20000410000 */
[----:B------:R-:W-:Y:S01]  /*4780*/  LOP3.LUT R108, R108, 0xffff0000, RZ, 0xc0, !PT ;  /* 0xffff00006c6c7812 */ /* 0x000fe200078ec0ff */
[C---:B------:R-:W-:Y:S01]  /*4790*/  FMUL.FTZ R109, R100.reuse, R105 ;  /* 0x00000069646d7220 */ /* 0x040fe20000410000 */
[----:B------:R-:W-:Y:S01]  /*47a0*/  FMUL.FTZ R100, R100, R103 ;  /* 0x0000006764647220 */ /* 0x000fe20000410000 */
[----:B------:R-:W-:Y:S01]  /*47b0*/  LOP3.LUT R104, R104, 0xffff0000, RZ, 0xc0, !PT ;  /* 0xffff000068687812 */ /* 0x000fe200078ec0ff */
[C---:B------:R-:W-:Y:S01]  /*47c0*/  FFMA.FTZ R102, R34.reuse, R102, -R111 ;  /* 0x0000006622667223 */ /* 0x040fe2000001086f */
[----:B------:R-:W-:Y:S01]  /*47d0*/  LOP3.LUT R33, R11, 0xffff0000, RZ, 0xc0, !PT ;  /* 0xffff00000b217812 */ /* 0x000fe200078ec0ff */
[----:B------:R-:W-:Y:S01]  /*47e0*/  FFMA.FTZ R39, R34, R107, R39 ;  /* 0x0000006b22277223 */ /* 0x000fe20000010027 */
[----:B------:R-:W-:-:S02]  /*47f0*/  IMAD.U32 R13, R12, 0x10000, RZ ;  /* 0x000100000c0d7824 */ /* 0x000fc400078e00ff */
[----:B------:R-:W-:Y:S01]  /*4800*/  FFMA.FTZ R34, R36, R103, -R109 ;  /* 0x0000006724227223 */ /* 0x000fe2000001086d */
[----:B------:R-:W-:Y:S01]  /*4810*/  FMUL.FTZ R110, R15, R108 ;  /* 0x0000006c0f6e7220 */ /* 0x000fe20000410000 */
[C---:B------:R-:W-:Y:S01]  /*4820*/  IMAD.U32 R106, R101.reuse, 0x10000, RZ ;  /* 0x00010000656a7824 */ /* 0x040fe200078e00ff */
[----:B------:R-:W-:Y:S01]  /*4830*/  LOP3.LUT R12, R12, 0xffff0000, RZ, 0xc0, !PT ;  /* 0xffff00000c0c7812 */ /* 0x000fe200078ec0ff */
[----:B------:R-:W-:Y:S01]  /*4840*/  FFMA.FTZ R36, R36, R105, R100 ;  /* 0x0000006924247223 */ /* 0x000fe20000010064 */
[----:B------:R-:W-:Y:S01]  /*4850*/  LOP3.LUT R101, R101, 0xffff0000, RZ, 0xc0, !PT ;  /* 0xffff000065657812 */ /* 0x000fe200078ec0ff */
[----:B------:R-:W-:Y:S02]  /*4860*/  IMAD.U32 R100, R37, 0x10000, RZ ;  /* 0x0001000025647824 */ /* 0x000fe400078e00ff */
[-C--:B------:R-:W-:Y:S01]  /*4870*/  FMUL.FTZ R112, R15, R104.reuse ;  /* 0x000000680f707220 */ /* 0x080fe20000410000 */
[C---:B------:R-:W-:Y:S02]  /*4880*/  IMAD.U32 R9, R8.reuse, 0x10000, RZ ;  /* 0x0001000008097824 */ /* 0x040fe400078e00ff */
[----:B------:R-:W-:Y:S01]  /*4890*/  FFMA.FTZ R15, R33, R104, -R110 ;  /* 0x00000068210f7223 */ /* 0x000fe2000001086e */
[----:B------:R-:W-:Y:S01]  /*48a0*/  LOP3.LUT R8, R8, 0xffff0000, RZ, 0xc0, !PT ;  /* 0xffff000008087812 */ /* 0x000fe200078ec0ff */
[----:B------:R-:W-:Y:S01]  /*48b0*/  FMUL.FTZ R104, R13, R106 ;  /* 0x0000006a0d687220 */ /* 0x000fe20000410000 */
[----:B------:R-:W-:Y:S01]  /*48c0*/  LOP3.LUT R37, R37, 0xffff0000, RZ, 0xc0, !PT ;  /* 0xffff000025257812 */ /* 0x000fe200078ec0ff */
[-C--:B------:R-:W-:Y:S01]  /*48d0*/  FMUL.FTZ R103, R13, R100.reuse ;  /* 0x000000640d677220 */ /* 0x080fe20000410000 */
[----:B------:R-:W-:Y:S01]  /*48e0*/  FMUL.FTZ R105, R12, R101 ;  /* 0x000000650c697220 */ /* 0x000fe20000410000 */
[C---:B------:R-:W-:Y:S01]  /*48f0*/  IMAD.U32 R11, R10.reuse, 0x10000, RZ ;  /* 0x000100000a0b7824 */ /* 0x040fe200078e00ff */
[----:B------:R-:W-:Y:S01]  /*4900*/  LOP3.LUT R32, R10, 0xffff0000, RZ, 0xc0, !PT ;  /* 0xffff00000a207812 */ /* 0x000fe200078ec0ff */
[----:B------:R-:W-:Y:S01]  /*4910*/  FFMA.FTZ R13, R9, R100, -R104 ;  /* 0x00000064090d7223 */ /* 0x000fe20000010868 */
[----:B------:R-:W-:-:S02]  /*4920*/  IMAD.U32 R10, R14, 0x10000, RZ ;  /* 0x000100000e0a7824 */ /* 0x000fc400078e00ff */
[----:B------:R-:W-:Y:S01]  /*4930*/  FFMA.FTZ R103, R9, R106, R103 ;  /* 0x0000006a09677223 */ /* 0x000fe20000010067 */
[-C--:B------:R-:W-:Y:S01]  /*4940*/  FMUL.FTZ R107, R12, R37.reuse ;  /* 0x000000250c6b7220 */ /* 0x080fe20000410000 */
[----:B------:R-:W-:Y:S01]  /*4950*/  FFMA.FTZ R100, R8, R37, -R105 ;  /* 0x0000002508647223 */ /* 0x000fe20000010869 */
[----:B------:R-:W-:Y:S01]  /*4960*/  LOP3.LUT R14, R14, 0xffff0000, RZ, 0xc0, !PT ;  /* 0xffff00000e0e7812 */ /* 0x000fe200078ec0ff */
[C---:B------:R-:W-:Y:S01]  /*4970*/  IMAD.U32 R9, R35.reuse, 0x10000, RZ ;  /* 0x0001000023097824 */ /* 0x040fe200078e00ff */
[C---:B------:R-:W-:Y:S01]  /*4980*/  LOP3.LUT R37, R98.reuse, 0xffff0000, RZ, 0xc0, !PT ;  /* 0xffff000062257812 */ /* 0x040fe200078ec0ff */
[----:B------:R-:W-:Y:S01]  /*4990*/  IMAD.U32 R12, R98, 0x10000, RZ ;  /* 0x00010000620c7824 */ /* 0x000fe200078e00ff */
[----:B------:R-:W-:Y:S01]  /*49a0*/  LOP3.LUT R35, R35, 0xffff0000, RZ, 0xc0, !PT ;  /* 0xffff000023237812 */ /* 0x000fe200078ec0ff */
[----:B------:R-:W-:Y:S01]  /*49b0*/  FFMA.FTZ R8, R8, R101, R107 ;  /* 0x0000006508087223 */ /* 0x000fe2000001006b */
[----:B------:R-:W-:Y:S01]  /*49c0*/  FMUL.FTZ R101, R10, R9 ;  /* 0x000000090a657220 */ /* 0x000fe20000410000 */
[----:B------:R-:W-:Y:S01]  /*49d0*/  FMUL.FTZ R105, R14, R37 ;  /* 0x000000250e697220 */ /* 0x000fe20000410000 */
[----:B------:R-:W-:Y:S01]  /*49e0*/  FMUL.FTZ R98, R10, R12 ;  /* 0x0000000c0a627220 */ /* 0x000fe20000410000 */
[----:B------:R-:W-:Y:S01]  /*49f0*/  FMUL.FTZ R14, R14, R35 ;  /* 0x000000230e0e7220 */ /* 0x000fe20000410000 */
[----:B------:R-:W-:Y:S01]  /*4a00*/  FFMA.FTZ R33, R33, R108, R112 ;  /* 0x0000006c21217223 */ /* 0x000fe20000010070 */
[C---:B------:R-:W-:Y:S01]  /*4a10*/  FFMA.FTZ R101, R11.reuse, R12, R101 ;  /* 0x0000000c0b657223 */ /* 0x040fe20000010065 */
[----:B------:R-:W-:Y:S01]  /*4a20*/  FFMA.FTZ R98, R11, R9, -R98 ;  /* 0x000000090b627223 */ /* 0x000fe20000010862 */
[C---:B------:R-:W-:Y:S01]  /*4a30*/  FFMA.FTZ R105, R32.reuse, R35, -R105 ;  /* 0x0000002320697223 */ /* 0x040fe20000010869 */
        /* <DEDUP_REMOVED lines=8> */
[----:B------:R-:W-:Y:S02]  /*4ac0*/  F2FP.BF16.F32.PACK_AB R15, R33, R36 ;  /* 0x00000024210f723e */ /* 0x000fe400000010ff */
[----:B------:R-:W-:-:S02]  /*4ad0*/  F2FP.BF16.F32.PACK_AB R10, R105, R98 ;  /* 0x00000062690a723e */ /* 0x000fc400000010ff */
[----:B------:R-:W-:-:S07]  /*4ae0*/  F2FP.BF16.F32.PACK_AB R14, R14, R101 ;  /* 0x000000650e0e723e */ /* 0x000fce00000010ff */
.L_x_1609:
[----:B------:R-:W-:Y:S05]  /*4af0*/  BSYNC B2 ;  /* 0x0000000000027941 */ /* 0x000fea0003800000 */
.L_x_1608:
[----:B------:R-:W-:Y:S01]  /*4b00*/  ISETP.GE.AND P4, PT, R86, R87, PT ;  /* 0x000000575600720c */ /* 0x000fe20003f86270 */
[----:B0-----:R0:W-:-:S12]  /*4b10*/  ST.E.128 desc[UR42][R80.64], R8 ;  /* 0x0000000850007985 */ /* 0x0011d8000c101d2a */
[----:B------:R-:W-:-:S05]  /*4b20*/  @!P4 IMAD.WIDE R82, R86, 0x2, R82 ;  /* 0x000000025652c825 */ /* 0x000fca00078e0252 */
[----:B---3--:R0:W-:Y:S02]  /*4b30*/  @!P4 ST.E.128 desc[UR42][R82.64], R12 ;  /* 0x0000000c5200c985 */ /* 0x0081e4000c101d2a */
.L_x_1607:
[----:B------:R-:W-:Y:S05]  /*4b40*/  BSYNC B1 ;  /* 0x0000000000017941 */ /* 0x000fea0003800000 */
.L_x_1606:
[----:B------:R-:W-:-:S03]  /*4b50*/  UMOV UR4, 0xffffffff ;  /* 0xffffffff00047882 */ /* 0x000fc60000000000 */
[----:B------:R-:W-:Y:S05]  /*4b60*/  BRA.DIV UR4, `(.L_x_1610) ;  /* 0x0000019e048c7947 */ /* 0x000fea000b800000 */
[----:B--2---:R-:W2:Y:S04]  /*4b70*/  SHFL.IDX PT, R85, R85, 0x1, 0x1c1f ;  /* 0x003c1f0055557f89 */ /* 0x004ea800000e0000 */
[----:B------:R-:W0:Y:S02]  /*4b80*/  SHFL.IDX PT, R84, R84, 0x1, 0x1c1f ;  /* 0x003c1f0054547f89 */ /* 0x000e2400000e0000 */
.L_x_1910:
[----:B0-----:R-:W-:-:S05]  /*4b90*/  VIADD R8, R157, 0x60 ;  /* 0x000000609d087836 */ /* 0x001fca0000000000 */
[----:B------:R-:W-:-:S13]  /*4ba0*/  ISETP.GE.OR P4, PT, R8, R77, P1 ;  /* 0x0000004d0800720c */ /* 0x000fda0000f86670 */
[----:B------:R-:W-:Y:S05]  /*4bb0*/  @P4 BRA `(.L_x_1593) ;  /* 0x0000000c00144947 */ /* 0x000fea0003800000 */
[----:B------:R-:W5:Y:S01]  /*4bc0*/  LDL R9, [R1+0x44] ;  /* 0x0000440001097983 */ /* 0x000f620000100800 */
[----:B------:R-:W-:Y:S01]  /*4bd0*/  SEL R91, R58, R91, !P0 ;  /* 0x0000005b3a5b7207 */ /* 0x000fe20004000000 */
[C---:B------:R-:W-:Y:S01]  /*4be0*/  VIADD R10, R157.reuse, 0x60 ;  /* 0x000000609d0a7836 */ /* 0x040fe20000000000 */
[----:B------:R-:W-:Y:S01]  /*4bf0*/  LEA R32, P4, R6, R84, 0x1 ;  /* 0x0000005406207211 */ /* 0x000fe200078808ff */
[----:B------:R-:W-:Y:S01]  /*4c00*/  VIADD R11, R157, 0x60 ;  /* 0x000000609d0b7836 */ /* 0x000fe20000000000 */
[----:B------:R-:W-:Y:S01]  /*4c10*/  SHF.R.S32.HI R8, RZ, 0x1f, R91 ;  /* 0x0000001fff087819 */ /* 0x000fe2000001145b */
[----:B------:R-:W-:Y:S01]  /*4c20*/  IMAD.SHL.U32 R10, R10, 0x40, RZ ;  /* 0x000000400a0a7824 */ /* 0x000fe200078e00ff */
[----:B------:R-:W-:Y:S01]  /*4c30*/  BSSY B1, `(.L_x_1611) ;  /* 0x000006d000017945 */ /* 0x000fe20003800000 */
[----:B------:R-:W-:Y:S01]  /*4c40*/  IMAD.SHL.U32 R11, R11, 0x40, RZ ;  /* 0x000000400b0b7824 */ /* 0x000fe200078e00ff */
[----:B------:R-:W-:Y:S02]  /*4c50*/  LEA.HI R8, R8, R91, RZ, 0x4 ;  /* 0x0000005b08087211 */ /* 0x000fe400078f20ff */
[----:B------:R-:W-:-:S02]  /*4c60*/  LOP3.LUT R10, R10, 0x1c0, RZ, 0xc0, !PT ;  /* 0x000001c00a0a7812 */ /* 0x000fc400078ec0ff */
[----:B------:R-:W-:Y:S02]  /*4c70*/  LEA.HI.SX32 R8, R8, R5, 0x1c ;  /* 0x0000000508087211 */ /* 0x000fe400078fe2ff */
[----:B------:R-:W-:Y:S02]  /*4c80*/  LOP3.LUT R11, R11, 0x1c0, RZ, 0xc0, !PT ;  /* 0x000001c00b0b7812 */ /* 0x000fe400078ec0ff */
[----:B------:R-:W-:Y:S01]  /*4c90*/  SHF.R.U32.HI R10, RZ, 0x3, R10 ;  /* 0x00000003ff0a7819 */ /* 0x000fe2000001160a */
[----:B------:R-:W-:Y:S01]  /*4ca0*/  IMAD.SHL.U32 R34, R8, 0x8, RZ ;  /* 0x0000000808227824 */ /* 0x000fe200078e00ff */
[----:B--2---:R-:W-:-:S04]  /*4cb0*/  LEA.HI.X R33, R6, R85, R4, 0x1, P4 ;  /* 0x0000005506217211 */ /* 0x004fc800020f0c04 */
        /* <DEDUP_REMOVED lines=8> */
[----:B------:R-:W2:Y:S01]  /*4d40*/  LDS.128 R12, [R12+0xe400] ;  /* 0x00e400000c0c7984 */ /* 0x000ea20000000c00 */
[----:B------:R-:W-:Y:S05]  /*4d50*/  @P3 BRA `(.L_x_1612) ;  /* 0x0000000400683947 */ /* 0x000fea0003800000 */
[----:B------:R-:W-:Y:S01]  /*4d60*/  SHF.R.U32.HI R80, RZ, 0x10, R45 ;  /* 0x00000010ff507819 */ /* 0x000fe2000001162d */
[----:B--2---:R-:W-:Y:S01]  /*4d70*/  IMAD.U32 R36, R12, 0x10000, RZ ;  /* 0x000100000c247824 */ /* 0x004fe200078e00ff */
[----:B---3--:R-:W-:Y:S01]  /*4d80*/  SHF.R.U32.HI R83, RZ, 0x10, R41 ;  /* 0x00000010ff537819 */ /* 0x008fe20000011629 */
[----:B0-----:R-:W-:Y:S01]  /*4d90*/  IMAD.U32 R35, R8, 0x10000, RZ ;  /* 0x0001000008237824 */ /* 0x001fe200078e00ff */
[----:B------:R-:W-:Y:S02]  /*4da0*/  PRMT R93, R93, 0x5410, R80 ;  /* 0x000054105d5d7816 */ /* 0x000fe40000000050 */
[----:B------:R-:W-:Y:S02]  /*4db0*/  PRMT R96, R96, 0x5410, R83 ;  /* 0x0000541060607816 */ /* 0x000fe40000000053 */
[----:B----4-:R-:W-:Y:S01]  /*4dc0*/  SHF.R.U64 R82, R44, 0x10, R45 ;  /* 0x000000102c527819 */ /* 0x010fe2000000122d */
[----:B------:R-:W-:Y:S01]  /*4dd0*/  IMAD.U32 R44, R15, 0x10000, RZ ;  /* 0x000100000f2c7824 */ /* 0x000fe200078e00ff */
[--C-:B------:R-:W-:Y:S01]  /*4de0*/  SHF.R.U64 R86, R42, 0x10, R43.reuse ;  /* 0x000000102a567819 */ /* 0x100fe2000000122b */
[----:B------:R-:W-:Y:S01]  /*4df0*/  IMAD.U32 R42, R13, 0x10000, RZ ;  /* 0x000100000d2a7824 */ /* 0x000fe200078e00ff */
[----:B------:R-:W-:-:S02]  /*4e00*/  SHF.R.U32.HI R81, RZ, 0x10, R43 ;  /* 0x00000010ff517819 */ /* 0x000fc4000001162b */
[----:B------:R-:W-:Y:S01]  /*4e10*/  LOP3.LUT R38, R15, 0xffff0000, RZ, 0xc0, !PT ;  /* 0xffff00000f267812 */ /* 0x000fe200078ec0ff */
[----:B------:R-:W-:Y:S01]  /*4e20*/  IMAD.U32 R15, R93, 0x10000, RZ ;  /* 0x000100005d0f7824 */ /* 0x000fe200078e00ff */
[--C-:B------:R-:W-:Y:S02]  /*4e30*/  SHF.R.U64 R45, R46, 0x10, R47.reuse ;  /* 0x000000102e2d7819 */ /* 0x100fe4000000122f */
[----:B------:R-:W-:Y:S01]  /*4e40*/  LOP3.LUT R43, R13, 0xffff0000, RZ, 0xc0, !PT ;  /* 0xffff00000d2b7812 */ /* 0x000fe200078ec0ff */
[----:B------:R-:W-:Y:S01]  /*4e50*/  IMAD.U32 R13, R96, 0x10000, RZ ;  /* 0x00010000600d7824 */ /* 0x000fe200078e00ff */
[----:B------:R-:W-:Y:S01]  /*4e60*/  SHF.R.U32.HI R47, RZ, 0x10, R47 ;  /* 0x00000010ff2f7819 */ /* 0x000fe2000001162f */
[----:B------:R-:W-:Y:S01]  /*4e70*/  FMUL.FTZ R80, R42, R15 ;  /* 0x0000000f2a507220 */ /* 0x000fe20000410000 */
[----:B------:R-:W-:Y:S01]  /*4e80*/  SHF.R.U64 R91, R40, 0x10, R41 ;  /* 0x00000010285b7819 */ /* 0x000fe20000001229 */
[----:B------:R-:W-:Y:S01]  /*4e90*/  IMAD.U32 R41, R9, 0x10000, RZ ;  /* 0x0001000009297824 */ /* 0x000fe200078e00ff */
        /* <DEDUP_REMOVED lines=8> */
[----:B------:R-:W-:Y:S01]  /*4f20*/  PRMT R90, R90, 0x5410, R45 ;  /* 0x000054105a5a7816 */ /* 0x000fe2000000002d */
[----:B------:R-:W-:Y:S01]  /*4f30*/  IMAD.U32 R45, R92, 0x10000, RZ ;  /* 0x000100005c2d7824 */ /* 0x000fe200078e00ff */
[----:B------:R-:W-:Y:S01]  /*4f40*/  LOP3.LUT R39, R9, 0xffff0000, RZ, 0xc0, !PT ;  /* 0xffff000009277812 */ /* 0x000fe200078ec0ff */
[----:B------:R-:W-:Y:S01]  /*4f50*/  FMUL.FTZ R80, R43, R46 ;  /* 0x0000002e2b507220 */ /* 0x000fe20000410000 */
[----:B------:R-:W-:Y:S01]  /*4f60*/  PRMT R97, R97, 0x5410, R82 ;  /* 0x0000541061617816 */ /* 0x000fe20000000052 */
[-C--:B------:R-:W-:Y:S01]  /*4f70*/  FMUL.FTZ R42, R43, R96.reuse ;  /* 0x000000602b2a7220 */ /* 0x080fe20000410000 */
[----:B------:R-:W-:Y:S01]  /*4f80*/  IMAD.U32 R40, R11, 0x10000, RZ ;  /* 0x000100000b287824 */ /* 0x000fe200078e00ff */
[----:B------:R-:W-:Y:S01]  /*4f90*/  PRMT R94, R94, 0x5410, R91 ;  /* 0x000054105e5e7816 */ /* 0x000fe2000000005b */
[C---:B------:R-:W-:Y:S01]  /*4fa0*/  FMUL.FTZ R43, R44.reuse, R45 ;  /* 0x0000002d2c2b7220 */ /* 0x040fe20000410000 */
[-C--:B------:R-:W-:Y:S01]  /*4fb0*/  FMUL.FTZ R82, R44, R41.reuse ;  /* 0x000000292c527220 */ /* 0x080fe20000410000 */
[----:B------:R-:W-:Y:S01]  /*4fc0*/  LOP3.LUT R92, R92, 0xffff0000, RZ, 0xc0, !PT ;  /* 0xffff00005c5c7812 */ /* 0x000fe200078ec0ff */
[C---:B------:R-:W-:Y:S01]  /*4fd0*/  FFMA.FTZ R80, R39.reuse, R96, -R80 ;  /* 0x0000006027507223 */ /* 0x040fe20000010850 */
[----:B------:R-:W-:Y:S01]  /*4fe0*/  LOP3.LUT R88, R88, 0xffff0000, RZ, 0xc0, !PT ;  /* 0xffff000058587812 */ /* 0x000fe200078ec0ff */
[----:B------:R-:W-:Y:S01]  /*4ff0*/  FFMA.FTZ R42, R39, R46, R42 ;  /* 0x0000002e272a7223 */ /* 0x000fe2000001002a */
[C---:B------:R-:W-:Y:S01]  /*5000*/  FFMA.FTZ R44, R40.reuse, R41, -R43 ;  /* 0x00000029282c7223 */ /* 0x040fe2000001082b */
[----:B------:R-:W-:Y:S01]  /*5010*/  FFMA.FTZ R82, R40, R45, R82 ;  /* 0x0000002d28527223 */ /* 0x000fe20000010052 */
[----:B------:R-:W-:Y:S01]  /*5020*/  IMAD.U32 R39, R94, 0x10000, RZ ;  /* 0x000100005e277824 */ /* 0x000fe200078e00ff */
[----:B------:R-:W-:Y:S01]  /*5030*/  PRMT R95, R95, 0x5410, R86 ;  /* 0x000054105f5f7816 */ /* 0x000fe20000000056 */
[----:B------:R-:W-:-:S02]  /*5040*/  IMAD.U32 R40, R97, 0x10000, RZ ;  /* 0x0001000061287824 */ /* 0x000fc400078e00ff */
[C---:B------:R-:W-:Y:S01]  /*5050*/  FMUL.FTZ R46, R38.reuse, R92 ;  /* 0x0000005c262e7220 */ /* 0x040fe20000410000 */
[----:B------:R-:W-:Y:S01]  /*5060*/  FMUL.FTZ R86, R38, R88 ;  /* 0x0000005826567220 */ /* 0x000fe20000410000 */
[CC--:B------:R-:W-:Y:S01]  /*5070*/  FMUL.FTZ R43, R36.reuse, R39.reuse ;  /* 0x00000027242b7220 */ /* 0x0c0fe20000410000 */
[-C--:B------:R-:W-:Y:S01]  /*5080*/  FMUL.FTZ R38, R36, R40.reuse ;  /* 0x0000002824267220 */ /* 0x080fe20000410000 */
[----:B------:R-:W-:Y:S01]  /*5090*/  LOP3.LUT R37, R11, 0xffff0000, RZ, 0xc0, !PT ;  /* 0xffff00000b257812 */ /* 0x000fe200078ec0ff */
[----:B------:R-:W-:Y:S01]  /*50a0*/  IMAD.U32 R9, R10, 0x10000, RZ ;  /* 0x000100000a097824 */ /* 0x000fe200078e00ff */
[----:B------:R-:W-:Y:S01]  /*50b0*/  LOP3.LUT R12, R12, 0xffff0000, RZ, 0xc0, !PT ;  /* 0xffff00000c0c7812 */ /* 0x000fe200078ec0ff */
[----:B------:R-:W-:Y:S01]  /*50c0*/  FFMA.FTZ R38, R35, R39, -R38 ;  /* 0x0000002723267223 */ /* 0x000fe20000010826 */
[----:B------:R-:W-:Y:S01]  /*50d0*/  LOP3.LUT R97, R97, 0xffff0000, RZ, 0xc0, !PT ;  /* 0xffff000061617812 */ /* 0x000fe200078ec0ff */
[----:B------:R-:W-:Y:S01]  /*50e0*/  FFMA.FTZ R43, R35, R40, R43 ;  /* 0x00000028232b7223 */ /* 0x000fe2000001002b */
[----:B------:R-:W-:Y:S01]  /*50f0*/  LOP3.LUT R41, R94, 0xffff0000, RZ, 0xc0, !PT ;  /* 0xffff00005e297812 */ /* 0x000fe200078ec0ff */
[----:B------:R-:W-:Y:S01]  /*5100*/  IMAD.U32 R35, R90, 0x10000, RZ ;  /* 0x000100005a237824 */ /* 0x000fe200078e00ff */
[----:B------:R-:W-:Y:S01]  /*5110*/  LOP3.LUT R11, R10, 0xffff0000, RZ, 0xc0, !PT ;  /* 0xffff00000a0b7812 */ /* 0x000fe200078ec0ff */
[C---:B------:R-:W-:Y:S01]  /*5120*/  IMAD.U32 R10, R14.reuse, 0x10000, RZ ;  /* 0x000100000e0a7824 */ /* 0x040fe200078e00ff */
[----:B------:R-:W-:Y:S01]  /*5130*/  LOP3.LUT R14, R14, 0xffff0000, RZ, 0xc0, !PT ;  /* 0xffff00000e0e7812 */ /* 0x000fe200078ec0ff */
[C---:B------:R-:W-:Y:S01]  /*5140*/  FFMA.FTZ R45, R37.reuse, R88, -R46 ;  /* 0x00000058252d7223 */ /* 0x040fe2000001082e */
[----:B------:R-:W-:Y:S01]  /*5150*/  FFMA.FTZ R47, R37, R92, R86 ;  /* 0x0000005c252f7223 */ /* 0x000fe20000010056 */
[----:B------:R-:W-:Y:S01]  /*5160*/  LOP3.LUT R90, R90, 0xffff0000, RZ, 0xc0, !PT ;  /* 0xffff00005a5a7812 */ /* 0x000fe200078ec0ff */
[----:B------:R-:W-:Y:S01]  /*5170*/  FMUL.FTZ R37, R12, R97 ;  /* 0x000000610c257220 */ /* 0x000fe20000410000 */
[----:B------:R-:W-:Y:S01]  /*5180*/  LOP3.LUT R8, R8, 0xffff0000, RZ, 0xc0, !PT ;  /* 0xffff000008087812 */ /* 0x000fe200078ec0ff */
[----:B------:R-:W-:Y:S01]  /*5190*/  FMUL.FTZ R39, R12, R41 ;  /* 0x000000290c277220 */ /* 0x000fe20000410000 */
[C---:B------:R-:W-:Y:S01]  /*51a0*/  IMAD.U32 R12, R95.reuse, 0x10000, RZ ;  /* 0x000100005f0c7824 */ /* 0x040fe200078e00ff */
[----:B------:R-:W-:Y:S01]  /*51b0*/  LOP3.LUT R95, R95, 0xffff0000, RZ, 0xc0, !PT ;  /* 0xffff00005f5f7812 */ /* 0x000fe200078ec0ff */
[----:B------:R-:W-:Y:S01]  /*51c0*/  FMUL.FTZ R36, R10, R35 ;  /* 0x000000230a247220 */ /* 0x000fe20000410000 */
[----:B------:R-:W-:Y:S01]  /*51d0*/  FMUL.FTZ R40, R14, R90 ;  /* 0x0000005a0e287220 */ /* 0x000fe20000410000 */
[C---:B------:R-:W-:Y:S01]  /*51e0*/  FFMA.FTZ R37, R8.reuse, R41, -R37 ;  /* 0x0000002908257223 */ /* 0x040fe20000010825 */
[----:B------:R-:W-:Y:S01]  /*51f0*/  FFMA.FTZ R8, R8, R97, R39 ;  /* 0x0000006108087223 */ /* 0x000fe20000010027 */
[-C--:B------:R-:W-:Y:S01]  /*5200*/  FMUL.FTZ R39, R14, R95.reuse ;  /* 0x0000005f0e277220 */ /* 0x080fe20000410000 */
[-C--:B------:R-:W-:Y:S01]  /*5210*/  FMUL.FTZ R10, R10, R12.reuse ;  /* 0x0000000c0a0a7220 */ /* 0x080fe20000410000 */
[----:B------:R-:W-:Y:S01]  /*5220*/  FFMA.FTZ R36, R9, R12, -R36 ;  /* 0x0000000c09247223 */ /* 0x000fe20000010824 */
[C---:B------:R-:W-:Y:S01]  /*5230*/  FFMA.FTZ R95, R11.reuse, R95, -R40 ;  /* 0x0000005f0b5f7223 */ /* 0x040fe20000010828 */
[----:B------:R-:W-:Y:S01]  /*5240*/  FFMA.FTZ R39, R11, R90, R39 ;  /* 0x0000005a0b277223 */ /* 0x000fe20000010027 */
[----:B------:R-:W-:Y:S01]  /*5250*/  FFMA.FTZ R10, R9, R35, R10 ;  /* 0x00000023090a7223 */ /* 0x000fe2000001000a */
[----:B------:R-:W-:-:S02]  /*5260*/  F2FP.BF16.F32.PACK_AB R38, R37, R38 ;  /* 0x000000262526723e */ /* 0x000fc400000010ff */
[----:B------:R-:W-:Y:S02]  /*5270*/  F2FP.BF16.F32.PACK_AB R36, R95, R36 ;  /* 0x000000245f24723e */ /* 0x000fe400000010ff */
[----:B------:R-:W-:Y:S02]  /*5280*/  F2FP.BF16.F32.PACK_AB R9, R80, R13 ;  /* 0x0000000d5009723e */ /* 0x000fe400000010ff */
[----:B------:R-:W-:Y:S02]  /*5290*/  F2FP.BF16.F32.PACK_AB R13, R42, R15 ;  /* 0x0000000f2a0d723e */ /* 0x000fe400000010ff */
[----:B------:R-:W-:Y:S01]  /*52a0*/  F2FP.BF16.F32.PACK_AB R12, R8, R43 ;  /* 0x0000002b080c723e */ /* 0x000fe200000010ff */
[----:B------:R-:W-:Y:S01]  /*52b0*/  IMAD.MOV.U32 R8, RZ, RZ, R38 ;  /* 0x000000ffff087224 */ /* 0x000fe200078e0026 */
[----:B------:R-:W-:Y:S01]  /*52c0*/  F2FP.BF16.F32.PACK_AB R14, R39, R10 ;  /* 0x0000000a270e723e */ /* 0x000fe200000010ff */
[----:B------:R-:W-:Y:S01]  /*52d0*/  IMAD.MOV.U32 R10, RZ, RZ, R36 ;  /* 0x000000ffff0a7224 */ /* 0x000fe200078e0024 */
[----:B------:R-:W-:-:S02]  /*52e0*/  F2FP.BF16.F32.PACK_AB R11, R45, R44 ;  /* 0x0000002c2d0b723e */ /* 0x000fc400000010ff */
[----:B------:R-:W-:-:S07]  /*52f0*/  F2FP.BF16.F32.PACK_AB R15, R47, R82 ;  /* 0x000000522f0f723e */ /* 0x000fce00000010ff */
.L_x_1612:
[----:B------:R-:W-:Y:S05]  /*5300*/  BSYNC B1 ;  /* 0x0000000000017941 */ /* 0x000fea0003800000 */
.L_x_1611:
[----:B------:R-:W-:Y:S01]  /*5310*/  ISETP.GE.AND P3, PT, R34, R87, PT ;  /* 0x000000572200720c */ /* 0x000fe20003f66270 */
[----:B0-----:R0:W-:Y:S02]  /*5320*/  ST.E.128 desc[UR42][R32.64], R8 ;  /* 0x0000000820007985 */ /* 0x0011e4000c101d2a */
[----:B0-----:R-:W-:Y:S02]  /*5330*/  IMAD.MOV.U32 R8, RZ, RZ, R84 ;  /* 0x000000ffff087224 */ /* 0x001fe400078e0054 */
[----:B------:R-:W-:-:S08]  /*5340*/  IMAD.MOV.U32 R9, RZ, RZ, R85 ;  /* 0x000000ffff097224 */ /* 0x000fd000078e0055 */
[----:B------:R-:W-:Y:S05]  /*5350*/  @P3 BRA `(.L_x_1593) ;  /* 0x00000004002c3947 */ /* 0x000fea0003800000 */
[----:B------:R-:W-:-:S05]  /*5360*/  IMAD.WIDE R8, R34, 0x2, R8 ;  /* 0x0000000222087825 */ /* 0x000fca00078e0208 */
[----:B--2---:R0:W-:Y:S01]  /*5370*/  ST.E.128 desc[UR42][R8.64], R12 ;  /* 0x0000000c08007985 */ /* 0x0041e2000c101d2a */
[----:B------:R-:W-:Y:S05]  /*5380*/  BRA `(.L_x_1593) ;  /* 0x0000000400207947 */ /* 0x000fea0003800000 */
.L_x_1574:
[----:B------:R-:W-:-:S06]  /*5390*/  UISETP.NE.AND UP0, UPT, UR39, 0x3, UPT ;  /* 0x000000032700788c */ /* 0x000fcc000bf05270 */
[----:B------:R-:W-:-:S13]  /*53a0*/  PLOP3.LUT P5, PT, PT, PT, UP0, 0x80, 0x0 ;  /* 0x000000000000781c */ /* 0x000fda0003faf008 */
[----:B------:R-:W-:Y:S05]  /*53b0*/  @!P5 BRA `(.L_x_1613) ;  /* 0x000000000004d947 */ /* 0x000fea0003800000 */
[----:B------:R-:W-:Y:S01]  /*53c0*/  BPT.TRAP 0x1 ;  /* 0x000000040000795c */ /* 0x000fe20000300000 */
.L_x_1613:
[----:B------:R-:W2:Y:S01]  /*53d0*/  LDL R8, [R1+0x8] ;  /* 0x0000080001087983 */ /* 0x000ea20000100800 */
[----:B------:R-:W-:Y:S01]  /*53e0*/  IMAD R70, R23, 0x8, R2 ;  /* 0x0000000817467824 */ /* 0x000fe200078e0202 */
[----:B------:R-:W-:Y:S01]  /*53f0*/  BSSY B1, `(.L_x_1614) ;  /* 0x0000005000017945 */ /* 0x000fe20003800000 */
[----:B------:R-:W-:Y:S02]  /*5400*/  SHF.R.S32.HI R75, RZ, 0x1f, R74 ;  /* 0x0000001fff4b7819 */ /* 0x000fe4000001144a */
[----:B--2---:R-:W-:-:S04]  /*5410*/  SHF.L.U32 R78, R8, 0x1f, RZ ;  /* 0x0000001f084e7819 */ /* 0x004fc800000006ff */
[----:B------:R-:W0:Y:S02]  /*5420*/  SYNCS.PHASECHK.TRANS64.TRYWAIT P3, [R70+URZ+0x16890], R78 ;  /* 0x0168904e460075a7 */ /* 0x000e24000806017f */
[----:B0-----:R-:W-:Y:S05]  /*5430*/  @!P3 BRA `(.L_x_1615) ;  /* 0x0000019400a4b947 */ /* 0x001fea0003800000 */
.L_x_1911:
[----:B------:R-:W-:Y:S05]  /*5440*/  BSYNC B1 ;  /* 0x0000000000017941 */ /* 0x000fea0003800000 */
.L_x_1614:
        /* <DEDUP_REMOVED lines=20> */
[----:B------:R-:W-:Y:S01]  /*5590*/  IMAD.IADD R35, R77, 0x1, -R157 ;  /* 0x000000014d237824 */ /* 0x000fe200078e0a9d */
[----:B------:R-:W-:Y:S02]  /*55a0*/  UMOV UR4, 0xffffffff ;  /* 0xffffffff00047882 */ /* 0x000fe40000000000 */
[----:B------:R-:W-:Y:S02]  /*55b0*/  LEA.HI.X R34, R8, UR5, R13, 0x1, P3 ;  /* 0x0000000508227c11 */ /* 0x000fe400098f0c0d */
[----:B------:R-:W-:Y:S01]  /*55c0*/  ISETP.GE.AND P3, PT, R35, 0x1, PT ;  /* 0x000000012300780c */ /* 0x000fe20003f66270 */
[----:B------:R-:W-:-:S12]  /*55d0*/  BRA.DIV UR4, `(.L_x_1616) ;  /* 0x0000019604507947 */ /* 0x000fd8000b800000 */
[----:B------:R1:W2:Y:S04]  /*55e0*/  SHFL.IDX PT, R9, R34, RZ, 0x1c1f ;  /* 0x001c1fff22097589 */ /* 0x0002a800000e0000 */
[----:B------:R1:W3:Y:S02]  /*55f0*/  SHFL.IDX PT, R33, R32, RZ, 0x1c1f ;  /* 0x001c1fff20217589 */ /* 0x0002e400000e0000 */
.L_x_1915:
[----:B------:R-:W-:Y:S04]  /*5600*/  BSSY B1, `(.L_x_1617) ;  /* 0x000000e000017945 */ /* 0x000fe80003800000 */
[----:B------:R-:W-:Y:S05]  /*5610*/  @!P3 BRA `(.L_x_1618) ;  /* 0x000000000030b947 */ /* 0x000fea0003800000 */
[----:B------:R-:W4:Y:S01]  /*5620*/  LDL R8, [R1+0x4] ;  /* 0x0000040001087983 */ /* 0x000f220000100800 */
[----:B------:R-:W-:Y:S02]  /*5630*/  ULDC UR4, c[0x0][0x2f4] ;  /* 0x0000bd0000047ab9 */ /* 0x000fe40000000800 */
[----:B------:R-:W-:-:S13]  /*5640*/  ISETP.GE.AND P3, PT, R16, UR4, PT ;  /* 0x0000000410007c0c */ /* 0x000fda000bf66270 */
[----:B---3--:R-:W-:-:S04]  /*5650*/  @!P3 LEA R14, P4, R16, R33, 0x1 ;  /* 0x00000021100eb211 */ /* 0x008fc800078808ff */
[----:B--2---:R-:W-:Y:S02]  /*5660*/  @!P3 LEA.HI.X R15, R16, R9, R17, 0x1, P4 ;  /* 0x00000009100fb211 */ /* 0x004fe400020f0c11 */
[----:B------:R-:W-:-:S13]  /*5670*/  ISETP.GE.AND P4, PT, R18, UR4, PT ;  /* 0x0000000412007c0c */ /* 0x000fda000bf86270 */
[----:B------:R-:W-:-:S04]  /*5680*/  @!P4 LEA R12, P6, R18, R33, 0x1 ;  /* 0x00000021120cc211 */ /* 0x000fc800078c08ff */
[----:B----4-:R-:W-:Y:S02]  /*5690*/  @!P4 LEA.HI.X R13, R18, R9, R8, 0x1, P6 ;  /* 0x00000009120dc211 */ /* 0x010fe400030f0c08 */
[----:B------:R-:W2:Y:S04]  /*56a0*/  @!P3 LDS.128 R8, [R72+0xe000] ;  /* 0x00e000004808b984 */ /* 0x000ea80000000c00 */
[----:B--2---:R-:W-:Y:S04]  /*56b0*/  @!P3 ST.E.128 desc[UR42][R14.64], R8 ;  /* 0x000000080e00b985 */ /* 0x004fe8000c101d2a */
[----:B------:R-:W2:Y:S04]  /*56c0*/  @!P4 LDS.128 R8, [R71+0xe000] ;  /* 0x00e000004708c984 */ /* 0x000ea80000000c00 */
[----:B--2---:R4:W-:Y:S02]  /*56d0*/  @!P4 ST.E.128 desc[UR42][R12.64], R8 ;  /* 0x000000080c00c985 */ /* 0x0049e4000c101d2a */
.L_x_1618:
[----:B------:R-:W-:Y:S05]  /*56e0*/  BSYNC B1 ;  /* 0x0000000000017941 */ /* 0x000fea0003800000 */
.L_x_1617:
[----:B------:R-:W-:-:S03]  /*56f0*/  UMOV UR4, 0xffffffff ;  /* 0xffffffff00047882 */ /* 0x000fc60000000000 */
[----:B------:R-:W-:Y:S05]  /*5700*/  BRA.DIV UR4, `(.L_x_1619) ;  /* 0x0000019604507947 */ /* 0x000fea000b800000 */
[----:B--2-4-:R2:W4:Y:S04]  /*5710*/  SHFL.IDX PT, R9, R34, 0x1, 0x1c1f ;  /* 0x003c1f0022097f89 */ /* 0x01452800000e0000 */
[----:B---3--:R2:W3:Y:S02]  /*5720*/  SHFL.IDX PT, R33, R32, 0x1, 0x1c1f ;  /* 0x003c1f0020217f89 */ /* 0x0084e400000e0000 */
.L_x_1919:
[----:B------:R-:W-:-:S13]  /*5730*/  ISETP.GE.AND P3, PT, R35, 0x61, PT ;  /* 0x000000612300780c */ /* 0x000fda0003f66270 */
[----:B------:R-:W-:Y:S05]  /*5740*/  @!P3 BRA `(.L_x_1593) ;  /* 0x000000000030b947 */ /* 0x000fea0003800000 */
[----:B------:R-:W5:Y:S01]  /*5750*/  LDL R8, [R1+0x4] ;  /* 0x0000040001087983 */ /* 0x000f620000100800 */
[----:B------:R-:W-:Y:S02]  /*5760*/  ULDC UR4, c[0x0][0x2f4] ;  /* 0x0000bd0000047ab9 */ /* 0x000fe40000000800 */
[----:B------:R-:W-:-:S13]  /*5770*/  ISETP.GE.AND P3, PT, R16, UR4, PT ;  /* 0x0000000410007c0c */ /* 0x000fda000bf66270 */
[----:B---3--:R-:W-:-:S04]  /*5780*/  @!P3 LEA R14, P4, R16, R33, 0x1 ;  /* 0x00000021100eb211 */ /* 0x008fc800078808ff */
[----:B----4-:R-:W-:Y:S02]  /*5790*/  @!P3 LEA.HI.X R15, R16, R9, R17, 0x1, P4 ;  /* 0x00000009100fb211 */ /* 0x010fe400020f0c11 */
[----:B------:R-:W-:-:S13]  /*57a0*/  ISETP.GE.AND P4, PT, R18, UR4, PT ;  /* 0x0000000412007c0c */ /* 0x000fda000bf86270 */
[----:B------:R-:W-:-:S04]  /*57b0*/  @!P4 LEA R12, P6, R18, R33, 0x1 ;  /* 0x00000021120cc211 */ /* 0x000fc800078c08ff */
[----:B-----5:R-:W-:Y:S02]  /*57c0*/  @!P4 LEA.HI.X R13, R18, R9, R8, 0x1, P6 ;  /* 0x00000009120dc211 */ /* 0x020fe400030f0c08 */
[----:B------:R-:W3:Y:S04]  /*57d0*/  @!P3 LDS.128 R8, [R72+0x11000] ;  /* 0x011000004808b984 */ /* 0x000ee80000000c00 */
[----:B---3--:R-:W-:Y:S04]  /*57e0*/  @!P3 ST.E.128 desc[UR42][R14.64], R8 ;  /* 0x000000080e00b985 */ /* 0x008fe8000c101d2a */
[----:B------:R-:W3:Y:S04]  /*57f0*/  @!P4 LDS.128 R8, [R71+0x11000] ;  /* 0x011000004708c984 */ /* 0x000ee80000000c00 */
[----:B---3--:R3:W-:Y:S02]  /*5800*/  @!P4 ST.E.128 desc[UR42][R12.64], R8 ;  /* 0x000000080c00c985 */ /* 0x0087e4000c101d2a */
.L_x_1593:
[----:B------:R-:W-:Y:S05]  /*5810*/  BSYNC B0 ;  /* 0x0000000000007941 */ /* 0x000fea0003800000 */
.L_x_1573:
[----:B0-234-:R-:W0:Y:S01]  /*5820*/  S2R R8, SR_TID.X ;  /* 0x0000000000087919 */ /* 0x01de220000002100 */
[----:B------:R-:W-:Y:S01]  /*5830*/  @!PT LDS RZ, [RZ] ;  /* 0x00000000fffff984 */ /* 0x000fe20000000800 */
[----:B------:R-:W-:Y:S01]  /*5840*/  @!PT LDS RZ, [RZ] ;  /* 0x00000000fffff984 */ /* 0x000fe20000000800 */
[----:B------:R-:W-:Y:S01]  /*5850*/  @!PT LDS RZ, [RZ] ;  /* 0x00000000fffff984 */ /* 0x000fe20000000800 */
[----:B------:R-:W-:Y:S01]  /*5860*/  @!PT LDS RZ, [RZ] ;  /* 0x00000000fffff984 */ /* 0x000fe20000000800 */
[----:B------:R2:W-:Y:S06]  /*5870*/  MEMBAR.ALL.CTA ;  /* 0x0000000000007992 */ /* 0x0005ec0000008000 */
[----:B--2---:R-:W2:Y:S01]  /*5880*/  FENCE.VIEW.ASYNC.S ;  /* 0x00000000000073c6 */ /* 0x004ea20000000000 */
[----:B------:R-:W-:Y:S05]  /*5890*/  WARPSYNC.ALL ;  /* 0x0000000000007948 */ /* 0x000fea0003800000 */
[----:B------:R-:W-:Y:S01]  /*58a0*/  BSSY B0, `(.L_x_1620) ;  /* 0x0000008000007945 */ /* 0x000fe20003800000 */
[----:B--2---:R2:W-:Y:S01]  /*58b0*/  BAR.SYNC.DEFER_BLOCKING R60, 0x80 ;  /* 0x0002003c0000751d */ /* 0x0045e20000010000 */
[----:B0-----:R-:W-:-:S13]  /*58c0*/  LOP3.LUT P3, RZ, R8, 0x7f, RZ, 0xc0, !PT ;  /* 0x0000007f08ff7812 */ /* 0x001fda000786c0ff */
[----:B------:R-:W-:-:S05]  /*58d0*/  @!P3 VIADD R8, R70, 0x168a0 ;  /* 0x000168a04608b836 */ /* 0x000fca0000000000 */
[----:B------:R-:W-:-:S04]  /*58e0*/  @!P3 PRMT R8, RZ, 0x654, R8 ;  /* 0x00000654ff08b816 */ /* 0x000fc80000000008 */
[----:B------:R2:W-:Y:S01]  /*58f0*/  @!P3 SYNCS.ARRIVE.TRANS64.RED.A1T0 RZ, [R8+URZ], RZ ;  /* 0x000000ff08ffb9a7 */ /* 0x0005e2000810043f */
[----:B------:R-:W-:Y:S05]  /*5900*/  @!P5 BRA `(.L_x_1621) ;  /* 0x000000000004d947 */ /* 0x000fea0003800000 */
[----:B------:R-:W-:Y:S01]  /*5910*/  BPT.TRAP 0x1 ;  /* 0x000000040000795c */ /* 0x000fe20000300000 */
.L_x_1621:
[----:B------:R-:W-:Y:S05]  /*5920*/  BSYNC B0 ;  /* 0x0000000000007941 */ /* 0x000fea0003800000 */
.L_x_1620:
[----:B------:R-:W0:Y:S01]  /*5930*/  SYNCS.PHASECHK.TRANS64.TRYWAIT P4, [R70+URZ+0x168b0], R78 ;  /* 0x0168b04e460075a7 */ /* 0x000e22000808017f */
[----:B------:R-:W-:Y:S01]  /*5940*/  ULDC UR40, c[0x0][0x2f4] ;  /* 0x0000bd0000287ab9 */ /* 0x000fe20000000800 */
[----:B------:R-:W-:Y:S04]  /*5950*/  BSSY B0, `(.L_x_1622) ;  /* 0x0000002000007945 */ /* 0x000fe80003800000 */
[----:B0-----:R-:W-:Y:S05]  /*5960*/  @!P4 BRA `(.L_x_1623) ;  /* 0x000001940004c947 */ /* 0x001fea0003800000 */
.L_x_1920:
[----:B------:R-:W-:Y:S05]  /*5970*/  BSYNC B0 ;  /* 0x0000000000007941 */ /* 0x000fea0003800000 */
.L_x_1622:
[----:B-1----:R1:W5:Y:S01]  /*5980*/  LDL R34, [R1+0x4] ;  /* 0x0000040001227983 */ /* 0x0023620000100800 */
[----:B------:R-:W-:Y:S01]  /*5990*/  ULDC.64 UR4, c[0x0][0x328] ;  /* 0x0000ca0000047ab9 */ /* 0x000fe20000000a00 */
[----:B------:R-:W-:Y:S01]  /*59a0*/  IMAD.IADD R77, R77, 0x1, -R157 ;  /* 0x000000014d4d7824 */ /* 0x000fe200078e0a9d */
[----:B------:R-:W-:Y:S01]  /*59b0*/  BSSY B0, `(.L_x_1624) ;  /* 0x0000020000007945 */ /* 0x000fe20003800000 */
[----:B------:R-:W-:Y:S02]  /*59c0*/  IMAD R75, R75, UR4, RZ ;  /* 0x000000044b4b7c24 */ /* 0x000fe4000f8e02ff */
[----:B--2---:R-:W-:-:S04]  /*59d0*/  IMAD.WIDE.U32 R8, R74, UR4, RZ ;  /* 0x000000044a087c25 */ /* 0x004fc8000f8e00ff */
[----:B------:R-:W-:Y:S01]  /*59e0*/  IMAD R75, R74, UR5, R75 ;  /* 0x000000054a4b7c24 */ /* 0x000fe2000f8e024b */
[----:B------:R-:W-:Y:S02]  /*59f0*/  ULDC.64 UR4, c[0x0][0x338] ;  /* 0x0000ce0000047ab9 */ /* 0x000fe40000000a00 */
[----:B------:R-:W-:Y:S02]  /*5a00*/  IMAD R76, R76, UR4, RZ ;  /* 0x000000044c4c7c24 */ /* 0x000fe4000f8e02ff */
[----:B------:R-:W-:Y:S02]  /*5a10*/  IMAD.IADD R9, R9, 0x1, R75 ;  /* 0x0000000109097824 */ /* 0x000fe400078e024b */
        /* <DEDUP_REMOVED lines=20> */
[----:B-----5:R-:W-:Y:S02]  /*5b60*/  @!P5 LEA.HI.X R13, R18, R9, R34, 0x1, P6 ;  /* 0x00000009120dd211 */ /* 0x020fe400030f0c22 */
[----:B------:R-:W1:Y:S04]  /*5b70*/  @!P4 LDS.128 R8, [R72] ;  /* 0x000000004808c984 */ /* 0x000e680000000c00 */
[----:B-1----:R-:W-:Y:S04]  /*5b80*/  @!P4 ST.E.128 desc[UR42][R14.64], R8 ;  /* 0x000000080e00c985 */ /* 0x002fe8000c101d2a */
[----:B------:R-:W1:Y:S04]  /*5b90*/  @!P5 LDS.128 R8, [R71] ;  /* 0x000000004708d984 */ /* 0x000e680000000c00 */
[----:B-1----:R1:W-:Y:S02]  /*5ba0*/  @!P5 ST.E.128 desc[UR42][R12.64], R8 ;  /* 0x000000080c00d985 */ /* 0x0023e4000c101d2a */
.L_x_1625:
[----:B------:R-:W-:Y:S05]  /*5bb0*/  BSYNC B0 ;  /* 0x0000000000007941 */ /* 0x000fea0003800000 */
.L_x_1624:
        /* <DEDUP_REMOVED lines=11> */
[----:B-----5:R-:W-:Y:S01]  /*5c70*/  @!P5 LEA.HI.X R13, R18, R33, R34, 0x1, P6 ;  /* 0x00000021120dd211 */ /* 0x020fe200030f0c22 */
[----:B-1----:R-:W-:Y:S04]  /*5c80*/  @!P4 ST.E.128 desc[UR42][R14.64], R8 ;  /* 0x000000080e00c985 */ /* 0x002fe8000c101d2a */
[----:B------:R-:W1:Y:S04]  /*5c90*/  @!P5 LDS.128 R8, [R71+0x3000] ;  /* 0x003000004708d984 */ /* 0x000e680000000c00 */
[----:B-1----:R1:W-:Y:S02]  /*5ca0*/  @!P5 ST.E.128 desc[UR42][R12.64], R8 ;  /* 0x000000080c00d985 */ /* 0x0023e4000c101d2a */
.L_x_1627:
[----:B------:R-:W-:Y:S05]  /*5cb0*/  BSYNC B0 ;  /* 0x0000000000007941 */ /* 0x000fea0003800000 */
.L_x_1626:
[----:B-1-3--:R-:W3:Y:S01]  /*5cc0*/  LDL.LU R9, [R1+0x8] ;  /* 0x0000080001097983 */ /* 0x00aee20000300800 */
[----:B0-----:R-:W-:Y:S01]  /*5cd0*/  @!P3 VIADD R70, R70, 0x168c0 ;  /* 0x000168c04646b836 */ /* 0x001fe20000000000 */
[----:B------:R-:W-:Y:S01]  /*5ce0*/  LOP3.LUT P4, RZ, R22, 0x1, RZ, 0xc0, !PT ;  /* 0x0000000116ff7812 */ /* 0x000fe2000788c0ff */
        /* <DEDUP_REMOVED lines=11> */
[----:B------:R-:W-:Y:S02]  /*5da0*/  SEL R8, RZ, 0x1, P3 ;  /* 0x00000001ff087807 */ /* 0x000fe40001800000 */
[----:B------:R-:W-:Y:S02]  /*5db0*/  SEL R23, R23, RZ, P3 ;  /* 0x000000ff17177207 */ /* 0x000fe40001800000 */
[----:B---3--:R-:W-:-:S05]  /*5dc0*/  LOP3.LUT R9, R9, R8, RZ, 0x3c, !PT ;  /* 0x0000000809097212 */ /* 0x008fca00078e3cff */
[----:B------:R0:W-:Y:S01]  /*5dd0*/  STL [R1+0x8], R9 ;  /* 0x0000080901007387 */ /* 0x0001e20000100800 */
[----:B------:R-:W-:Y:S05]  /*5de0*/  @P4 BRA `(.L_x_1628) ;  /* 0xffffffc4004c4947 */ /* 0x000fea000383ffff */
[----:B0-----:R-:W0:Y:S01]  /*5df0*/  S2R R9, SR_TID.X ;  /* 0x0000000000097919 */ /* 0x001e220000002100 */
[----:B------:R-:W-:Y:S02]  /*5e00*/  PLOP3.LUT P0, PT, PT, PT, PT, 0x8, 0x0 ;  /* 0x000000000000781c */ /* 0x000fe40003f0e170 */
[----:B0-----:R-:W-:-:S04]  /*5e10*/  SHF.R.U32.HI R9, RZ, 0x7, R9 ;  /* 0x00000007ff097819 */ /* 0x001fc80000011609 */
[----:B------:R-:W-:-:S13]  /*5e20*/  ISETP.NE.AND P4, PT, R9, 0x1, PT ;  /* 0x000000010900780c */ /* 0x000fda0003f85270 */
[----:B------:R-:W-:Y:S06]  /*5e30*/  @!P4 BAR.ARV 0x9, 0x100 ;  /* 0x024400000000cb1d */ /* 0x000fec0000002000 */
.L_x_1568:
[----:B------:R-:W3:Y:S01]  /*5e40*/  LDL R10, [R1+0x24] ;  /* 0x00002400010a7983 */ /* 0x000ee20000100800 */
[----:B------:R-:W0:Y:S01]  /*5e50*/  LDC R0, c[0x0][0x448] ;  /* 0x00011200ff007b82 */ /* 0x000e220000000800 */
[----:B------:R-:W-:-:S07]  /*5e60*/  IADD3 R5, R156, 0x1, -R155 ;  /* 0x000000019c057810 */ /* 0x000fce0007ffe89b */
[----:B------:R-:W1:Y:S01]  /*5e70*/  LDC.64 R6, c[0x0][0x9e0] ;  /* 0x00027800ff067b82 */ /* 0x000e620000000a00 */
[----:B0-----:R-:W-:Y:S02]  /*5e80*/  ISETP.NE.AND P1, PT, R0, 0x1, PT ;  /* 0x000000010000780c */ /* 0x001fe40003f25270 */
[----:B-1----:R-:W-:-:S11]  /*5e90*/  ISETP.GE.AND P2, PT, R7, 0x1, PT ;  /* 0x000000010700780c */ /* 0x002fd60003f46270 */
[----:B------:R-:W0:Y:S08]  /*5ea0*/  @P1 LDC R3, c[0x0][0x44c] ;  /* 0x00011300ff031b82 */ /* 0x000e300000000800 */
[----:B------:R-:W1:Y:S01]  /*5eb0*/  @P1 LDC R4, c[0x0][0x450] ;  /* 0x00011400ff041b82 */ /* 0x000e620000000800 */
[----:B---3--:R-:W-:-:S04]  /*5ec0*/  VIADD R0, R10, 0xbf ;  /* 0x000000bf0a007836 */ /* 0x008fc80000000000 */
[----:B0-----:R-:W-:-:S05]  /*5ed0*/  @P1 IMAD.HI.U32 R3, R0, R3, RZ ;  /* 0x0000000300031227 */ /* 0x001fca00078e00ff */
[----:B-1----:R-:W-:-:S05]  /*5ee0*/  @P1 SHF.R.U32.HI R0, RZ, R4, R3 ;  /* 0x00000004ff001219 */ /* 0x002fca0000011603 */
[----:B------:R-:W-:Y:S01]  /*5ef0*/  IMAD.IADD R5, R5, 0x1, R0 ;  /* 0x0000000105057824 */ /* 0x000fe200078e0200 */
[----:B------:R-:W-:Y:S06]  /*5f00*/  @P0 BRA `(.L_x_1629) ;  /* 0x00000000000c0947 */ /* 0x000fec0003800000 */
[----:B------:R-:W0:Y:S01]  /*5f10*/  FENCE.VIEW.ASYNC.G ;  /* 0x00000000000073c6 */ /* 0x000e220000000100 */
[----:B------:R-:W-:Y:S05]  /*5f20*/  WARPSYNC.ALL ;  /* 0x0000000000007948 */ /* 0x000fea0003800000 */
[----:B0-----:R-:W-:Y:S06]  /*5f30*/  BAR.ARV 0xc, 0x200 ;  /* 0x0308000000007b1d */ /* 0x001fec0000002000 */
.L_x_1629:
[----:B------:R-:W-:Y:S01]  /*5f40*/  IMAD.IADD R0, R5, 0x1, R6 ;  /* 0x0000000105007824 */ /* 0x000fe200078e0206 */
[----:B------:R-:W-:Y:S06]  /*5f50*/  @!P2 BRA `(.L_x_1630) ;  /* 0x000000000048a947 */ /* 0x000fec0003800000 */
        /* <DEDUP_REMOVED lines=11> */
.L_x_1632:
[----:B------:R-:W-:-:S13]  /*6010*/  ISETP.NE.AND P0, PT, R7, 0x1, PT ;  /* 0x000000010700780c */ /* 0x000fda0003f05270 */
[----:B------:R-:W0:Y:S02]  /*6020*/  @P0 LDC.64 R4, c[0x0][0x9e8] ;  /* 0x00027a00ff040b82 */ /* 0x000e240000000a00 */
[----:B0-----:R-:W-:-:S05]  /*6030*/  @P0 IMAD.HI.U32 R4, R3, R4, RZ ;  /* 0x0000000403040227 */ /* 0x001fca00078e00ff */
[----:B------:R-:W-:-:S07]  /*6040*/  @P0 SHF.R.U32.HI R3, RZ, R5, R4 ;  /* 0x00000005ff030219 */ /* 0x000fce0000011604 */
.L_x_1633:
[----:B------:R-:W-:Y:S05]  /*6050*/  BSYNC B0 ;  /* 0x0000000000007941 */ /* 0x000fea0003800000 */
.L_x_1631:
[----:B------:R-:W-:-:S05]  /*6060*/  IMAD R3, R3, R7, R7 ;  /* 0x0000000703037224 */ /* 0x000fca00078e0207 */
[----:B------:R-:W-:-:S07]  /*6070*/  VIMNMX R0, R0, R3, PT ;  /* 0x0000000300007248 */ /* 0x000fce0003fe0100 */
.L_x_1630:
[----:B------:R-:W0:Y:S01]  /*6080*/  @P1 LDC R4, c[0x0][0x44c] ;  /* 0x00011300ff041b82 */ /* 0x000e220000000800 */
[----:B------:R-:W-:Y:S01]  /*6090*/  VIADD R0, R0, 0x7f ;  /* 0x0000007f00007836 */ /* 0x000fe20000000000 */
[----:B------:R-:W-:-:S04]  /*60a0*/  ULDC UR4, c[0x0][0x9dc] ;  /* 0x0002770000047ab9 */ /* 0x000fc80000000800 */
[----:B------:R-:W-:Y:S02]  /*60b0*/  SHF.R.S32.HI R3, RZ, 0x1f, R0 ;  /* 0x0000001fff037819 */ /* 0x000fe40000011400 */
[----:B------:R-:W1:Y:S02]  /*60c0*/  @P1 LDC R6, c[0x0][0x450] ;  /* 0x00011400ff061b82 */ /* 0x000e640000000800 */
[----:B------:R-:W-:-:S04]  /*60d0*/  LEA.HI R3, R3, R0, RZ, 0x7 ;  /* 0x0000000003037211 */ /* 0x000fc800078f38ff */
[----:B------:R-:W-:-:S04]  /*60e0*/  SHF.R.S32.HI R88, RZ, 0x7, R3 ;  /* 0x00000007ff587819 */ /* 0x000fc80000011403 */
[----:B------:R-:W-:Y:S01]  /*60f0*/  VIMNMX R88, R79, R88, PT ;  /* 0x000000584f587248 */ /* 0x000fe20003fe0100 */
[----:B0-----:R-:W-:-:S04]  /*6100*/  @P1 IMAD.HI.U32 R5, R10, R4, RZ ;  /* 0x000000040a051227 */ /* 0x001fc800078e00ff */
[----:B------:R-:W-:Y:S01]  /*6110*/  IMAD.MOV.U32 R4, RZ, RZ, R10 ;  /* 0x000000ffff047224 */ /* 0x000fe200078e000a */
        /* <DEDUP_REMOVED lines=14> */
.L_x_1636:
[----:B------:R-:W-:-:S13]  /*6200*/  ISETP.NE.AND P0, PT, R7, 0x1, PT ;  /* 0x000000010700780c */ /* 0x000fda0003f05270 */
[----:B------:R-:W0:Y:S02]  /*6210*/  @P0 LDC.64 R4, c[0x0][0x9e8] ;  /* 0x00027a00ff040b82 */ /* 0x000e240000000a00 */
[----:B0-----:R-:W-:-:S05]  /*6220*/  @P0 IMAD.HI.U32 R4, R0, R4, RZ ;  /* 0x0000000400040227 */ /* 0x001fca00078e00ff */
[----:B------:R-:W-:-:S07]  /*6230*/  @P0 SHF.R.U32.HI R0, RZ, R5, R4 ;  /* 0x00000005ff000219 */ /* 0x000fce0000011604 */
.L_x_1637:
[----:B------:R-:W-:Y:S05]  /*6240*/  BSYNC B0 ;  /* 0x0000000000007941 */ /* 0x000fea0003800000 */
.L_x_1635:
[----:B------:R-:W-:-:S05]  /*6250*/  IMAD R0, R0, R7, RZ ;  /* 0x0000000700007224 */ /* 0x000fca00078e02ff */
[----:B------:R-:W-:-:S07]  /*6260*/  VIMNMX R3, R3, R0, !PT ;  /* 0x0000000003037248 */ /* 0x000fce0007fe0100 */
.L_x_1634:
[----:B------:R-:W-:Y:S02]  /*6270*/  SHF.R.S32.HI R0, RZ, 0x1f, R3 ;  /* 0x0000001fff007819 */ /* 0x000fe40000011403 */
[----:B------:R-:W-:Y:S02]  /*6280*/  CS2R R20, SRZ ;  /* 0x0000000000147805 */ /* 0x000fe4000001ff00 */
[----:B------:R-:W-:Y:S02]  /*6290*/  PLOP3.LUT P0, PT, PT, PT, PT, 0x80, 0x0 ;  /* 0x000000000000781c */ /* 0x000fe40003f0f070 */
[----:B------:R-:W-:Y:S02]  /*62a0*/  CS2R R14, SRZ ;  /* 0x00000000000e7805 */ /* 0x000fe4000001ff00 */
[----:B------:R-:W-:Y:S01]  /*62b0*/  LEA.HI R0, R0, R3, RZ, 0x7 ;  /* 0x0000000300007211 */ /* 0x000fe200078f38ff */
[----:B------:R-:W-:Y:S01]  /*62c0*/  IMAD.MOV.U32 R118, RZ, RZ, RZ ;  /* 0x000000ffff767224 */ /* 0x000fe200078e00ff */
[----:B------:R-:W-:Y:S01]  /*62d0*/  CS2R R114, SRZ ;  /* 0x0000000000727805 */ /* 0x000fe2000001ff00 */
[----:B------:R-:W-:Y:S01]  /*62e0*/  IMAD.MOV.U32 R3, RZ, RZ, RZ ;  /* 0x000000ffff037224 */ /* 0x000fe200078e00ff */
[----:B------:R-:W-:-:S02]  /*62f0*/  SHF.R.S32.HI R0, RZ, 0x7, R0 ;  /* 0x00000007ff007819 */ /* 0x000fc40000011400 */
[----:B------:R-:W-:Y:S02]  /*6300*/  CS2R R112, SRZ ;  /* 0x0000000000707805 */ /* 0x000fe4000001ff00 */
[----:B------:R-:W-:Y:S02]  /*6310*/  CS2R R110, SRZ ;  /* 0x00000000006e7805 */ /* 0x000fe4000001ff00 */
[----:B------:R-:W-:Y:S02]  /*6320*/  CS2R R108, SRZ ;  /* 0x00000000006c7805 */ /* 0x000fe4000001ff00 */
[----:B------:R-:W-:Y:S02]  /*6330*/  VIMNMX R4, RZ, R0, !PT ;  /* 0x00000000ff047248 */ /* 0x000fe40007fe0100 */
[----:B------:R-:W-:Y:S02]  /*6340*/  CS2R R106, SRZ ;  /* 0x00000000006a7805 */ /* 0x000fe4000001ff00 */
[----:B------:R-:W-:-:S02]  /*6350*/  CS2R R104, SRZ ;  /* 0x0000000000687805 */ /* 0x000fc4000001ff00 */
[----:B------:R-:W-:Y:S02]  /*6360*/  CS2R R102, SRZ ;  /* 0x0000000000667805 */ /* 0x000fe4000001ff00 */
[----:B------:R-:W-:Y:S01]  /*6370*/  ISETP.GT.AND P1, PT, R88, R4, PT ;  /* 0x000000045800720c */ /* 0x000fe20003f24270 */
[----:B------:R0:W-:Y:S01]  /*6380*/  STL [R1+0x38], R4 ;  /* 0x0000380401007387 */ /* 0x0001e20000100800 */
[----:B------:R-:W-:Y:S02]  /*6390*/  CS2R R100, SRZ ;  /* 0x0000000000647805 */ /* 0x000fe4000001ff00 */
[----:B------:R-:W-:Y:S02]  /*63a0*/  CS2R R98, SRZ ;  /* 0x0000000000627805 */ /* 0x000fe4000001ff00 */
[----:B------:R-:W-:Y:S02]  /*63b0*/  CS2R R96, SRZ ;  /* 0x0000000000607805 */ /* 0x000fe4000001ff00 */
[----:B------:R-:W-:Y:S01]  /*63c0*/  CS2R R10, SRZ ;  /* 0x00000000000a7805 */ /* 0x000fe2000001ff00 */
[----:B------:R-:W-:Y:S01]  /*63d0*/  IMAD.MOV.U32 R94, RZ, RZ, RZ ;  /* 0x000000ffff5e7224 */ /* 0x000fe200078e00ff */
[----:B------:R-:W-:Y:S01]  /*63e0*/  CS2R R90, SRZ ;  /* 0x00000000005a7805 */ /* 0x000fe2000001ff00 */
[----:B------:R-:W-:-:S02]  /*63f0*/  IMAD.MOV.U32 R27, RZ, RZ, RZ ;  /* 0x000000ffff1b7224 */ /* 0x000fc400078e00ff */
[----:B------:R-:W-:Y:S02]  /*6400*/  IMAD.MOV.U32 R0, RZ, RZ, RZ ;  /* 0x000000ffff007224 */ /* 0x000fe400078e00ff */
[----:B----4-:R-:W-:Y:S01]  /*6410*/  IMAD.MOV.U32 R33, RZ, RZ, RZ ;  /* 0x000000ffff217224 */ /* 0x010fe200078e00ff */
[----:B0-----:R-:W-:Y:S06]  /*6420*/  @!P1 BRA `(.L_x_1638) ;  /* 0x000000f4003c9947 */ /* 0x001fec0003800000 */
        /* <DEDUP_REMOVED lines=9> */
.L_x_1923:
        /* <DEDUP_REMOVED lines=25> */
[----:B0-2---:R-:W-:-:S07]  /*6650*/  IMAD.MOV.U32 R13, RZ, RZ, RZ ;  /* 0x000000ffff0d7224 */ /* 0x005fce00078e00ff */
[----:B------:R-:W-:-:S07]  /*6660*/  LEPC R20, `(.L_x_1641) ;  /* 0x000000001014794e */ /* 0x000fce0000000000 */
[----:B-1---5:R-:W-:Y:S05]  /*6670*/  CALL.ABS.NOINC R14 ;  /* 0x000000000e007343 */ /* 0x022fea0003c00000 */
.L_x_1641:
[----:B------:R-:W-:Y:S05]  /*6680*/  BSYNC B6 ;  /* 0x0000000000067941 */ /* 0x000fea0003800000 */
.L_x_1640:
        /* <DEDUP_REMOVED lines=8> */
[----:B------:R0:W3:Y:S03]  /*6710*/  SYNCS.PHASECHK.TRANS64.TRYWAIT P0, [R2+URZ+0x16800], R3 ;  /* 0x01680003020075a7 */ /* 0x0000e6000800017f */
[----:B---3--:R-:W-:Y:S05]  /*6720*/  @!P0 NANOSLEEP.SYNCS 0x989680 ;  /* 0x009896800000895d */ /* 0x008fea0003900000 */
[----:B------:R-:W3:Y:S01]  /*6730*/  @!P0 SYNCS.PHASECHK.TRANS64 P0, [R2+URZ+0x16800], R3 ;  /* 0x01680003020085a7 */ /* 0x000ee2000800007f */
[----:B------:R-:W-:Y:S04]  /*6740*/  BSSY B0, `(.L_x_1643) ;  /* 0x0000006000007945 */ /* 0x000fe80003800000 */
[----:B---3--:R-:W-:Y:S05]  /*6750*/  @P0 BRA `(.L_x_1644) ;  /* 0x0000000000100947 */ /* 0x008fea0003800000 */
.L_x_1645:
[----:B---3--:R3:W4:Y:S02]  /*6760*/  SYNCS.PHASECHK.TRANS64.TRYWAIT P0, [R2+URZ+0x16800], R3 ;  /* 0x01680003020075a7 */ /* 0x008724000800017f */
[----:B----4-:R-:W-:Y:S05]  /*6770*/  @!P0 NANOSLEEP.SYNCS 0x989680 ;  /* 0x009896800000895d */ /* 0x010fea0003900000 */
[----:B------:R-:W4:Y:S02]  /*6780*/  @!P0 SYNCS.PHASECHK.TRANS64 P0, [R2+URZ+0x16800], R3 ;  /* 0x01680003020085a7 */ /* 0x000f24000800007f */
[----:B----4-:R-:W-:Y:S05]  /*6790*/  @!P0 BRA `(.L_x_1645) ;  /* 0xfffffffc00f08947 */ /* 0x010fea000383ffff */
.L_x_1644:
[----:B------:R-:W-:Y:S05]  /*67a0*/  BSYNC B0 ;  /* 0x0000000000007941 */ /* 0x000fea0003800000 */
.L_x_1643:
[----:B------:R-:W-:Y:S05]  /*67b0*/  BRA `(.L_x_1646) ;  /* 0x0000003000387947 */ /* 0x000fea0003800000 */
.L_x_1642:
[----:B------:R-:W-:Y:S01]  /*67c0*/  ISETP.NE.AND P0, PT, R25, RZ, PT ;  /* 0x000000ff1900720c */ /* 0x000fe20003f05270 */
[----:B------:R-:W-:Y:S01]  /*67d0*/  ULDC.64 UR4, c[0x0][0x3f8] ;  /* 0x0000fe0000047ab9 */ /* 0x000fe20000000a00 */
[----:B-----5:R-:W-:Y:S01]  /*67e0*/  SHF.R.S32.HI R0, RZ, 0x1f, R24 ;  /* 0x0000001fff007819 */ /* 0x020fe20000011418 */
[----:B------:R-:W-:Y:S01]  /*67f0*/  ULDC.64 UR6, c[0x0][0x408] ;  /* 0x0001020000067ab9 */ /* 0x000fe20000000a00 */
[----:B------:R-:W-:Y:S01]  /*6800*/  IMAD.WIDE.U32 R26, R24, UR4, RZ ;  /* 0x00000004181a7c25 */ /* 0x000fe2000f8e00ff */
[----:B------:R-:W-:Y:S03]  /*6810*/  BSSY B6, `(.L_x_1647) ;  /* 0x0000019000067945 */ /* 0x000fe60003800000 */
[C---:B------:R-:W-:Y:S02]  /*6820*/  IMAD R3, R0.reuse, UR4, RZ ;  /* 0x0000000400037c24 */ /* 0x040fe4000f8e02ff */
[----:B------:R-:W-:-:S02]  /*6830*/  IMAD R5, R0, UR6, RZ ;  /* 0x0000000600057c24 */ /* 0x000fc4000f8e02ff */
[C---:B------:R-:W-:Y:S02]  /*6840*/  IMAD R3, R24.reuse, UR5, R3 ;  /* 0x0000000518037c24 */ /* 0x040fe4000f8e0203 */
[C---:B------:R-:W-:Y:S02]  /*6850*/  IMAD R5, R24.reuse, UR7, R5 ;  /* 0x0000000718057c24 */ /* 0x040fe4000f8e0205 */
[----:B------:R-:W-:-:S04]  /*6860*/  IMAD.WIDE.U32 R24, R24, UR6, RZ ;  /* 0x0000000618187c25 */ /* 0x000fc8000f8e00ff */
[----:B------:R-:W-:Y:S02]  /*6870*/  IMAD.IADD R31, R3, 0x1, R27 ;  /* 0x00000001031f7824 */ /* 0x000fe400078e021b */
[----:B------:R-:W-:Y:S01]  /*6880*/  IMAD.IADD R33, R5, 0x1, R25 ;  /* 0x0000000105217824 */ /* 0x000fe200078e0219 */
[----:B------:R-:W-:Y:S06]  /*6890*/  @!P0 BRA `(.L_x_1648) ;  /* 0x0000000000408947 */ /* 0x000fec0003800000 */
        /* <DEDUP_REMOVED lines=15> */
[----:B-1----:R-:W-:Y:S05]  /*6990*/  CALL.ABS.NOINC R14 ;  /* 0x000000000e007343 */ /* 0x002fea0003c00000 */
.L_x_1648:
[----:B------:R-:W-:Y:S05]  /*69a0*/  BSYNC B6 ;  /* 0x0000000000067941 */ /* 0x000fea0003800000 */
.L_x_1647:
[----:B------:R-:W3:Y:S01]  /*69b0*/  LDL R20, [R1+0x24] ;  /* 0x0000240001147983 */ /* 0x000ee20000100800 */
[----:B------:R-:W-:Y:S01]  /*69c0*/  ULDC.U8 UR4, c[0x0][0x410] ;  /* 0x0001040000047ab9 */ /* 0x000fe20000000000 */
[----:B------:R-:W-:Y:S01]  /*69d0*/  BSSY B0, `(.L_x_1649) ;  /* 0x00002e4000007945 */ /* 0x000fe20003800000 */
[----:B------:R-:W-:Y:S01]  /*69e0*/  ISETP.NE.AND P0, PT, RZ, UR4, PT ;  /* 0x00000004ff007c0c */ /* 0x000fe2000bf05270 */
[----:B---3--:R-:W-:-:S12]  /*69f0*/  IMAD.IADD R35, R157, 0x1, R20 ;  /* 0x000000019d237824 */ /* 0x008fd800078e0214 */
[----:B------:R-:W-:Y:S05]  /*6a00*/  @!P0 BRA `(.L_x_1650) ;  /* 0x0000001400f08947 */ /* 0x000fea0003800000 */
[----:B------:R-:W0:Y:S01]  /*6a10*/  LDC R38, c[0x0][0x448] ;  /* 0x00011200ff267b82 */ /* 0x000e220000000800 */
[----:B------:R-:W3:Y:S01]  /*6a20*/  S2R R20, SR_TID.X ;  /* 0x0000000000147919 */ /* 0x000ee20000002100 */
[----:B------:R-:W-:Y:S01]  /*6a30*/  ULDC.64 UR4, c[0x0][0x3f8] ;  /* 0x0000fe0000047ab9 */ /* 0x000fe20000000a00 */
[----:B------:R-:W-:Y:S01]  /*6a40*/  ULDC.64 UR6, c[0x0][0x408] ;  /* 0x0001020000067ab9 */ /* 0x000fe20000000a00 */
[----:B------:R-:W-:Y:S02]  /*6a50*/  IMAD.MOV.U32 R8, RZ, RZ, R26 ;  /* 0x000000ffff087224 */ /* 0x000fe400078e001a */
[----:B------:R-:W-:Y:S02]  /*6a60*/  IMAD.MOV.U32 R9, RZ, RZ, R31 ;  /* 0x000000ffff097224 */ /* 0x000fe400078e001f */
[----:B------:R-:W-:Y:S02]  /*6a70*/  IMAD.MOV.U32 R10, RZ, RZ, R24 ;  /* 0x000000ffff0a7224 */ /* 0x000fe400078e0018 */
[----:B------:R-:W-:Y:S01]  /*6a80*/  IMAD.MOV.U32 R11, RZ, RZ, R33 ;  /* 0x000000ffff0b7224 */ /* 0x000fe200078e0021 */
[----:B0-----:R-:W-:Y:S01]  /*6a90*/  ISETP.NE.AND P0, PT, R38, 0x1, PT ;  /* 0x000000012600780c */ /* 0x001fe20003f05270 */
[----:B---3--:R-:W-:-:S12]  /*6aa0*/  VIADD R21, R20, 0xffffff80 ;  /* 0xffffff8014157836 */ /* 0x008fd80000000000 */
[----:B------:R-:W0:Y:S01]  /*6ab0*/  @P0 LDC R0, c[0x0][0x44c] ;  /* 0x00011300ff000b82 */ /* 0x000e220000000800 */
[----:B------:R-:W-:-:S04]  /*6ac0*/  SHF.R.S32.HI R20, RZ, 0x1f, R21 ;  /* 0x0000001fff147819 */ /* 0x000fc80000011415 */
[----:B------:R-:W-:-:S03]  /*6ad0*/  LEA.HI R20, R20, R21, RZ, 0x2 ;  /* 0x0000001514147211 */ /* 0x000fc600078f10ff */
[----:B------:R-:W3:Y:S01]  /*6ae0*/  @P0 LDC R5, c[0x0][0x450] ;  /* 0x00011400ff050b82 */ /* 0x000ee20000000800 */
[----:B------:R-:W-:-:S05]  /*6af0*/  LOP3.LUT R20, R20, 0xfffffffc, RZ, 0xc0, !PT ;  /* 0xfffffffc14147812 */ /* 0x000fca00078ec0ff */
[----:B------:R-:W-:-:S04]  /*6b00*/  IMAD.IADD R20, R21, 0x1, -R20 ;  /* 0x0000000115147824 */ /* 0x000fc800078e0a14 */
[----:B------:R-:W-:-:S04]  /*6b10*/  IMAD R3, R20, 0x60, R35 ;  /* 0x0000006014037824 */ /* 0x000fc800078e0223 */
[----:B0-----:R-:W-:-:S05]  /*6b20*/  @P0 IMAD.HI.U32 R0, R3, R0, RZ ;  /* 0x0000000003000227 */ /* 0x001fca00078e00ff */
[----:B---3--:R-:W-:-:S04]  /*6b30*/  @P0 SHF.R.U32.HI R3, RZ, R5, R0 ;  /* 0x00000005ff030219 */ /* 0x008fc80000011600 */
[----:B------:R-:W-:Y:S01]  /*6b40*/  SHF.R.S32.HI R0, RZ, 0x1f, R3 ;  /* 0x0000001fff007819 */ /* 0x000fe20000011403 */
[----:B------:R-:W-:-:S04]  /*6b50*/  IMAD.WIDE.U32 R8, R3, UR4, R8 ;  /* 0x0000000403087c25 */ /* 0x000fc8000f8e0008 */
[C---:B------:R-:W-:Y:S02]  /*6b60*/  IMAD R4, R0.reuse, UR4, RZ ;  /* 0x0000000400047c24 */ /* 0x040fe4000f8e02ff */
[----:B------:R-:W-:Y:S02]  /*6b70*/  IMAD R0, R0, UR6, RZ ;  /* 0x0000000600007c24 */ /* 0x000fe4000f8e02ff */
[C---:B------:R-:W-:Y:S01]  /*6b80*/  IMAD R5, R3.reuse, UR5, R4 ;  /* 0x0000000503057c24 */ /* 0x040fe2000f8e0204 */
[----:B------:R-:W-:Y:S01]  /*6b90*/  ULDC.64 UR4, c[0x0][0x3e8] ;  /* 0x0000fa0000047ab9 */ /* 0x000fe20000000a00 */
[C---:B------:R-:W-:Y:S01]  /*6ba0*/  IMAD.WIDE.U32 R10, R3.reuse, UR6, R10 ;  /* 0x00000006030a7c25 */ /* 0x040fe2000f8e000a */
[----:B------:R-:W-:Y:S01]  /*6bb0*/  LEA R4, P0, R8, UR4, 0x1 ;  /* 0x0000000408047c11 */ /* 0x000fe2000f8008ff */
[----:B------:R-:W-:Y:S02]  /*6bc0*/  UMOV UR4, 0xffffffff ;  /* 0xffffffff00047882 */ /* 0x000fe40000000000 */
[----:B------:R-:W-:Y:S01]  /*6bd0*/  IMAD R3, R3, UR7, R0 ;  /* 0x0000000703037c24 */ /* 0x000fe2000f8e0200 */
[----:B------:R-:W-:Y:S01]  /*6be0*/  ULDC.64 UR6, c[0x0][0x400] ;  /* 0x0001000000067ab9 */ /* 0x000fe20000000a00 */
[----:B------:R-:W-:Y:S01]  /*6bf0*/  IMAD.IADD R5, R9, 0x1, R5 ;  /* 0x0000000109057824 */ /* 0x000fe200078e0205 */
[----:B------:R-:W-:Y:S01]  /*6c00*/  LEA R7, P1, R10, UR6, 0x1 ;  /* 0x000000060a077c11 */ /* 0x000fe2000f8208ff */
[----:B------:R-:W-:-:S03]  /*6c10*/  IMAD.IADD R3, R11, 0x1, R3 ;  /* 0x000000010b037824 */ /* 0x000fc600078e0203 */
[----:B------:R-:W-:Y:S02]  /*6c20*/  LEA.HI.X R6, R8, UR5, R5, 0x1, P0 ;  /* 0x0000000508067c11 */ /* 0x000fe400080f0c05 */
[----:B------:R-:W-:Y:S01]  /*6c30*/  LEA.HI.X R8, R10, UR7, R3, 0x1, P1 ;  /* 0x000000070a087c11 */ /* 0x000fe200088f0c03 */
[----:B------:R-:W-:Y:S06]  /*6c40*/  BRA.DIV UR4, `(.L_x_1651) ;  /* 0x0000018204a07947 */ /* 0x000fec000b800000 */
[----:B------:R0:W3:Y:S04]  /*6c50*/  SHFL.IDX PT, R3, R6, RZ, 0x1c1f ;  /* 0x001c1fff06037589 */ /* 0x0000e800000e0000 */
[----:B------:R0:W4:Y:S04]  /*6c60*/  SHFL.IDX PT, R0, R4, RZ, 0x1c1f ;  /* 0x001c1fff04007589 */ /* 0x00012800000e0000 */
[----:B------:R0:W0:Y:S04]  /*6c70*/  SHFL.IDX PT, R5, R8, RZ, 0x1c1f ;  /* 0x001c1fff08057589 */ /* 0x00002800000e0000 */
[----:B-1----:R1:W0:Y:S02]  /*6c80*/  SHFL.IDX PT, R14, R7, RZ, 0x1c1f ;  /* 0x001c1fff070e7589 */ /* 0x00222400000e0000 */
.L_x_1929:
[----:B------:R-:W-:Y:S01]  /*6c90*/  IMAD R38, R155, R38, RZ ;  /* 0x000000269b267224 */ /* 0x000fe200078e02ff */
[----:B------:R-:W-:Y:S01]  /*6ca0*/  BSSY B1, `(.L_x_1652) ;  /* 0x000001f000017945 */ /* 0x000fe20003800000 */
[----:B------:R-:W-:Y:S02]  /*6cb0*/  CS2R R32, SRZ ;  /* 0x0000000000207805 */ /* 0x000fe4000001ff00 */
[----:B------:R-:W-:Y:S02]  /*6cc0*/  CS2R R26, SRZ ;  /* 0x00000000001a7805 */ /* 0x000fe4000001ff00 */
[----:B------:R-:W-:Y:S02]  /*6cd0*/  CS2R R30, SRZ ;  /* 0x00000000001e7805 */ /* 0x000fe4000001ff00 */
[----:B------:R-:W-:Y:S02]  /*6ce0*/  ISETP.GE.AND P0, PT, R35, R38, PT ;  /* 0x000000262300720c */ /* 0x000fe40003f06270 */
[----:B------:R-:W-:-:S11]  /*6cf0*/  CS2R R24, SRZ ;  /* 0x0000000000187805 */ /* 0x000fd6000001ff00 */
[----:B------:R-:W-:Y:S05]  /*6d00*/  @P0 BRA `(.L_x_1653) ;  /* 0x0000000000600947 */ /* 0x000fea0003800000 */
[----:B------:R-:W2:Y:S01]  /*6d10*/  LDL R9, [R1+0xc] ;  /* 0x00000c0001097983 */ /* 0x000ea20000100800 */
[----:B------:R-:W-:-:S03]  /*6d20*/  ULDC UR4, c[0x0][0x3f4] ;  /* 0x0000fd0000047ab9 */ /* 0x000fc60000000800 */
[----:B------:R-:W2:Y:S01]  /*6d30*/  LDL R12, [R1+0x54] ;  /* 0x00005400010c7983 */ /* 0x000ea20000100800 */
[----:B------:R-:W-:Y:S01]  /*6d40*/  ISETP.GE.AND P2, PT, R152, UR4, PT ;  /* 0x0000000498007c0c */ /* 0x000fe2000bf46270 */
[----:B----4-:R-:W-:Y:S02]  /*6d50*/  IMAD.MOV.U32 R10, RZ, RZ, R0 ;  /* 0x000000ffff0a7224 */ /* 0x010fe400078e0000 */
[----:B---3--:R-:W-:Y:S02]  /*6d60*/  IMAD.MOV.U32 R11, RZ, RZ, R3 ;  /* 0x000000ffff0b7224 */ /* 0x008fe400078e0003 */
[----:B0-----:R-:W-:Y:S01]  /*6d70*/  IMAD.MOV.U32 R15, RZ, RZ, R5 ;  /* 0x000000ffff0f7224 */ /* 0x001fe200078e0005 */
[----:B------:R-:W-:Y:S02]  /*6d80*/  CS2R R30, SRZ ;  /* 0x00000000001e7805 */ /* 0x000fe4000001ff00 */
[----:B------:R-:W-:Y:S02]  /*6d90*/  CS2R R32, SRZ ;  /* 0x0000000000207805 */ /* 0x000fe4000001ff00 */
[----:B------:R-:W-:-:S03]  /*6da0*/  CS2R R24, SRZ ;  /* 0x0000000000187805 */ /* 0x000fc6000001ff00 */
[----:B------:R-:W-:-:S05]  /*6db0*/  @!P2 IMAD.WIDE R10, R152, 0x2, R10 ;  /* 0x00000002980aa825 */ /* 0x000fca00078e020a */
[----:B------:R0:W5:Y:S01]  /*6dc0*/  @!P2 LD.E.64 R30, desc[UR42][R10.64] ;  /* 0x0000002a0a1ea980 */ /* 0x000162000c101b00 */
[----:B--2---:R-:W-:-:S13]  /*6dd0*/  ISETP.GE.AND P3, PT, R9, UR4, PT ;  /* 0x0000000409007c0c */ /* 0x004fda000bf66270 */
[C---:B------:R-:W-:Y:S01]  /*6de0*/  @!P3 IMAD.SHL.U32 R37, R9.reuse, 0x2, RZ ;  /* 0x000000020925b824 */ /* 0x040fe200078e00ff */
[----:B------:R-:W-:-:S04]  /*6df0*/  @!P3 SHF.L.U64.HI R26, R9, 0x1, R12 ;  /* 0x00000001091ab819 */ /* 0x000fc8000001020c */
[-C--:B------:R-:W-:Y:S02]  /*6e00*/  @!P3 IADD3 R20, P0, R0, R37.reuse, RZ ;  /* 0x000000250014b210 */ /* 0x080fe40007f1e0ff */
[----:B------:R-:W-:Y:S01]  /*6e10*/  @!P3 IADD3 R36, P1, R14, R37, RZ ;  /* 0x000000250e24b210 */ /* 0x000fe20007f3e0ff */
[----:B------:R-:W-:-:S04]  /*6e20*/  @!P2 IMAD.WIDE R12, R152, 0x2, R14 ;  /* 0x00000002980ca825 */ /* 0x000fc800078e020e */
[--C-:B------:R-:W-:Y:S01]  /*6e30*/  @!P3 IMAD.X R21, R3, 0x1, R26.reuse, P0 ;  /* 0x000000010315b824 */ /* 0x100fe200000e061a */
[----:B------:R0:W5:Y:S01]  /*6e40*/  @!P2 LD.E.64 R32, desc[UR42][R12.64] ;  /* 0x0000002a0c20a980 */ /* 0x000162000c101b00 */
[----:B------:R-:W-:Y:S01]  /*6e50*/  @!P3 IMAD.X R37, R5, 0x1, R26, P1 ;  /* 0x000000010525b824 */ /* 0x000fe200008e061a */
[----:B------:R-:W-:Y:S02]  /*6e60*/  CS2R R26, SRZ ;  /* 0x00000000001a7805 */ /* 0x000fe4000001ff00 */
[----:B------:R0:W5:Y:S04]  /*6e70*/  @!P3 LD.E.64 R24, desc[UR42][R20.64] ;  /* 0x0000002a1418b980 */ /* 0x000168000c101b00 */
[----:B------:R0:W5:Y:S02]  /*6e80*/  @!P3 LD.E.64 R26, desc[UR42][R36.64] ;  /* 0x0000002a241ab980 */ /* 0x000164000c101b00 */
.L_x_1653:
[----:B------:R-:W-:Y:S05]  /*6e90*/  BSYNC B1 ;  /* 0x0000000000017941 */ /* 0x000fea0003800000 */
.L_x_1652:
[----:B----45:R-:W-:Y:S01]  /*6ea0*/  IMAD.MOV.U32 R0, RZ, RZ, R32 ;  /* 0x000000ffff007224 */ /* 0x030fe200078e0020 */
[----:B------:R-:W-:Y:S01]  /*6eb0*/  UMOV UR4, 0xffffffff ;  /* 0xffffffff00047882 */ /* 0x000fe20000000000 */
[----:B---3--:R-:W-:Y:S01]  /*6ec0*/  IMAD.MOV.U32 R3, RZ, RZ, R33 ;  /* 0x000000ffff037224 */ /* 0x008fe200078e0021 */
[----:B0-----:R-:W-:Y:S01]  /*6ed0*/  CS2R R20, SRZ ;  /* 0x0000000000147805 */ /* 0x001fe2000001ff00 */
        /* <DEDUP_REMOVED lines=13> */
[----:B------:R-:W-:Y:S01]  /*6fb0*/  PRMT R50, R9, 0x7610, R50 ;  /* 0x0000761009327816 */ /* 0x000fe20000000032 */
[----:B------:R-:W-:Y:S06]  /*6fc0*/  BRA.DIV UR4, `(.L_x_1654) ;  /* 0x0000018204307947 */ /* 0x000fec000b800000 */
[----:B------:R0:W3:Y:S04]  /*6fd0*/  SHFL.IDX PT, R3, R6, 0x1, 0x1c1f ;  /* 0x003c1f0006037f89 */ /* 0x0000e800000e0000 */
[----:B------:R0:W4:Y:S04]  /*6fe0*/  SHFL.IDX PT, R0, R4, 0x1, 0x1c1f ;  /* 0x003c1f0004007f89 */ /* 0x00012800000e0000 */
[----:B------:R0:W0:Y:S04]  /*6ff0*/  SHFL.IDX PT, R5, R8, 0x1, 0x1c1f ;  /* 0x003c1f0008057f89 */ /* 0x00002800000e0000 */
[----:B------:R0:W0:Y:S02]  /*7000*/  SHFL.IDX PT, R14, R7, 0x1, 0x1c1f ;  /* 0x003c1f00070e7f89 */ /* 0x00002400000e0000 */
.L_x_1935:
[----:B------:R-:W-:Y:S01]  /*7010*/  VIADD R35, R35, 0x60 ;  /* 0x0000006023237836 */ /* 0x000fe20000000000 */
[----:B------:R-:W-:Y:S01]  /*7020*/  BSSY B1, `(.L_x_1655) ;  /* 0x000001e000017945 */ /* 0x000fe20003800000 */
[----:B------:R-:W-:Y:S02]  /*7030*/  CS2R R10, SRZ ;  /* 0x00000000000a7805 */ /* 0x000fe4000001ff00 */
[----:B--2---:R-:W-:Y:S02]  /*7040*/  CS2R R12, SRZ ;  /* 0x00000000000c7805 */ /* 0x004fe4000001ff00 */
[----:B0-----:R-:W-:Y:S02]  /*7050*/  CS2R R8, SRZ ;  /* 0x0000000000087805 */ /* 0x001fe4000001ff00 */
[----:B------:R-:W-:-:S13]  /*7060*/  ISETP.GE.AND P0, PT, R35, R38, PT ;  /* 0x000000262300720c */ /* 0x000fda0003f06270 */
[----:B------:R-:W-:Y:S05]  /*7070*/  @P0 BRA `(.L_x_1656) ;  /* 0x0000000000600947 */ /* 0x000fea0003800000 */
[----:B------:R-:W2:Y:S01]  /*7080*/  LDL R4, [R1+0xc] ;  /* 0x00000c0001047983 */ /* 0x000ea20000100800 */
[----:B------:R-:W-:-:S03]  /*7090*/  ULDC UR4, c[0x0][0x3f4] ;  /* 0x0000fd0000047ab9 */ /* 0x000fc60000000800 */
[----:B------:R-:W2:Y:S01]  /*70a0*/  LDL R15, [R1+0x54] ;  /* 0x00005400010f7983 */ /* 0x000ea20000100800 */
[----:B------:R-:W-:Y:S01]  /*70b0*/  ISETP.GE.AND P2, PT, R152, UR4, PT ;  /* 0x0000000498007c0c */ /* 0x000fe2000bf46270 */
[----:B----4-:R-:W-:Y:S02]  /*70c0*/  IMAD.MOV.U32 R6, RZ, RZ, R0 ;  /* 0x000000ffff067224 */ /* 0x010fe400078e0000 */
[----:B-1-3--:R-:W-:Y:S01]  /*70d0*/  IMAD.MOV.U32 R7, RZ, RZ, R3 ;  /* 0x000000ffff077224 */ /* 0x00afe200078e0003 */
[----:B------:R-:W-:Y:S02]  /*70e0*/  CS2R R12, SRZ ;  /* 0x00000000000c7805 */ /* 0x000fe4000001ff00 */
[----:B------:R-:W-:-:S07]  /*70f0*/  CS2R R20, SRZ ;  /* 0x0000000000147805 */ /* 0x000fce000001ff00 */
[----:B------:R-:W-:-:S05]  /*7100*/  @!P2 IMAD.WIDE R6, R152, 0x2, R6 ;  /* 0x000000029806a825 */ /* 0x000fca00078e0206 */
[----:B------:R0:W5:Y:S01]  /*7110*/  @!P2 LD.E.64 R12, desc[UR42][R6.64] ;  /* 0x0000002a060ca980 */ /* 0x000162000c101b00 */
[----:B--2---:R-:W-:-:S13]  /*7120*/  ISETP.GE.AND P3, PT, R4, UR4, PT ;  /* 0x0000000404007c0c */ /* 0x004fda000bf66270 */
[C---:B------:R-:W-:Y:S01]  /*7130*/  @!P3 IMAD.SHL.U32 R9, R4.reuse, 0x2, RZ ;  /* 0x000000020409b824 */ /* 0x040fe200078e00ff */
[----:B------:R-:W-:Y:S01]  /*7140*/  @!P3 SHF.L.U64.HI R10, R4, 0x1, R15 ;  /* 0x00000001040ab819 */ /* 0x000fe2000001020f */
[----:B------:R-:W-:-:S03]  /*7150*/  IMAD.MOV.U32 R15, RZ, RZ, R5 ;  /* 0x000000ffff0f7224 */ /* 0x000fc600078e0005 */
[-C--:B------:R-:W-:Y:S02]  /*7160*/  @!P3 IADD3 R34, P0, R0, R9.reuse, RZ ;  /* 0x000000090022b210 */ /* 0x080fe40007f1e0ff */
[----:B------:R-:W-:Y:S02]  /*7170*/  @!P3 IADD3 R4, P1, R14, R9, RZ ;  /* 0x000000090e04b210 */ /* 0x000fe40007f3e0ff */
[----:B------:R-:W-:Y:S01]  /*7180*/  CS2R R8, SRZ ;  /* 0x0000000000087805 */ /* 0x000fe2000001ff00 */
[--C-:B------:R-:W-:Y:S02]  /*7190*/  @!P3 IMAD.X R35, R3, 0x1, R10.reuse, P0 ;  /* 0x000000010323b824 */ /* 0x100fe400000e060a */
[----:B------:R-:W-:Y:S01]  /*71a0*/  @!P3 IMAD.X R5, R5, 0x1, R10, P1 ;  /* 0x000000010505b824 */ /* 0x000fe200008e060a */
[----:B------:R-:W-:Y:S01]  /*71b0*/  CS2R R10, SRZ ;  /* 0x00000000000a7805 */ /* 0x000fe2000001ff00 */
[----:B------:R-:W-:Y:S01]  /*71c0*/  @!P2 IMAD.WIDE R14, R152, 0x2, R14 ;  /* 0x00000002980ea825 */ /* 0x000fe200078e020e */
[----:B------:R0:W5:Y:S04]  /*71d0*/  @!P3 LD.E.64 R8, desc[UR42][R34.64] ;  /* 0x0000002a2208b980 */ /* 0x000168000c101b00 */
[----:B------:R0:W5:Y:S04]  /*71e0*/  @!P2 LD.E.64 R20, desc[UR42][R14.64] ;  /* 0x0000002a0e14a980 */ /* 0x000168000c101b00 */
[----:B------:R0:W5:Y:S02]  /*71f0*/  @!P3 LD.E.64 R10, desc[UR42][R4.64] ;  /* 0x0000002a040ab980 */ /* 0x000164000c101b00 */
.L_x_1656:
[----:B------:R-:W-:Y:S05]  /*7200*/  BSYNC B1 ;  /* 0x0000000000017941 */ /* 0x000fea0003800000 */
.L_x_1655:
[----:B------:R-:W4:Y:S01]  /*7210*/  LDL R41, [R1+0x40] ;  /* 0x0000400001297983 */ /* 0x000f220000100800 */
[----:B------:R-:W-:Y:S01]  /*7220*/  ULEA.HI UR4, UR36, UR36, URZ, 0x1 ;  /* 0x0000002424047291 */ /* 0x000fe2000f8f083f */
[----:B0----5:R-:W-:Y:S01]  /*7230*/  IMAD.MOV.U32 R4, RZ, RZ, R20 ;  /* 0x000000ffff047224 */ /* 0x021fe200078e0014 */
[----:B------:R-:W-:Y:S01]  /*7240*/  BSSY B1, `(.L_x_1657) ;  /* 0x0000027000017945 */ /* 0x000fe20003800000 */
[----:B------:R-:W0:Y:S01]  /*7250*/  S2R R35, SR_TID.X ;  /* 0x0000000000237919 */ /* 0x000e220000002100 */
[----:B------:R-:W-:Y:S01]  /*7260*/  ULOP3.LUT UR4, UR4, 0xfffffffe, URZ, 0xc0, !UPT ;  /* 0xfffffffe04047892 */ /* 0x000fe2000f8ec03f */
[----:B------:R-:W-:Y:S01]  /*7270*/  IMAD R14, R29, -0xc0, R38 ;  /* 0xffffff401d0e7824 */ /* 0x000fe200078e0226 */
[----:B------:R-:W-:Y:S01]  /*7280*/  PRMT R37, R4, 0x7610, R37 ;  /* 0x0000761004257816 */ /* 0x000fe20000000025 */
[----:B------:R-:W-:Y:S01]  /*7290*/  IMAD.MOV.U32 R4, RZ, RZ, R10 ;  /* 0x000000ffff047224 */ /* 0x000fe200078e000a */
[----:B------:R-:W-:Y:S01]  /*72a0*/  UIADD3 UR4, UR36, -UR4, URZ ;  /* 0x8000000424047290 */ /* 0x000fe2000fffe03f */
[----:B------:R-:W-:Y:S01]  /*72b0*/  IMAD.MOV.U32 R6, RZ, RZ, R11 ;  /* 0x000000ffff067224 */ /* 0x000fe200078e000b */
[----:B------:R-:W-:Y:S01]  /*72c0*/  VIMNMX R14, R14, 0xc0, PT ;  /* 0x000000c00e0e7848 */ /* 0x000fe20003fe0100 */
[----:B-1----:R-:W-:Y:S01]  /*72d0*/  IMAD.MOV.U32 R7, RZ, RZ, R12 ;  /* 0x000000ffff077224 */ /* 0x002fe200078e000c */
[----:B------:R-:W-:Y:S01]  /*72e0*/  PRMT R15, R4, 0x7610, R15 ;  /* 0x00007610040f7816 */ /* 0x000fe2000000000f */
[----:B------:R-:W-:Y:S01]  /*72f0*/  IMAD.MOV.U32 R4, RZ, RZ, R8 ;  /* 0x000000ffff047224 */ /* 0x000fe200078e0008 */
[----:B------:R-:W-:Y:S01]  /*7300*/  PRMT R29, R6, 0x7610, R29 ;  /* 0x00007610061d7816 */ /* 0x000fe2000000001d */
[----:B------:R-:W-:Y:S01]  /*7310*/  IMAD.U32 R5, RZ, RZ, UR4 ;  /* 0x00000004ff057e24 */ /* 0x000fe2000f8e00ff */
[----:B------:R-:W-:Y:S01]  /*7320*/  PRMT R38, R7, 0x7610, R38 ;  /* 0x0000761007267816 */ /* 0x000fe20000000026 */
[----:B------:R-:W-:Y:S01]  /*7330*/  IMAD.MOV.U32 R6, RZ, RZ, R9 ;  /* 0x000000ffff067224 */ /* 0x000fe200078e0009 */
[----:B------:R-:W-:-:S02]  /*7340*/  PRMT R34, R4, 0x7610, R34 ;  /* 0x0000761004227816 */ /* 0x000fc40000000022 */
[----:B------:R-:W-:Y:S02]  /*7350*/  SHF.L.U32 R5, R5, 0x1f, RZ ;  /* 0x0000001f05057819 */ /* 0x000fe400000006ff */
[----:B------:R-:W-:Y:S02]  /*7360*/  ISETP.GE.AND P1, PT, R157, R14, PT ;  /* 0x0000000e9d00720c */ /* 0x000fe40003f26270 */
[----:B------:R-:W1:Y:S01]  /*7370*/  SYNCS.PHASECHK.TRANS64.TRYWAIT P0, [R2+URZ+0x16800], R5 ;  /* 0x01680005020075a7 */ /* 0x000e62000800017f */
[----:B0-----:R-:W-:-:S05]  /*7380*/  VIADD R42, R35, 0xffffff80 ;  /* 0xffffff80232a7836 */ /* 0x001fca0000000000 */
[----:B------:R-:W-:-:S04]  /*7390*/  SHF.R.S32.HI R35, RZ, 0x1f, R42 ;  /* 0x0000001fff237819 */ /* 0x000fc8000001142a */
[----:B------:R-:W-:-:S04]  /*73a0*/  LEA.HI R35, R35, R42, RZ, 0x5 ;  /* 0x0000002a23237211 */ /* 0x000fc800078f28ff */
[----:B------:R-:W-:Y:S01]  /*73b0*/  SHF.R.S32.HI R35, RZ, 0x5, R35 ;  /* 0x00000005ff237819 */ /* 0x000fe20000011423 */
[C---:B----4-:R-:W-:Y:S01]  /*73c0*/  IMAD.SHL.U32 R0, R41.reuse, 0x40, RZ ;  /* 0x0000004029007824 */ /* 0x050fe200078e00ff */
[----:B------:R-:W-:-:S04]  /*73d0*/  LOP3.LUT P2, RZ, R41, 0x4, RZ, 0xc0, !PT ;  /* 0x0000000429ff7812 */ /* 0x000fc8000784c0ff */
[----:B---3--:R-:W-:-:S04]  /*73e0*/  LOP3.LUT R3, R0, 0x1c0, RZ, 0xc0, !PT ;  /* 0x000001c000037812 */ /* 0x008fc800078ec0ff */
[----:B------:R-:W-:Y:S02]  /*73f0*/  LOP3.LUT R0, R3, 0x18, R16, 0xf8, !PT ;  /* 0x0000001803007812 */ /* 0x000fe400078ef810 */
[----:B------:R-:W-:-:S04]  /*7400*/  SHF.R.U32.HI R3, RZ, 0x3, R3 ;  /* 0x00000003ff037819 */ /* 0x000fc80000011603 */
[----:B------:R-:W-:Y:S01]  /*7410*/  LOP3.LUT R0, R0, R3, RZ, 0x3c, !PT ;  /* 0x0000000300007212 */ /* 0x000fe200078e3cff */
[----:B------:R-:W-:-:S05]  /*7420*/  IMAD.MOV.U32 R3, RZ, RZ, R21 ;  /* 0x000000ffff037224 */ /* 0x000fca00078e0015 */
[----:B------:R-:W-:Y:S01]  /*7430*/  PRMT R36, R3, 0x7610, R36 ;  /* 0x0000761003247816 */ /* 0x000fe20000000024 */
[----:B------:R-:W-:Y:S02]  /*7440*/  IMAD R3, R35, 0x200, R0 ;  /* 0x0000020023037824 */ /* 0x000fe400078e0200 */
[----:B------:R-:W-:Y:S02]  /*7450*/  IMAD.MOV.U32 R0, RZ, RZ, R13 ;  /* 0x000000ffff007224 */ /* 0x000fe400078e000d */
[----:B------:R-:W-:-:S03]  /*7460*/  IMAD R3, R3, 0x2, R2 ;  /* 0x0000000203037824 */ /* 0x000fc600078e0202 */
[----:B------:R-:W-:Y:S01]  /*7470*/  PRMT R15, R15, 0x5410, R0 ;  /* 0x000054100f0f7816 */ /* 0x000fe20000000000 */
[C---:B------:R-:W-:Y:S02]  /*7480*/  VIADD R4, R3.reuse, 0x8400 ;  /* 0x0000840003047836 */ /* 0x040fe40000000000 */
[----:B------:R-:W-:Y:S01]  /*7490*/  VIADD R0, R3, 0x8440 ;  /* 0x0000844003007836 */ /* 0x000fe20000000000 */
[----:B-1----:R-:W-:Y:S06]  /*74a0*/  @!P0 BRA `(.L_x_1658) ;  /* 0x0000017c00688947 */ /* 0x002fec0003800000 */
.L_x_1936:
[----:B------:R-:W-:Y:S05]  /*74b0*/  BSYNC B1 ;  /* 0x0000000000017941 */ /* 0x000fea0003800000 */
.L_x_1657:
[----:B------:R-:W-:Y:S01]  /*74c0*/  BSSY B1, `(.L_x_1659) ;  /* 0x0000068000017945 */ /* 0x000fe20003800000 */
[----:B------:R-:W-:Y:S01]  /*74d0*/  PRMT R35, R6, 0x7610, R35 ;  /* 0x0000761006237816 */ /* 0x000fe20000000023 */
[----:B------:R-:W-:Y:S02]  /*74e0*/  @P2 VIADD R0, R4, 0xffffffc0 ;  /* 0xffffffc004002836 */ /* 0x000fe40000000000 */
[----:B------:R-:W-:Y:S05]  /*74f0*/  @P1 BRA `(.L_x_1660) ;  /* 0x0000000400901947 */ /* 0x000fea0003800000 */
[----:B------:R-:W2:Y:S01]  /*7500*/  LDL R7, [R1+0xc] ;  /* 0x00000c0001077983 */ /* 0x000ea20000100800 */
[----:B0-----:R-:W0:Y:S01]  /*7510*/  LDC R5, c[0x0][0x3f4] ;  /* 0x0000fd00ff057b82 */ /* 0x001e220000000800 */
[----:B------:R-:W-:Y:S01]  /*7520*/  BSSY B2, `(.L_x_1661) ;  /* 0x0000032000027945 */ /* 0x000fe20003800000 */
[-C--:B0-----:R-:W-:Y:S02]  /*7530*/  ISETP.GE.AND P0, PT, R152, R5.reuse, PT ;  /* 0x000000059800720c */ /* 0x081fe40003f06270 */
[----:B--2---:R-:W-:-:S11]  /*7540*/  ISETP.GE.AND P1, PT, R7, R5, PT ;  /* 0x000000050700720c */ /* 0x004fd60003f26270 */
[----:B------:R-:W-:Y:S05]  /*7550*/  @P0 BRA `(.L_x_1662) ;  /* 0x0000000000b80947 */ /* 0x000fea0003800000 */
[----:B------:R-:W0:Y:S01]  /*7560*/  LDS.128 R4, [R3+0x8400] ;  /* 0x0084000003047984 */ /* 0x000e220000000c00 */
[----:B------:R-:W-:Y:S02]  /*7570*/  SHF.R.U32.HI R45, RZ, 0x10, R33 ;  /* 0x00000010ff2d7819 */ /* 0x000fe40000011621 */
[--C-:B------:R-:W-:Y:S02]  /*7580*/  SHF.R.U32.HI R42, RZ, 0x10, R31.reuse ;  /* 0x00000010ff2a7819 */ /* 0x100fe4000001161f */
[----:B------:R-:W-:Y:S02]  /*7590*/  SHF.R.U64 R41, R30, 0x10, R31 ;  /* 0x000000101e297819 */ /* 0x000fe4000000121f */
[----:B------:R-:W-:Y:S02]  /*75a0*/  PRMT R45, R43, 0x5410, R45 ;  /* 0x000054102b2d7816 */ /* 0x000fe4000000002d */
[----:B------:R-:W-:Y:S02]  /*75b0*/  PRMT R42, R37, 0x5432, R42 ;  /* 0x00005432252a7816 */ /* 0x000fe4000000002a */
[----:B------:R-:W-:Y:S01]  /*75c0*/  PRMT R41, R46, 0x5410, R41 ;  /* 0x000054102e297816 */ /* 0x000fe20000000029 */
[C---:B------:R-:W-:Y:S01]  /*75d0*/  IMAD.U32 R46, R45.reuse, 0x10000, RZ ;  /* 0x000100002d2e7824 */ /* 0x040fe200078e00ff */
[----:B------:R-:W-:Y:S01]  /*75e0*/  SHF.R.U64 R44, R32, 0x10, R33 ;  /* 0x00000010202c7819 */ /* 0x000fe20000001221 */
[----:B------:R-:W-:Y:S01]  /*75f0*/  IMAD.U32 R43, R42, 0x10000, RZ ;  /* 0x000100002a2b7824 */ /* 0x000fe200078e00ff */
[----:B------:R-:W-:-:S02]  /*7600*/  LOP3.LUT R45, R45, 0xffff0000, RZ, 0xc0, !PT ;  /* 0xffff00002d2d7812 */ /* 0x000fc400078ec0ff */
[----:B------:R-:W-:Y:S02]  /*7610*/  LOP3.LUT R42, R42, 0xffff0000, RZ, 0xc0, !PT ;  /* 0xffff00002a2a7812 */ /* 0x000fe400078ec0ff */
[----:B------:R-:W-:Y:S02]  /*7620*/  PRMT R44, R36, 0x5432, R44 ;  /* 0x00005432242c7816 */ /* 0x000fe4000000002c */
[C---:B0-----:R-:W-:Y:S01]  /*7630*/  LOP3.LUT R31, R6.reuse, 0xffff0000, RZ, 0xc0, !PT ;  /* 0xffff0000061f7812 */ /* 0x041fe200078ec0ff */
[----:B------:R-:W-:Y:S01]  /*7640*/  IMAD.U32 R30, R6, 0x10000, RZ ;  /* 0x00010000061e7824 */ /* 0x000fe200078e00ff */
[C---:B------:R-:W-:Y:S01]  /*7650*/  LOP3.LUT R33, R7.reuse, 0xffff0000, RZ, 0xc0, !PT ;  /* 0xffff000007217812 */ /* 0x040fe200078ec0ff */
[----:B------:R-:W-:Y:S02]  /*7660*/  IMAD.U32 R32, R7, 0x10000, RZ ;  /* 0x0001000007207824 */ /* 0x000fe400078e00ff */
[C---:B------:R-:W-:Y:S01]  /*7670*/  FMUL.FTZ R47, R31.reuse, R46 ;  /* 0x0000002e1f2f7220 */ /* 0x040fe20000410000 */
[----:B------:R-:W-:Y:S01]  /*7680*/  FMUL.FTZ R31, R31, R43 ;  /* 0x0000002b1f1f7220 */ /* 0x000fe20000410000 */
[----:B------:R-:W-:Y:S01]  /*7690*/  FMUL.FTZ R49, R33, R45 ;  /* 0x0000002d21317220 */ /* 0x000fe20000410000 */
[----:B------:R-:W-:-:S02]  /*76a0*/  IMAD.U32 R6, R4, 0x10000, RZ ;  /* 0x0001000004067824 */ /* 0x000fc400078e00ff */
[C---:B------:R-:W-:Y:S01]  /*76b0*/  FFMA.FTZ R47, R30.reuse, R43, -R47 ;  /* 0x0000002b1e2f7223 */ /* 0x040fe2000001082f */
[----:B------:R-:W-:Y:S01]  /*76c0*/  FMUL.FTZ R43, R33, R42 ;  /* 0x0000002a212b7220 */ /* 0x000fe20000410000 */
[----:B------:R-:W-:Y:S02]  /*76d0*/  IMAD.U32 R7, R5, 0x10000, RZ ;  /* 0x0001000005077824 */ /* 0x000fe400078e00ff */
[----:B------:R-:W-:Y:S01]  /*76e0*/  FFMA.FTZ R46, R30, R46, R31 ;  /* 0x0000002e1e2e7223 */ /* 0x000fe2000001001f */
[----:B------:R-:W-:Y:S01]  /*76f0*/  IMAD.U32 R33, R44, 0x10000, RZ ;  /* 0x000100002c217824 */ /* 0x000fe200078e00ff */
[----:B------:R-:W-:Y:S01]  /*7700*/  LOP3.LUT R4, R4, 0xffff0000, RZ, 0xc0, !PT ;  /* 0xffff000004047812 */ /* 0x000fe200078ec0ff */
[----:B------:R-:W-:Y:S01]  /*7710*/  IMAD.U32 R31, R41, 0x10000, RZ ;  /* 0x00010000291f7824 */ /* 0x000fe200078e00ff */
[----:B------:R-:W-:Y:S01]  /*7720*/  LOP3.LUT R5, R5, 0xffff0000, RZ, 0xc0, !PT ;  /* 0xffff000005057812 */ /* 0x000fe200078ec0ff */
[----:B------:R-:W-:Y:S01]  /*7730*/  FFMA.FTZ R49, R32, R42, -R49 ;  /* 0x0000002a20317223 */ /* 0x000fe20000010831 */
[----:B------:R-:W-:Y:S01]  /*7740*/  LOP3.LUT R44, R44, 0xffff0000, RZ, 0xc0, !PT ;  /* 0xffff00002c2c7812 */ /* 0x000fe200078ec0ff */
[----:B------:R-:W-:Y:S01]  /*7750*/  FFMA.FTZ R48, R32, R45, R43 ;  /* 0x0000002d20307223 */ /* 0x000fe2000001002b */
[----:B------:R-:W-:Y:S01]  /*7760*/  LOP3.LUT R30, R41, 0xffff0000, RZ, 0xc0, !PT ;  /* 0xffff0000291e7812 */ /* 0x000fe200078ec0ff */
[C---:B------:R-:W-:Y:S01]  /*7770*/  FMUL.FTZ R41, R4.reuse, R33 ;  /* 0x0000002104297220 */ /* 0x040fe20000410000 */
[----:B------:R-:W-:Y:S01]  /*7780*/  FMUL.FTZ R32, R4, R31 ;  /* 0x0000001f04207220 */ /* 0x000fe20000410000 */
[----:B------:R-:W-:-:S02]  /*7790*/  FMUL.FTZ R42, R5, R44 ;  /* 0x0000002c052a7220 */ /* 0x000fc40000410000 */
[-C--:B------:R-:W-:Y:S01]  /*77a0*/  FMUL.FTZ R43, R5, R30.reuse ;  /* 0x0000001e052b7220 */ /* 0x080fe20000410000 */
[C---:B------:R-:W-:Y:S01]  /*77b0*/  FFMA.FTZ R4, R6.reuse, R31, -R41 ;  /* 0x0000001f06047223 */ /* 0x040fe20000010829 */
[----:B------:R-:W-:Y:S01]  /*77c0*/  FFMA.FTZ R33, R6, R33, R32 ;  /* 0x0000002106217223 */ /* 0x000fe20000010020 */
[C---:B------:R-:W-:Y:S01]  /*77d0*/  FFMA.FTZ R5, R7.reuse, R30, -R42 ;  /* 0x0000001e07057223 */ /* 0x040fe2000001082a */
[----:B------:R-:W-:Y:S01]  /*77e0*/  FFMA.FTZ R44, R7, R44, R43 ;  /* 0x0000002c072c7223 */ /* 0x000fe2000001002b */
[----:B------:R-:W-:Y:S02]  /*77f0*/  F2FP.BF16.F32.PACK_AB R6, R46, R47 ;  /* 0x0000002f2e06723e */ /* 0x000fe400000010ff */
[----:B------:R-:W-:Y:S02]  /*7800*/  F2FP.BF16.F32.PACK_AB R7, R48, R49 ;  /* 0x000000313007723e */ /* 0x000fe400000010ff */
[----:B------:R-:W-:Y:S02]  /*7810*/  F2FP.BF16.F32.PACK_AB R4, R33, R4 ;  /* 0x000000042104723e */ /* 0x000fe400000010ff */
[----:B------:R-:W-:-:S05]  /*7820*/  F2FP.BF16.F32.PACK_AB R5, R44, R5 ;  /* 0x000000052c05723e */ /* 0x000fca00000010ff */
[----:B------:R0:W-:Y:S02]  /*7830*/  STS.128 [R3+0x8400], R4 ;  /* 0x0084000403007388 */ /* 0x0001e40000000c00 */
.L_x_1662:
[----:B------:R-:W-:Y:S05]  /*7840*/  BSYNC B2 ;  /* 0x0000000000027941 */ /* 0x000fea0003800000 */
.L_x_1661:
[----:B------:R-:W-:Y:S05]  /*7850*/  @P1 BRA `(.L_x_1660) ;  /* 0x0000000000b81947 */ /* 0x000fea0003800000 */
[----:B0-----:R-:W0:Y:S01]  /*7860*/  LDS.128 R4, [R0] ;  /* 0x0000000000047984 */ /* 0x001e220000000c00 */
[----:B------:R-:W-:Y:S02]  /*7870*/  SHF.R.U64 R30, R24, 0x10, R25 ;  /* 0x00000010181e7819 */ /* 0x000fe40000001219 */
[--C-:B------:R-:W-:Y:S02]  /*7880*/  SHF.R.U64 R24, R26, 0x10, R27.reuse ;  /* 0x000000101a187819 */ /* 0x100fe4000000121b */
[----:B------:R-:W-:Y:S02]  /*7890*/  SHF.R.U32.HI R27, RZ, 0x10, R27 ;  /* 0x00000010ff1b7819 */ /* 0x000fe4000001161b */
[----:B------:R-:W-:Y:S02]  /*78a0*/  SHF.R.U32.HI R31, RZ, 0x10, R25 ;  /* 0x00000010ff1f7819 */ /* 0x000fe40000011619 */
[----:B------:R-:W-:Y:S02]  /*78b0*/  PRMT R40, R40, 0x5410, R27 ;  /* 0x0000541028287816 */ /* 0x000fe4000000001b */
[----:B------:R-:W-:-:S02]  /*78c0*/  PRMT R31, R50, 0x5410, R31 ;  /* 0x00005410321f7816 */ /* 0x000fc4000000001f */
[----:B------:R-:W-:Y:S01]  /*78d0*/  PRMT R30, R39, 0x5432, R30 ;  /* 0x00005432271e7816 */ /* 0x000fe2000000001e */
[C---:B------:R-:W-:Y:S01]  /*78e0*/  IMAD.U32 R33, R40.reuse, 0x10000, RZ ;  /* 0x0001000028217824 */ /* 0x040fe200078e00ff */
[----:B------:R-:W-:Y:S01]  /*78f0*/  LOP3.LUT R40, R40, 0xffff0000, RZ, 0xc0, !PT ;  /* 0xffff000028287812 */ /* 0x000fe200078ec0ff */
[C---:B------:R-:W-:Y:S01]  /*7900*/  IMAD.U32 R32, R31.reuse, 0x10000, RZ ;  /* 0x000100001f207824 */ /* 0x040fe200078e00ff */
[----:B------:R-:W-:Y:S02]  /*7910*/  LOP3.LUT R31, R31, 0xffff0000, RZ, 0xc0, !PT ;  /* 0xffff00001f1f7812 */ /* 0x000fe400078ec0ff */
[----:B------:R-:W-:Y:S02]  /*7920*/  PRMT R39, R39, 0x5410, R24 ;  /* 0x0000541027277816 */ /* 0x000fe40000000018 */
[C---:B0-----:R-:W-:Y:S01]  /*7930*/  LOP3.LUT R25, R6.reuse, 0xffff0000, RZ, 0xc0, !PT ;  /* 0xffff000006197812 */ /* 0x041fe200078ec0ff */
[C---:B------:R-:W-:Y:S01]  /*7940*/  IMAD.U32 R26, R7.reuse, 0x10000, RZ ;  /* 0x00010000071a7824 */ /* 0x040fe200078e00ff */
[----:B------:R-:W-:Y:S01]  /*7950*/  LOP3.LUT R27, R7, 0xffff0000, RZ, 0xc0, !PT ;  /* 0xffff0000071b7812 */ /* 0x000fe200078ec0ff */
[----:B------:R-:W-:-:S02]  /*7960*/  IMAD.U32 R24, R6, 0x10000, RZ ;  /* 0x0001000006187824 */ /* 0x000fc400078e00ff */
[C---:B------:R-:W-:Y:S01]  /*7970*/  FMUL.FTZ R41, R25.reuse, R33 ;  /* 0x0000002119297220 */ /* 0x040fe20000410000 */
[----:B------:R-:W-:Y:S01]  /*7980*/  FMUL.FTZ R42, R25, R32 ;  /* 0x00000020192a7220 */ /* 0x000fe20000410000 */
[----:B------:R-:W-:Y:S01]  /*7990*/  FMUL.FTZ R25, R27, R40 ;  /* 0x000000281b197220 */ /* 0x000fe20000410000 */
[----:B------:R-:W-:Y:S02]  /*79a0*/  IMAD.U32 R6, R4, 0x10000, RZ ;  /* 0x0001000004067824 */ /* 0x000fe400078e00ff */
[----:B------:R-:W-:Y:S01]  /*79b0*/  FFMA.FTZ R41, R24, R32, -R41 ;  /* 0x0000002018297223 */ /* 0x000fe20000010829 */
[----:B------:R-:W-:Y:S02]  /*79c0*/  IMAD.U32 R7, R5, 0x10000, RZ ;  /* 0x0001000005077824 */ /* 0x000fe400078e00ff */
[----:B------:R-:W-:Y:S01]  /*79d0*/  FFMA.FTZ R43, R26, R31, -R25 ;  /* 0x0000001f1a2b7223 */ /* 0x000fe20000010819 */
[----:B------:R-:W-:Y:S01]  /*79e0*/  FFMA.FTZ R42, R24, R33, R42 ;  /* 0x00000021182a7223 */ /* 0x000fe2000001002a */
[----:B------:R-:W-:Y:S01]  /*79f0*/  IMAD.U32 R25, R30, 0x10000, RZ ;  /* 0x000100001e197824 */ /* 0x000fe200078e00ff */
[----:B------:R-:W-:Y:S01]  /*7a00*/  LOP3.LUT R4, R4, 0xffff0000, RZ, 0xc0, !PT ;  /* 0xffff000004047812 */ /* 0x000fe200078ec0ff */
[----:B------:R-:W-:Y:S01]  /*7a10*/  FMUL.FTZ R33, R27, R31 ;  /* 0x0000001f1b217220 */ /* 0x000fe20000410000 */
[----:B------:R-:W-:Y:S01]  /*7a20*/  LOP3.LUT R5, R5, 0xffff0000, RZ, 0xc0, !PT ;  /* 0xffff000005057812 */ /* 0x000fe200078ec0ff */
[C---:B------:R-:W-:Y:S01]  /*7a30*/  IMAD.U32 R27, R39.reuse, 0x10000, RZ ;  /* 0x00010000271b7824 */ /* 0x040fe200078e00ff */
        /* <DEDUP_REMOVED lines=15> */
[----:B------:R1:W-:Y:S02]  /*7b30*/  STS.128 [R0], R4 ;  /* 0x0000000400007388 */ /* 0x0003e40000000c00 */
.L_x_1660:
[----:B------:R-:W-:Y:S05]  /*7b40*/  BSYNC B1 ;  /* 0x0000000000017941 */ /* 0x000fea0003800000 */
.L_x_1659:
[----:B01----:R-:W-:-:S05]  /*7b50*/  VIADD R4, R157, 0x60 ;  /* 0x000000609d047836 */ /* 0x003fca0000000000 */
[----:B------:R-:W-:-:S13]  /*7b60*/  ISETP.GE.AND P0, PT, R4, R14, PT ;  /* 0x0000000e0400720c */ /* 0x000fda0003f06270 */
[----:B------:R-:W-:Y:S05]  /*7b70*/  @P0 BRA `(.L_x_1663) ;  /* 0x0000001c00240947 */ /* 0x000fea0003800000 */
[----:B------:R-:W2:Y:S01]  /*7b80*/  LDL R4, [R1+0xc] ;  /* 0x00000c0001047983 */ /* 0x000ea20000100800 */
[----:B------:R-:W0:Y:S01]  /*7b90*/  LDC R5, c[0x0][0x3f4] ;  /* 0x0000fd00ff057b82 */ /* 0x000e220000000800 */
[----:B------:R-:W-:Y:S01]  /*7ba0*/  BSSY B1, `(.L_x_1664) ;  /* 0x0000032000017945 */ /* 0x000fe20003800000 */
[-C--:B0-----:R-:W-:Y:S02]  /*7bb0*/  ISETP.GE.AND P0, PT, R152, R5.reuse, PT ;  /* 0x000000059800720c */ /* 0x081fe40003f06270 */
[----:B--2---:R-:W-:-:S11]  /*7bc0*/  ISETP.GE.AND P1, PT, R4, R5, PT ;  /* 0x000000050400720c */ /* 0x004fd60003f26270 */
[----:B------:R-:W-:Y:S05]  /*7bd0*/  @P0 BRA `(.L_x_1665) ;  /* 0x0000000000b80947 */ /* 0x000fea0003800000 */
[----:B------:R-:W0:Y:S01]  /*7be0*/  LDS.128 R4, [R3+0xb400] ;  /* 0x00b4000003047984 */ /* 0x000e220000000c00 */
[--C-:B------:R-:W-:Y:S02]  /*7bf0*/  SHF.R.U64 R25, R12, 0x10, R13.reuse ;  /* 0x000000100c197819 */ /* 0x100fe4000000120d */
[----:B------:R-:W-:Y:S02]  /*7c00*/  SHF.R.U32.HI R14, RZ, 0x10, R13 ;  /* 0x00000010ff0e7819 */ /* 0x000fe4000001160d */
[--C-:B------:R-:W-:Y:S02]  /*7c10*/  SHF.R.U32.HI R13, RZ, 0x10, R21.reuse ;  /* 0x00000010ff0d7819 */ /* 0x100fe40000011615 */
[----:B------:R-:W-:Y:S02]  /*7c20*/  SHF.R.U64 R12, R20, 0x10, R21 ;  /* 0x00000010140c7819 */ /* 0x000fe40000001215 */
[----:B------:R-:W-:Y:S02]  /*7c30*/  PRMT R21, R15, 0x5432, R14 ;  /* 0x000054320f157816 */ /* 0x000fe4000000000e */
[----:B------:R-:W-:-:S02]  /*7c40*/  PRMT R36, R36, 0x5410, R13 ;  /* 0x0000541024247816 */ /* 0x000fc4000000000d */
[----:B------:R-:W-:Y:S01]  /*7c50*/  PRMT R38, R38, 0x5410, R25 ;  /* 0x0000541026267816 */ /* 0x000fe20000000019 */
[----:B------:R-:W-:Y:S01]  /*7c60*/  IMAD.U32 R24, R21, 0x10000, RZ ;  /* 0x0001000015187824 */ /* 0x000fe200078e00ff */
[C---:B------:R-:W-:Y:S01]  /*7c70*/  LOP3.LUT R27, R36.reuse, 0xffff0000, RZ, 0xc0, !PT ;  /* 0xffff0000241b7812 */ /* 0x040fe200078ec0ff */
[----:B------:R-:W-:Y:S01]  /*7c80*/  IMAD.U32 R25, R36, 0x10000, RZ ;  /* 0x0001000024197824 */ /* 0x000fe200078e00ff */
[----:B------:R-:W-:Y:S02]  /*7c90*/  PRMT R37, R37, 0x5410, R12 ;  /* 0x0000541025257816 */ /* 0x000fe4000000000c */
[----:B------:R-:W-:Y:S02]  /*7ca0*/  LOP3.LUT R21, R21, 0xffff0000, RZ, 0xc0, !PT ;  /* 0xffff000015157812 */ /* 0x000fe400078ec0ff */
[C---:B0-----:R-:W-:Y:S01]  /*7cb0*/  LOP3.LUT R13, R6.reuse, 0xffff0000, RZ, 0xc0, !PT ;  /* 0xffff0000060d7812 */ /* 0x041fe200078ec0ff */
[----:B------:R-:W-:Y:S01]  /*7cc0*/  IMAD.U32 R12, R6, 0x10000, RZ ;  /* 0x00010000060c7824 */ /* 0x000fe200078e00ff */
[C---:B------:R-:W-:Y:S01]  /*7cd0*/  LOP3.LUT R20, R7.reuse, 0xffff0000, RZ, 0xc0, !PT ;  /* 0xffff000007147812 */ /* 0x040fe200078ec0ff */
[----:B------:R-:W-:-:S02]  /*7ce0*/  IMAD.U32 R14, R7, 0x10000, RZ ;  /* 0x00010000070e7824 */ /* 0x000fc400078e00ff */
[C---:B------:R-:W-:Y:S01]  /*7cf0*/  FMUL.FTZ R31, R13.reuse, R25 ;  /* 0x000000190d1f7220 */ /* 0x040fe20000410000 */
[-C--:B------:R-:W-:Y:S01]  /*7d00*/  FMUL.FTZ R26, R13, R24.reuse ;  /* 0x000000180d1a7220 */ /* 0x080fe20000410000 */
[----:B------:R-:W-:Y:S01]  /*7d10*/  FMUL.FTZ R13, R20, R27 ;  /* 0x0000001b140d7220 */ /* 0x000fe20000410000 */
[----:B------:R-:W-:Y:S02]  /*7d20*/  IMAD.U32 R6, R4, 0x10000, RZ ;  /* 0x0001000004067824 */ /* 0x000fe400078e00ff */
[----:B------:R-:W-:Y:S01]  /*7d30*/  FFMA.FTZ R31, R12, R24, -R31 ;  /* 0x000000180c1f7223 */ /* 0x000fe2000001081f */
[C---:B------:R-:W-:Y:S02]  /*7d40*/  IMAD.U32 R7, R5.reuse, 0x10000, RZ ;  /* 0x0001000005077824 */ /* 0x040fe400078e00ff */
        /* <DEDUP_REMOVED lines=23> */
.L_x_1665:
[----:B------:R-:W-:Y:S05]  /*7ec0*/  BSYNC B1 ;  /* 0x0000000000017941 */ /* 0x000fea0003800000 */
.L_x_1664:
[----:B------:R-:W-:Y:S05]  /*7ed0*/  @P1 BRA `(.L_x_1663) ;  /* 0x00000018004c1947 */ /* 0x000fea0003800000 */
[----:B0-----:R-:W0:Y:S01]  /*7ee0*/  LDS.128 R4, [R0+0x3000] ;  /* 0x0030000000047984 */ /* 0x001e220000000c00 */
        /* <DEDUP_REMOVED lines=16> */
[CC--:B------:R-:W-:Y:S01]  /*7ff0*/  FMUL.FTZ R13, R9.reuse, R12.reuse ;  /* 0x0000000c090d7220 */ /* 0x0c0fe20000410000 */
[----:B------:R-:W-:Y:S01]  /*8000*/  FMUL.FTZ R9, R9, R11 ;  /* 0x0000000b09097220 */ /* 0x000fe20000410000 */
[C---:B------:R-:W-:Y:S01]  /*8010*/  FMUL.FTZ R21, R7.reuse, R29 ;  /* 0x0000001d07157220 */ /* 0x040fe20000410000 */
[----:B------:R-:W-:Y:S02]  /*8020*/  IMAD.U32 R3, R4, 0x10000, RZ ;  /* 0x0001000004037824 */ /* 0x000fe400078e00ff */
[C---:B------:R-:W-:Y:S01]  /*8030*/  FFMA.FTZ R13, R8.reuse, R11, -R13 ;  /* 0x0000000b080d7223 */ /* 0x040fe2000001080d */
[----:B------:R-:W-:Y:S01]  /*8040*/  FFMA.FTZ R14, R8, R12, R9 ;  /* 0x0000000c080e7223 */ /* 0x000fe20000010009 */
[-C--:B------:R-:W-:Y:S01]  /*8050*/  FMUL.FTZ R9, R7, R35.reuse ;  /* 0x0000002307097220 */ /* 0x080fe20000410000 */
[----:B------:R-:W-:Y:S01]  /*8060*/  IMAD.U32 R6, R5, 0x10000, RZ ;  /* 0x0001000005067824 */ /* 0x000fe200078e00ff */
[----:B------:R-:W-:Y:S01]  /*8070*/  LOP3.LUT R4, R4, 0xffff0000, RZ, 0xc0, !PT ;  /* 0xffff000004047812 */ /* 0x000fe200078ec0ff */
[----:B------:R-:W-:Y:S01]  /*8080*/  IMAD.U32 R8, R15, 0x10000, RZ ;  /* 0x000100000f087824 */ /* 0x000fe200078e00ff */
[----:B------:R-:W-:Y:S01]  /*8090*/  LOP3.LUT R5, R5, 0xffff0000, RZ, 0xc0, !PT ;  /* 0xffff000005057812 */ /* 0x000fe200078ec0ff */
[----:B------:R-:W-:Y:S01]  /*80a0*/  IMAD.U32 R7, R34, 0x10000, RZ ;  /* 0x0001000022077824 */ /* 0x000fe200078e00ff */
[----:B------:R-:W-:Y:S01]  /*80b0*/  LOP3.LUT R15, R15, 0xffff0000, RZ, 0xc0, !PT ;  /* 0xffff00000f0f7812 */ /* 0x000fe200078ec0ff */
[----:B------:R-:W-:Y:S01]  /*80c0*/  FFMA.FTZ R21, R10, R35, -R21 ;  /* 0x000000230a157223 */ /* 0x000fe20000010815 */
[----:B------:R-:W-:Y:S01]  /*80d0*/  LOP3.LUT R34, R34, 0xffff0000, RZ, 0xc0, !PT ;  /* 0xffff000022227812 */ /* 0x000fe200078ec0ff */
[----:B------:R-:W-:Y:S01]  /*80e0*/  FFMA.FTZ R20, R10, R29, R9 ;  /* 0x0000001d0a147223 */ /* 0x000fe20000010009 */
[C---:B------:R-:W-:Y:S01]  /*80f0*/  FMUL.FTZ R10, R4.reuse, R8 ;  /* 0x00000008040a7220 */ /* 0x040fe20000410000 */
        /* <DEDUP_REMOVED lines=11> */
[----:B------:R1:W-:Y:S01]  /*81b0*/  STS.128 [R0+0x3000], R4 ;  /* 0x0030000400007388 */ /* 0x0003e20000000c00 */
[----:B------:R-:W-:Y:S05]  /*81c0*/  BRA `(.L_x_1663) ;  /* 0x0000001400907947 */ /* 0x000fea0003800000 */
.L_x_1650:
[----:B------:R-:W0:Y:S01]  /*81d0*/  S2R R0, SR_TID.X ;  /* 0x0000000000007919 */ /* 0x000e220000002100 */
[----:B------:R-:W3:Y:S01]  /*81e0*/  LDC R32, c[0x0][0x448] ;  /* 0x00011200ff207b82 */ /* 0x000ee20000000800 */
[----:B------:R-:W-:Y:S01]  /*81f0*/  ULDC.64 UR4, c[0x0][0x3f8] ;  /* 0x0000fe0000047ab9 */ /* 0x000fe20000000a00 */
[----:B------:R-:W-:Y:S01]  /*8200*/  ULDC.64 UR6, c[0x0][0x408] ;  /* 0x0001020000067ab9 */ /* 0x000fe20000000a00 */
[----:B------:R-:W-:Y:S02]  /*8210*/  IMAD.MOV.U32 R4, RZ, RZ, R26 ;  /* 0x000000ffff047224 */ /* 0x000fe400078e001a */
[----:B------:R-:W-:Y:S02]  /*8220*/  IMAD.MOV.U32 R6, RZ, RZ, R24 ;  /* 0x000000ffff067224 */ /* 0x000fe400078e0018 */
[----:B------:R-:W-:Y:S01]  /*8230*/  IMAD.MOV.U32 R7, RZ, RZ, R33 ;  /* 0x000000ffff077224 */ /* 0x000fe200078e0021 */
[----:B---3--:R-:W-:Y:S01]  /*8240*/  ISETP.NE.AND P0, PT, R32, 0x1, PT ;  /* 0x000000012000780c */ /* 0x008fe20003f05270 */
[----:B0-----:R-:W-:-:S05]  /*8250*/  VIADD R0, R0, 0xffffff80 ;  /* 0xffffff8000007836 */ /* 0x001fca0000000000 */
[----:B------:R-:W-:-:S07]  /*8260*/  SHF.R.S32.HI R3, RZ, 0x1f, R0 ;  /* 0x0000001fff037819 */ /* 0x000fce0000011400 */
[----:B------:R-:W0:Y:S01]  /*8270*/  @P0 LDC R5, c[0x0][0x450] ;  /* 0x00011400ff050b82 */ /* 0x000e220000000800 */
[----:B------:R-:W-:-:S04]  /*8280*/  LEA.HI R3, R3, R0, RZ, 0x2 ;  /* 0x0000000003037211 */ /* 0x000fc800078f10ff */
[----:B------:R-:W-:-:S05]  /*8290*/  LOP3.LUT R3, R3, 0xfffffffc, RZ, 0xc0, !PT ;  /* 0xfffffffc03037812 */ /* 0x000fca00078ec0ff */
[----:B------:R-:W-:Y:S02]  /*82a0*/  IMAD.IADD R3, R0, 0x1, -R3 ;  /* 0x0000000100037824 */ /* 0x000fe400078e0a03 */
[----:B------:R-:W3:Y:S02]  /*82b0*/  @P0 LDC R0, c[0x0][0x44c] ;  /* 0x00011300ff000b82 */ /* 0x000ee40000000800 */
[----:B------:R-:W-:-:S04]  /*82c0*/  IMAD R3, R3, 0x60, R35 ;  /* 0x0000006003037824 */ /* 0x000fc800078e0223 */
[----:B---3--:R-:W-:-:S05]  /*82d0*/  @P0 IMAD.HI.U32 R0, R3, R0, RZ ;  /* 0x0000000003000227 */ /* 0x008fca00078e00ff */
[----:B0-----:R-:W-:Y:S01]  /*82e0*/  @P0 SHF.R.U32.HI R3, RZ, R5, R0 ;  /* 0x00000005ff030219 */ /* 0x001fe20000011600 */
[----:B------:R-:W-:-:S03]  /*82f0*/  IMAD.MOV.U32 R5, RZ, RZ, R31 ;  /* 0x000000ffff057224 */ /* 0x000fc600078e001f */
        /* <DEDUP_REMOVED lines=17> */
[----:B------:R-:W0:Y:S01]  /*8410*/  LDC R41, c[0x0][0x3f4] ;  /* 0x0000fd00ff297b82 */ /* 0x000e220000000800 */
[----:B------:R-:W3:Y:S01]  /*8420*/  SHFL.IDX PT, R3, R25, RZ, 0x1c1f ;  /* 0x001c1fff19037589 */ /* 0x000ee200000e0000 */
[----:B------:R-:W-:-:S03]  /*8430*/  IMAD R32, R155, R32, RZ ;  /* 0x000000209b207224 */ /* 0x000fc600078e02ff */
[----:B------:R-:W4:Y:S04]  /*8440*/  SHFL.IDX PT, R0, R26, RZ, 0x1c1f ;  /* 0x001c1fff1a007589 */ /* 0x000f2800000e0000 */
[----:B-1----:R-:W1:Y:S04]  /*8450*/  SHFL.IDX PT, R14, R27, RZ, 0x1c1f ;  /* 0x001c1fff1b0e7589 */ /* 0x002e6800000e0000 */
[----:B------:R-:W5:Y:S01]  /*8460*/  SHFL.IDX PT, R4, R24, RZ, 0x1c1f ;  /* 0x001c1fff18047589 */ /* 0x000f6200000e0000 */
[----:B0-----:R-:W-:-:S04]  /*8470*/  ISETP.GE.AND P0, PT, R16, R41, PT ;  /* 0x000000291000720c */ /* 0x001fc80003f06270 */
[----:B------:R-:W-:-:S13]  /*8480*/  ISETP.GE.OR P1, PT, R35, R32, P0 ;  /* 0x000000202300720c */ /* 0x000fda0000726670 */
[C---:B------:R-:W-:Y:S01]  /*8490*/  @!P1 IMAD.SHL.U32 R5, R16.reuse, 0x2, RZ ;  /* 0x0000000210059824 */ /* 0x040fe200078e00ff */
[----:B------:R-:W-:-:S04]  /*84a0*/  @!P1 SHF.L.U64.HI R21, R16, 0x1, R17 ;  /* 0x0000000110159819 */ /* 0x000fc80000010211 */
[----:B---3--:R-:W-:-:S05]  /*84b0*/  @!P1 IADD3 R6, P2, R3, R5, RZ ;  /* 0x0000000503069210 */ /* 0x008fca0007f5e0ff */
[----:B----4-:R-:W-:-:S05]  /*84c0*/  @!P1 IMAD.X R7, R0, 0x1, R21, P2 ;  /* 0x0000000100079824 */ /* 0x010fca00010e0615 */
[----:B------:R-:W3:Y:S01]  /*84d0*/  @!P1 LD.E.128 R8, desc[UR42][R6.64] ;  /* 0x0000002a06089980 */ /* 0x000ee2000c101d00 */
[----:B-1----:R-:W-:-:S05]  /*84e0*/  @!P1 IADD3 R14, P2, R14, R5, RZ ;  /* 0x000000050e0e9210 */ /* 0x002fca0007f5e0ff */
[----:B-----5:R-:W-:-:S04]  /*84f0*/  @!P1 IMAD.X R3, R4, 0x1, R21, P2 ;  /* 0x0000000104039824 */ /* 0x020fc800010e0615 */
[----:B------:R-:W-:-:S05]  /*8500*/  @!P1 IMAD.MOV.U32 R15, RZ, RZ, R3 ;  /* 0x000000ffff0f9224 */ /* 0x000fca00078e0003 */
[----:B------:R0:W4:Y:S01]  /*8510*/  @!P1 LD.E.128 R4, desc[UR42][R14.64] ;  /* 0x0000002a0e049980 */ /* 0x000122000c101d00 */
[----:B------:R-:W-:Y:S02]  /*8520*/  CS2R R36, SRZ ;  /* 0x0000000000247805 */ /* 0x000fe4000001ff00 */
[----:B------:R-:W-:Y:S02]  /*8530*/  CS2R R38, SRZ ;  /* 0x0000000000267805 */ /* 0x000fe4000001ff00 */
[----:B------:R-:W-:Y:S01]  /*8540*/  CS2R R30, SRZ ;  /* 0x00000000001e7805 */ /* 0x000fe2000001ff00 */
[----:B------:R-:W1:Y:S01]  /*8550*/  SHFL.IDX PT, R24, R24, 0x1, 0x1c1f ;  /* 0x003c1f0018187f89 */ /* 0x000e6200000e0000 */
[----:B------:R-:W-:-:S03]  /*8560*/  CS2R R20, SRZ ;  /* 0x0000000000147805 */ /* 0x000fc6000001ff00 */
[----:B0-----:R0:W0:Y:S01]  /*8570*/  SHFL.IDX PT, R14, R27, 0x1, 0x1c1f ;  /* 0x003c1f001b0e7f89 */ /* 0x00102200000e0000 */
[----:B---3--:R-:W-:Y:S02]  /*8580*/  @!P1 IMAD.MOV.U32 R36, RZ, RZ, R8 ;  /* 0x000000ffff249224 */ /* 0x008fe400078e0008 */
[----:B------:R-:W-:Y:S02]  /*8590*/  @!P1 IMAD.MOV.U32 R37, RZ, RZ, R9 ;  /* 0x000000ffff259224 */ /* 0x000fe400078e0009 */
[----:B------:R-:W-:Y:S02]  /*85a0*/  IMAD.MOV.U32 R0, RZ, RZ, R36 ;  /* 0x000000ffff007224 */ /* 0x000fe400078e0024 */
[----:B------:R-:W-:Y:S02]  /*85b0*/  IMAD.MOV.U32 R3, RZ, RZ, R37 ;  /* 0x000000ffff037224 */ /* 0x000fe400078e0025 */
[----:B------:R-:W-:Y:S01]  /*85c0*/  @!P1 IMAD.MOV.U32 R38, RZ, RZ, R10 ;  /* 0x000000ffff269224 */ /* 0x000fe200078e000a */
[----:B------:R-:W-:Y:S01]  /*85d0*/  PRMT R48, R0, 0x7610, R48 ;  /* 0x0000761000307816 */ /* 0x000fe20000000030 */
[----:B------:R-:W-:Y:S01]  /*85e0*/  @!P1 IMAD.MOV.U32 R39, RZ, RZ, R11 ;  /* 0x000000ffff279224 */ /* 0x000fe200078e000b */
[----:B------:R-:W-:Y:S01]  /*85f0*/  PRMT R34, R34, 0x5410, R3 ;  /* 0x0000541022227816 */ /* 0x000fe20000000003 */
[----:B------:R3:W0:Y:S01]  /*8600*/  SHFL.IDX PT, R0, R26, 0x1, 0x1c1f ;  /* 0x003c1f001a007f89 */ /* 0x00062200000e0000 */
[----:B------:R-:W-:-:S02]  /*8610*/  IMAD.MOV.U32 R8, RZ, RZ, R38 ;  /* 0x000000ffff087224 */ /* 0x000fc400078e0026 */
[----:B----4-:R-:W-:Y:S01]  /*8620*/  @!P1 IMAD.MOV.U32 R30, RZ, RZ, R4 ;  /* 0x000000ffff1e9224 */ /* 0x010fe200078e0004 */
[----:B------:R3:W4:Y:S01]  /*8630*/  SHFL.IDX PT, R3, R25, 0x1, 0x1c1f ;  /* 0x003c1f0019037f89 */ /* 0x00072200000e0000 */
[----:B------:R-:W-:Y:S01]  /*8640*/  @!P1 IMAD.MOV.U32 R31, RZ, RZ, R5 ;  /* 0x000000ffff1f9224 */ /* 0x000fe200078e0005 */
[----:B------:R-:W-:Y:S01]  /*8650*/  PRMT R33, R8, 0x7610, R33 ;  /* 0x0000761008217816 */ /* 0x000fe20000000021 */
[----:B------:R-:W-:Y:S02]  /*8660*/  @!P1 IMAD.MOV.U32 R20, RZ, RZ, R6 ;  /* 0x000000ffff149224 */ /* 0x000fe400078e0006 */
[----:B------:R-:W-:Y:S02]  /*8670*/  @!P1 IMAD.MOV.U32 R21, RZ, RZ, R7 ;  /* 0x000000ffff159224 */ /* 0x000fe400078e0007 */
[----:B------:R-:W-:Y:S02]  /*8680*/  IMAD.MOV.U32 R4, RZ, RZ, R30 ;  /* 0x000000ffff047224 */ /* 0x000fe400078e001e */
[----:B------:R-:W-:-:S02]  /*8690*/  IMAD.MOV.U32 R5, RZ, RZ, R31 ;  /* 0x000000ffff057224 */ /* 0x000fc400078e001f */
[----:B------:R-:W-:Y:S01]  /*86a0*/  IMAD.MOV.U32 R9, RZ, RZ, R39 ;  /* 0x000000ffff097224 */ /* 0x000fe200078e0027 */
[----:B------:R-:W-:Y:S01]  /*86b0*/  PRMT R50, R4, 0x7610, R50 ;  /* 0x0000761004327816 */ /* 0x000fe20000000032 */
[----:B------:R-:W-:Y:S01]  /*86c0*/  IMAD.MOV.U32 R6, RZ, RZ, R20 ;  /* 0x000000ffff067224 */ /* 0x000fe200078e0014 */
[----:B------:R-:W-:Y:S01]  /*86d0*/  PRMT R54, R5, 0x7610, R54 ;  /* 0x0000761005367816 */ /* 0x000fe20000000036 */
[----:B------:R-:W-:Y:S01]  /*86e0*/  IMAD.MOV.U32 R7, RZ, RZ, R21 ;  /* 0x000000ffff077224 */ /* 0x000fe200078e0015 */
[----:B------:R-:W-:Y:S02]  /*86f0*/  PRMT R34, R9, 0x7610, R34 ;  /* 0x0000761009227816 */ /* 0x000fe40000000022 */
[----:B------:R-:W-:Y:S02]  /*8700*/  CS2R R4, SRZ ;  /* 0x0000000000047805 */ /* 0x000fe4000001ff00 */
[----:B------:R-:W-:Y:S02]  /*8710*/  PRMT R33, R33, 0x5410, R6 ;  /* 0x0000541021217816 */ /* 0x000fe40000000006 */
[----:B01-3--:R-:W-:-:S07]  /*8720*/  PRMT R55, R7, 0x7610, R55 ;  /* 0x0000761007377816 */ /* 0x00bfce0000000037 */
.L_x_1946:
[----:B------:R-:W-:Y:S01]  /*8730*/  VIADD R35, R35, 0x60 ;  /* 0x0000006023237836 */ /* 0x000fe20000000000 */
[----:B------:R-:W-:Y:S01]  /*8740*/  BSSY B1, `(.L_x_1667) ;  /* 0x0000012000017945 */ /* 0x000fe20003800000 */
[----:B------:R-:W-:Y:S02]  /*8750*/  CS2R R6, SRZ ;  /* 0x0000000000067805 */ /* 0x000fe4000001ff00 */
[----:B------:R-:W-:Y:S02]  /*8760*/  CS2R R8, SRZ ;  /* 0x0000000000087805 */ /* 0x000fe4000001ff00 */
[----:B------:R-:W-:Y:S02]  /*8770*/  CS2R R10, SRZ ;  /* 0x00000000000a7805 */ /* 0x000fe4000001ff00 */
[----:B------:R-:W-:-:S13]  /*8780*/  ISETP.GE.AND P1, PT, R35, R32, PT ;  /* 0x000000202300720c */ /* 0x000fda0003f26270 */
[----:B------:R-:W-:Y:S05]  /*8790*/  @P1 BRA `(.L_x_1668) ;  /* 0x0000000000301947 */ /* 0x000fea0003800000 */
[----:B------:R-:W-:Y:S02]  /*87a0*/  CS2R R6, SRZ ;  /* 0x0000000000067805 */ /* 0x000fe4000001ff00 */
[----:B------:R-:W-:Y:S02]  /*87b0*/  CS2R R8, SRZ ;  /* 0x0000000000087805 */ /* 0x000fe4000001ff00 */
[----:B------:R-:W-:Y:S01]  /*87c0*/  CS2R R10, SRZ ;  /* 0x00000000000a7805 */ /* 0x000fe2000001ff00 */
[----:B------:R-:W-:Y:S06]  /*87d0*/  @P0 BRA `(.L_x_1668) ;  /* 0x0000000000200947 */ /* 0x000fec0003800000 */
[C---:B------:R-:W-:Y:S01]  /*87e0*/  IMAD.SHL.U32 R4, R16.reuse, 0x2, RZ ;  /* 0x0000000210047824 */ /* 0x040fe200078e00ff */
[----:B------:R-:W-:-:S04]  /*87f0*/  SHF.L.U64.HI R5, R16, 0x1, R17 ;  /* 0x0000000110057819 */ /* 0x000fc80000010211 */
[-C--:B----4-:R-:W-:Y:S02]  /*8800*/  IADD3 R8, P1, R3, R4.reuse, RZ ;  /* 0x0000000403087210 */ /* 0x090fe40007f3e0ff */
[----:B------:R-:W-:-:S03]  /*8810*/  IADD3 R4, P2, R14, R4, RZ ;  /* 0x000000040e047210 */ /* 0x000fc60007f5e0ff */
[--C-:B------:R-:W-:Y:S02]  /*8820*/  IMAD.X R9, R0, 0x1, R5.reuse, P1 ;  /* 0x0000000100097824 */ /* 0x100fe400008e0605 */
[----:B------:R-:W-:-:S04]  /*8830*/  IMAD.X R5, R24, 0x1, R5, P2 ;  /* 0x0000000118057824 */ /* 0x000fc800010e0605 */
[----:B------:R-:W5:Y:S04]  /*8840*/  LD.E.128 R8, desc[UR42][R8.64] ;  /* 0x0000002a08087980 */ /* 0x000f68000c101d00 */
[----:B------:R-:W5:Y:S02]  /*8850*/  LD.E.128 R4, desc[UR42][R4.64] ;  /* 0x0000002a04047980 */ /* 0x000f64000c101d00 */
.L_x_1668:
[----:B------:R-:W-:Y:S05]  /*8860*/  BSYNC B1 ;  /* 0x0000000000017941 */ /* 0x000fea0003800000 */
.L_x_1667:
[----:B------:R-:W-:Y:S01]  /*8870*/  ULEA.HI UR4, UR36, UR36, URZ, 0x1 ;  /* 0x0000002424047291 */ /* 0x000fe2000f8f083f */
[----:B------:R-:W-:Y:S01]  /*8880*/  IMAD R29, R29, -0xc0, R32 ;  /* 0xffffff401d1d7824 */ /* 0x000fe200078e0220 */
[----:B------:R-:W-:Y:S01]  /*8890*/  BSSY B1, `(.L_x_1669) ;  /* 0x0000019000017945 */ /* 0x000fe20003800000 */
[----:B------:R-:W-:Y:S01]  /*88a0*/  VIADD R14, R157, 0x60 ;  /* 0x000000609d0e7836 */ /* 0x000fe20000000000 */
[----:B------:R-:W-:Y:S01]  /*88b0*/  ULOP3.LUT UR4, UR4, 0xfffffffe, URZ, 0xc0, !UPT ;  /* 0xfffffffe04047892 */ /* 0x000fe2000f8ec03f */
[----:B----45:R-:W-:Y:S01]  /*88c0*/  IMAD.MOV.U32 R3, RZ, RZ, R4 ;  /* 0x000000ffff037224 */ /* 0x030fe200078e0004 */
[----:B------:R-:W-:Y:S01]  /*88d0*/  VIMNMX R0, R29, 0xc0, PT ;  /* 0x000000c01d007848 */ /* 0x000fe20003fe0100 */
[----:B------:R-:W-:Y:S01]  /*88e0*/  IMAD.MOV.U32 R12, RZ, RZ, R5 ;  /* 0x000000ffff0c7224 */ /* 0x000fe200078e0005 */
[----:B------:R-:W-:Y:S02]  /*88f0*/  UIADD3 UR4, UR36, -UR4, URZ ;  /* 0x8000000424047290 */ /* 0x000fe4000fffe03f */
[----:B------:R-:W-:-:S02]  /*8900*/  ISETP.GE.OR P2, PT, R157, R0, P0 ;  /* 0x000000009d00720c */ /* 0x000fc40000746670 */
[----:B------:R-:W-:Y:S01]  /*8910*/  ISETP.GE.OR P0, PT, R14, R0, P0 ;  /* 0x000000000e00720c */ /* 0x000fe20000706670 */
[----:B------:R-:W-:Y:S01]  /*8920*/  IMAD.MOV.U32 R0, RZ, RZ, R6 ;  /* 0x000000ffff007224 */ /* 0x000fe200078e0006 */
[----:B------:R-:W-:Y:S01]  /*8930*/  PRMT R43, R3, 0x7610, R43 ;  /* 0x00007610032b7816 */ /* 0x000fe2000000002b */
[----:B--2---:R-:W-:Y:S01]  /*8940*/  IMAD.U32 R13, RZ, RZ, UR4 ;  /* 0x00000004ff0d7e24 */ /* 0x004fe2000f8e00ff */
[----:B------:R-:W-:Y:S01]  /*8950*/  PRMT R42, R12, 0x7610, R42 ;  /* 0x000076100c2a7816 */ /* 0x000fe2000000002a */
[----:B------:R-:W-:Y:S01]  /*8960*/  IMAD.MOV.U32 R3, RZ, RZ, R7 ;  /* 0x000000ffff037224 */ /* 0x000fe200078e0007 */
[----:B------:R-:W-:Y:S01]  /*8970*/  PRMT R40, R0, 0x7610, R40 ;  /* 0x0000761000287816 */ /* 0x000fe20000000028 */
[----:B------:R-:W-:Y:S01]  /*8980*/  IMAD.MOV.U32 R12, RZ, RZ, R8 ;  /* 0x000000ffff0c7224 */ /* 0x000fe200078e0008 */
[----:B------:R-:W-:Y:S01]  /*8990*/  SHF.L.U32 R13, R13, 0x1f, RZ ;  /* 0x0000001f0d0d7819 */ /* 0x000fe200000006ff */
[----:B------:R-:W-:Y:S01]  /*89a0*/  IMAD.MOV.U32 R14, RZ, RZ, R9 ;  /* 0x000000ffff0e7224 */ /* 0x000fe200078e0009 */
[----:B------:R-:W-:Y:S01]  /*89b0*/  PRMT R35, R3, 0x7610, R35 ;  /* 0x0000761003237816 */ /* 0x000fe20000000023 */
[----:B------:R-:W-:Y:S01]  /*89c0*/  IMAD.MOV.U32 R0, RZ, RZ, R10 ;  /* 0x000000ffff007224 */ /* 0x000fe200078e000a */
[----:B------:R-:W0:Y:S01]  /*89d0*/  SYNCS.PHASECHK.TRANS64.TRYWAIT P1, [R2+URZ+0x16800], R13 ;  /* 0x0168000d020075a7 */ /* 0x000e22000802017f */
[----:B------:R-:W-:Y:S01]  /*89e0*/  PRMT R45, R12, 0x7610, R45 ;  /* 0x000076100c2d7816 */ /* 0x000fe2000000002d */
[----:B------:R-:W-:Y:S01]  /*89f0*/  IMAD.MOV.U32 R3, RZ, RZ, R11 ;  /* 0x000000ffff037224 */ /* 0x000fe200078e000b */
[----:B------:R-:W-:Y:S01]  /*8a00*/  PRMT R44, R14, 0x7610, R44 ;  /* 0x000076100e2c7816 */ /* 0x000fe2000000002c */
[----:B0-----:R-:W-:Y:S06]  /*8a10*/  @!P1 BRA `(.L_x_1670) ;  /* 0x0000016c00909947 */ /* 0x001fec0003800000 */
.L_x_1947:
[----:B------:R-:W-:Y:S05]  /*8a20*/  BSYNC B1 ;  /* 0x0000000000017941 */ /* 0x000fea0003800000 */
.L_x_1669:
[----:B------:R-:W-:Y:S04]  /*8a30*/  BSSY B1, `(.L_x_1671) ;  /* 0x0000070000017945 */ /* 0x000fe80003800000 */
[----:B------:R-:W-:Y:S05]  /*8a40*/  @P2 BRA `(.L_x_1672) ;  /* 0x0000000400b82947 */ /* 0x000fea0003800000 */
[----:B------:R-:W2:Y:S01]  /*8a50*/  LDL R12, [R1+0x40] ;  /* 0x00004000010c7983 */ /* 0x000ea20000100800 */
[----:B0-----:R-:W-:Y:S01]  /*8a60*/  IMAD.IADD R13, R16, 0x1, R41 ;  /* 0x00000001100d7824 */ /* 0x001fe200078e0229 */
[----:B------:R-:W-:Y:S01]  /*8a70*/  SHF.R.U64 R49, R30, 0x10, R31 ;  /* 0x000000101e317819 */ /* 0x000fe2000000121f */
[----:B------:R-:W0:Y:S01]  /*8a80*/  S2R R14, SR_TID.X ;  /* 0x00000000000e7919 */ /* 0x000e220000002100 */
[----:B------:R-:W-:Y:S02]  /*8a90*/  SHF.R.U64 R47, R36, 0x10, R37 ;  /* 0x00000010242f7819 */ /* 0x000fe40000001225 */
[----:B------:R-:W-:Y:S02]  /*8aa0*/  SHF.R.U64 R36, R38, 0x10, R39 ;  /* 0x0000001026247819 */ /* 0x000fe40000001227 */
[----:B------:R-:W-:Y:S02]  /*8ab0*/  SHF.R.U64 R52, R20, 0x10, R21 ;  /* 0x0000001014347819 */ /* 0x000fe40000001215 */
[----:B------:R-:W-:-:S02]  /*8ac0*/  PRMT R49, R50, 0x5410, R49 ;  /* 0x0000541032317816 */ /* 0x000fc40000000031 */
[----:B------:R-:W-:Y:S02]  /*8ad0*/  SHF.R.U32.HI R39, RZ, 0x10, R39 ;  /* 0x00000010ff277819 */ /* 0x000fe40000011627 */
[----:B------:R-:W-:Y:S01]  /*8ae0*/  PRMT R38, R48, 0x5410, R47 ;  /* 0x0000541030267816 */ /* 0x000fe2000000002f */
[----:B------:R-:W-:Y:S01]  /*8af0*/  IMAD.U32 R50, R49, 0x10000, RZ ;  /* 0x0001000031327824 */ /* 0x000fe200078e00ff */
[----:B------:R-:W-:Y:S02]  /*8b00*/  SHF.R.U32.HI R53, RZ, 0x10, R21 ;  /* 0x00000010ff357819 */ /* 0x000fe40000011615 */
[C---:B------:R-:W-:Y:S02]  /*8b10*/  PRMT R47, R33.reuse, 0x5410, R36 ;  /* 0x00005410212f7816 */ /* 0x040fe40000000024 */
[----:B------:R-:W-:Y:S02]  /*8b20*/  PRMT R52, R33, 0x5432, R52 ;  /* 0x0000543221347816 */ /* 0x000fe40000000034 */
[----:B------:R-:W-:Y:S01]  /*8b30*/  PRMT R48, R34, 0x5410, R39 ;  /* 0x0000541022307816 */ /* 0x000fe20000000027 */
[----:B------:R-:W-:Y:S01]  /*8b40*/  IMAD.U32 R39, R38, 0x10000, RZ ;  /* 0x0001000026277824 */ /* 0x000fe200078e00ff */
[----:B------:R-:W-:-:S02]  /*8b50*/  SHF.R.U32.HI R46, RZ, 0x10, R37 ;  /* 0x00000010ff2e7819 */ /* 0x000fc40000011625 */
[----:B------:R-:W-:Y:S02]  /*8b60*/  SHF.R.U32.HI R51, RZ, 0x10, R31 ;  /* 0x00000010ff337819 */ /* 0x000fe4000001161f */
[----:B------:R-:W-:Y:S02]  /*8b70*/  PRMT R53, R55, 0x5410, R53 ;  /* 0x0000541037357816 */ /* 0x000fe40000000035 */
[----:B------:R-:W-:Y:S02]  /*8b80*/  LOP3.LUT R49, R49, 0xffff0000, RZ, 0xc0, !PT ;  /* 0xffff000031317812 */ /* 0x000fe400078ec0ff */
[----:B------:R-:W-:Y:S02]  /*8b90*/  PRMT R46, R34, 0x5432, R46 ;  /* 0x00005432222e7816 */ /* 0x000fe4000000002e */
[----:B------:R-:W-:Y:S01]  /*8ba0*/  PRMT R51, R54, 0x5410, R51 ;  /* 0x0000541036337816 */ /* 0x000fe20000000033 */
[----:B0-----:R-:W-:-:S05]  /*8bb0*/  VIADD R25, R14, 0xffffff80 ;  /* 0xffffff800e197836 */ /* 0x001fca0000000000 */
[----:B------:R-:W-:-:S04]  /*8bc0*/  SHF.R.S32.HI R24, RZ, 0x1f, R25 ;  /* 0x0000001fff187819 */ /* 0x000fc80000011419 */
[----:B------:R-:W-:-:S04]  /*8bd0*/  LEA.HI R24, R24, R25, RZ, 0x5 ;  /* 0x0000001918187211 */ /* 0x000fc800078f28ff */
[----:B------:R-:W-:Y:S01]  /*8be0*/  SHF.R.S32.HI R24, RZ, 0x5, R24 ;  /* 0x00000005ff187819 */ /* 0x000fe20000011418 */
[----:B--2---:R-:W-:-:S05]  /*8bf0*/  IMAD.SHL.U32 R12, R12, 0x40, RZ ;  /* 0x000000400c0c7824 */ /* 0x004fca00078e00ff */
[----:B------:R-:W-:-:S04]  /*8c00*/  LOP3.LUT R14, R12, 0x1c0, RZ, 0xc0, !PT ;  /* 0x000001c00c0e7812 */ /* 0x000fc800078ec0ff */
[----:B------:R-:W-:Y:S02]  /*8c10*/  SHF.R.U32.HI R15, RZ, 0x3, R14 ;  /* 0x00000003ff0f7819 */ /* 0x000fe4000001160e */
[C---:B------:R-:W-:Y:S02]  /*8c20*/  LOP3.LUT R13, R14.reuse, 0x38, R13, 0xf8, !PT ;  /* 0x000000380e0d7812 */ /* 0x040fe400078ef80d */
[----:B------:R-:W-:Y:S02]  /*8c30*/  LOP3.LUT R12, R14, 0x38, R16, 0xf8, !PT ;  /* 0x000000380e0c7812 */ /* 0x000fe400078ef810 */
[-C--:B------:R-:W-:Y:S02]  /*8c40*/  LOP3.LUT R13, R13, R15.reuse, RZ, 0x3c, !PT ;  /* 0x0000000f0d0d7212 */ /* 0x080fe400078e3cff */
[----:B------:R-:W-:-:S03]  /*8c50*/  LOP3.LUT R12, R12, R15, RZ, 0x3c, !PT ;  /* 0x0000000f0c0c7212 */ /* 0x000fc600078e3cff */
[C---:B------:R-:W-:Y:S02]  /*8c60*/  IMAD R25, R24.reuse, 0x200, R13 ;  /* 0x0000020018197824 */ /* 0x040fe400078e020d */
[----:B------:R-:W-:Y:S02]  /*8c70*/  IMAD R29, R24, 0x200, R12 ;  /* 0x00000200181d7824 */ /* 0x000fe400078e020c */
[--C-:B------:R-:W-:Y:S02]  /*8c80*/  IMAD R32, R25, 0x2, R2.reuse ;  /* 0x0000000219207824 */ /* 0x100fe400078e0202 */
[----:B------:R-:W-:-:S03]  /*8c90*/  IMAD R29, R29, 0x2, R2 ;  /* 0x000000021d1d7824 */ /* 0x000fc600078e0202 */
[----:B------:R-:W0:Y:S04]  /*8ca0*/  LDS.128 R24, [R32+0x8400] ;  /* 0x0084000020187984 */ /* 0x000e280000000c00 */
[----:B------:R-:W1:Y:S01]  /*8cb0*/  LDS.128 R12, [R29+0x8400] ;  /* 0x008400001d0c7984 */ /* 0x000e620000000c00 */
[C---:B0-----:R-:W-:Y:S01]  /*8cc0*/  IMAD.U32 R33, R24.reuse, 0x10000, RZ ;  /* 0x0001000018217824 */ /* 0x041fe200078e00ff */
[----:B------:R-:W-:Y:S01]  /*8cd0*/  LOP3.LUT R24, R24, 0xffff0000, RZ, 0xc0, !PT ;  /* 0xffff000018187812 */ /* 0x000fe200078ec0ff */
[C---:B------:R-:W-:Y:S01]  /*8ce0*/  IMAD.U32 R34, R25.reuse, 0x10000, RZ ;  /* 0x0001000019227824 */ /* 0x040fe200078e00ff */
[----:B------:R-:W-:Y:S01]  /*8cf0*/  LOP3.LUT R25, R25, 0xffff0000, RZ, 0xc0, !PT ;  /* 0xffff000019197812 */ /* 0x000fe200078ec0ff */
[C---:B-1----:R-:W-:Y:S02]  /*8d00*/  IMAD.U32 R20, R12.reuse, 0x10000, RZ ;  /* 0x000100000c147824 */ /* 0x042fe400078e00ff */
[C---:B------:R-:W-:Y:S01]  /*8d10*/  FMUL.FTZ R55, R33.reuse, R50 ;  /* 0x0000003221377220 */ /* 0x040fe20000410000 */
[----:B------:R-:W-:Y:S01]  /*8d20*/  FMUL.FTZ R57, R33, R39 ;  /* 0x0000002721397220 */ /* 0x000fe20000410000 */
[----:B------:R-:W-:Y:S01]  /*8d30*/  LOP3.LUT R12, R12, 0xffff0000, RZ, 0xc0, !PT ;  /* 0xffff00000c0c7812 */ /* 0x000fe200078ec0ff */
[----:B------:R-:W-:-:S02]  /*8d40*/  IMAD.U32 R21, R13, 0x10000, RZ ;  /* 0x000100000d157824 */ /* 0x000fc400078e00ff */
[----:B------:R-:W-:Y:S01]  /*8d50*/  FFMA.FTZ R55, R20, R39, -R55 ;  /* 0x0000002714377223 */ /* 0x000fe20000010837 */
[----:B------:R-:W-:Y:S01]  /*8d60*/  LOP3.LUT R33, R38, 0xffff0000, RZ, 0xc0, !PT ;  /* 0xffff000026217812 */ /* 0x000fe200078ec0ff */
[----:B------:R-:W-:Y:S01]  /*8d70*/  FMUL.FTZ R39, R24, R49 ;  /* 0x0000003118277220 */ /* 0x000fe20000410000 */
[----:B------:R-:W-:Y:S01]  /*8d80*/  FFMA.FTZ R57, R20, R50, R57 ;  /* 0x0000003214397223 */ /* 0x000fe20000010039 */
[C---:B------:R-:W-:Y:S01]  /*8d90*/  IMAD.U32 R20, R46.reuse, 0x10000, RZ ;  /* 0x000100002e147824 */ /* 0x040fe200078e00ff */
[----:B------:R-:W-:Y:S01]  /*8da0*/  LOP3.LUT R46, R46, 0xffff0000, RZ, 0xc0, !PT ;  /* 0xffff00002e2e7812 */ /* 0x000fe200078ec0ff */
[C---:B------:R-:W-:Y:S02]  /*8db0*/  IMAD.U32 R38, R51.reuse, 0x10000, RZ ;  /* 0x0001000033267824 */ /* 0x040fe400078e00ff */
[-C--:B------:R-:W-:Y:S01]  /*8dc0*/  FMUL.FTZ R59, R24, R33.reuse ;  /* 0x00000021183b7220 */ /* 0x080fe20000410000 */
[----:B------:R-:W-:Y:S01]  /*8dd0*/  FFMA.FTZ R50, R12, R33, -R39 ;  /* 0x000000210c327223 */ /* 0x000fe20000010827 */
[C---:B------:R-:W-:Y:S01]  /*8de0*/  FMUL.FTZ R33, R34.reuse, R20 ;  /* 0x0000001422217220 */ /* 0x040fe20000410000 */
[----:B------:R-:W-:Y:S01]  /*8df0*/  FMUL.FTZ R54, R34, R38 ;  /* 0x0000002622367220 */ /* 0x000fe20000410000 */
[----:B------:R-:W-:Y:S01]  /*8e00*/  LOP3.LUT R24, R51, 0xffff0000, RZ, 0xc0, !PT ;  /* 0xffff000033187812 */ /* 0x000fe200078ec0ff */
[----:B------:R-:W-:-:S02]  /*8e10*/  IMAD.U32 R36, R26, 0x10000, RZ ;  /* 0x000100001a247824 */ /* 0x000fc400078e00ff */
[----:B------:R-:W-:Y:S01]  /*8e20*/  FFMA.FTZ R38, R21, R38, R33 ;  /* 0x0000002615267223 */ /* 0x000fe20000010021 */
[----:B------:R-:W-:Y:S01]  /*8e30*/  LOP3.LUT R13, R13, 0xffff0000, RZ, 0xc0, !PT ;  /* 0xffff00000d0d7812 */ /* 0x000fe200078ec0ff */
[----:B------:R-:W-:Y:S01]  /*8e40*/  FFMA.FTZ R34, R12, R49, R59 ;  /* 0x000000310c227223 */ /* 0x000fe2000001003b */
[----:B------:R-:W-:Y:S01]  /*8e50*/  FFMA.FTZ R54, R21, R20, -R54 ;  /* 0x0000001415367223 */ /* 0x000fe20000010836 */
[----:B------:R-:W-:Y:S02]  /*8e60*/  IMAD.U32 R33, R52, 0x10000, RZ ;  /* 0x0001000034217824 */ /* 0x000fe400078e00ff */
[----:B------:R-:W-:Y:S01]  /*8e70*/  FMUL.FTZ R12, R25, R24 ;  /* 0x00000018190c7220 */ /* 0x000fe20000410000 */
[----:B------:R-:W-:Y:S02]  /*8e80*/  IMAD.U32 R21, R47, 0x10000, RZ ;  /* 0x000100002f157824 */ /* 0x000fe400078e00ff */
[----:B------:R-:W-:Y:S01]  /*8e90*/  FMUL.FTZ R56, R25, R46 ;  /* 0x0000002e19387220 */ /* 0x000fe20000410000 */
[----:B------:R-:W-:-:S02]  /*8ea0*/  IMAD.U32 R37, R27, 0x10000, RZ ;  /* 0x000100001b257824 */ /* 0x000fc400078e00ff */
[----:B------:R-:W-:Y:S01]  /*8eb0*/  FMUL.FTZ R49, R36, R33 ;  /* 0x0000002124317220 */ /* 0x000fe20000410000 */
[----:B------:R-:W-:Y:S02]  /*8ec0*/  IMAD.U32 R20, R53, 0x10000, RZ ;  /* 0x0001000035147824 */ /* 0x000fe400078e00ff */
[C---:B------:R-:W-:Y:S01]  /*8ed0*/  FFMA.FTZ R25, R13.reuse, R46, -R12 ;  /* 0x0000002e0d197223 */ /* 0x040fe2000001080c */
[----:B------:R-:W-:Y:S02]  /*8ee0*/  IMAD.U32 R30, R14, 0x10000, RZ ;  /* 0x000100000e1e7824 */ /* 0x000fe400078e00ff */
[----:B------:R-:W-:Y:S01]  /*8ef0*/  FMUL.FTZ R36, R36, R21 ;  /* 0x0000001524247220 */ /* 0x000fe20000410000 */
[----:B------:R-:W-:Y:S01]  /*8f00*/  FFMA.FTZ R39, R13, R24, R56 ;  /* 0x000000180d277223 */ /* 0x000fe20000010038 */
[----:B------:R-:W-:Y:S02]  /*8f10*/  IMAD.U32 R31, R15, 0x10000, RZ ;  /* 0x000100000f1f7824 */ /* 0x000fe400078e00ff */
[----:B------:R-:W-:Y:S01]  /*8f20*/  FMUL.FTZ R24, R37, R20 ;  /* 0x0000001425187220 */ /* 0x000fe20000410000 */
[----:B------:R-:W-:-:S02]  /*8f30*/  IMAD.U32 R12, R48, 0x10000, RZ ;  /* 0x00010000300c7824 */ /* 0x000fc400078e00ff */
[C---:B------:R-:W-:Y:S01]  /*8f40*/  FFMA.FTZ R49, R30.reuse, R21, -R49 ;  /* 0x000000151e317223 */ /* 0x040fe20000010831 */
[----:B------:R-:W-:Y:S01]  /*8f50*/  FFMA.FTZ R36, R30, R33, R36 ;  /* 0x000000211e247223 */ /* 0x000fe20000010024 */
[----:B------:R-:W-:Y:S01]  /*8f60*/  LOP3.LUT R26, R26, 0xffff0000, RZ, 0xc0, !PT ;  /* 0xffff00001a1a7812 */ /* 0x000fe200078ec0ff */
[-C--:B------:R-:W-:Y:S01]  /*8f70*/  FMUL.FTZ R46, R37, R12.reuse ;  /* 0x0000000c252e7220 */ /* 0x080fe20000410000 */
[----:B------:R-:W-:Y:S01]  /*8f80*/  FFMA.FTZ R30, R31, R12, -R24 ;  /* 0x0000000c1f1e7223 */ /* 0x000fe20000010818 */
[----:B------:R-:W-:Y:S02]  /*8f90*/  LOP3.LUT R27, R27, 0xffff0000, RZ, 0xc0, !PT ;  /* 0xffff00001b1b7812 */ /* 0x000fe400078ec0ff */
        /* <DEDUP_REMOVED lines=25> */
.L_x_1672:
[----:B------:R-:W-:Y:S05]  /*9130*/  BSYNC B1 ;  /* 0x0000000000017941 */ /* 0x000fea0003800000 */
.L_x_1671:
[----:B------:R-:W-:Y:S02]  /*9140*/  PRMT R20, R0, 0x7610, R20 ;  /* 0x0000761000147816 */ /* 0x000fe40000000014 */
[----:B------:R-:W-:Y:S01]  /*9150*/  PRMT R30, R3, 0x7610, R30 ;  /* 0x00007610031e7816 */ /* 0x000fe2000000001e */
[----:B------:R-:W-:Y:S06]  /*9160*/  @P0 BRA `(.L_x_1663) ;  /* 0x0000000400a80947 */ /* 0x000fec0003800000 */
[----:B-1----:R-:W2:Y:S01]  /*9170*/  LDL R12, [R1+0x44] ;  /* 0x00004400010c7983 */ /* 0x002ea20000100800 */
[C---:B0-----:R-:W-:Y:S02]  /*9180*/  VIADD R13, R157.reuse, 0x60 ;  /* 0x000000609d0d7836 */ /* 0x041fe40000000000 */
        /* <DEDUP_REMOVED lines=9> */
[----:B------:R-:W-:Y:S02]  /*9220*/  LOP3.LUT R0, R0, R13, RZ, 0x3c, !PT ;  /* 0x0000000d00007212 */ /* 0x000fe400078e3cff */
[----:B------:R-:W-:Y:S02]  /*9230*/  SHF.R.U64 R4, R4, 0x10, R5 ;  /* 0x0000001004047819 */ /* 0x000fe40000001205 */
[--C-:B------:R-:W-:Y:S02]  /*9240*/  SHF.R.U64 R8, R8, 0x10, R9.reuse ;  /* 0x0000001008087819 */ /* 0x100fe40000001209 */
[----:B------:R-:W-:Y:S02]  /*9250*/  SHF.R.U32.HI R9, RZ, 0x10, R9 ;  /* 0x00000010ff097819 */ /* 0x000fe40000011609 */
[----:B------:R-:W-:Y:S02]  /*9260*/  PRMT R43, R43, 0x5410, R4 ;  /* 0x000054102b2b7816 */ /* 0x000fe40000000004 */
[----:B------:R-:W-:-:S02]  /*9270*/  SHF.R.U32.HI R29, RZ, 0x10, R11 ;  /* 0x00000010ff1d7819 */ /* 0x000fc4000001160b */
[----:B------:R-:W-:Y:S01]  /*9280*/  SHF.R.U32.HI R5, RZ, 0x10, R5 ;  /* 0x00000010ff057819 */ /* 0x000fe20000011605 */
[----:B------:R-:W-:Y:S01]  /*9290*/  IMAD.U32 R32, R43, 0x10000, RZ ;  /* 0x000100002b207824 */ /* 0x000fe200078e00ff */
[----:B------:R-:W-:Y:S02]  /*92a0*/  PRMT R45, R45, 0x5410, R8 ;  /* 0x000054102d2d7816 */ /* 0x000fe40000000008 */
[----:B------:R-:W-:Y:S02]  /*92b0*/  PRMT R44, R44, 0x5410, R9 ;  /* 0x000054102c2c7816 */ /* 0x000fe40000000009 */
[----:B------:R-:W-:Y:S01]  /*92c0*/  PRMT R29, R30, 0x5410, R29 ;  /* 0x000054101e1d7816 */ /* 0x000fe2000000001d */
[----:B------:R-:W-:Y:S01]  /*92d0*/  IMAD.U32 R30, R45, 0x10000, RZ ;  /* 0x000100002d1e7824 */ /* 0x000fe200078e00ff */
[----:B------:R-:W-:Y:S02]  /*92e0*/  PRMT R42, R42, 0x5410, R5 ;  /* 0x000054102a2a7816 */ /* 0x000fe40000000005 */
[----:B------:R-:W-:-:S03]  /*92f0*/  SHF.R.U64 R21, R10, 0x10, R11 ;  /* 0x000000100a157819 */ /* 0x000fc6000000120b */
[----:B------:R-:W-:Y:S01]  /*9300*/  IMAD.U32 R34, R42, 0x10000, RZ ;  /* 0x000100002a227824 */ /* 0x000fe200078e00ff */
[----:B------:R-:W-:Y:S02]  /*9310*/  PRMT R21, R20, 0x5410, R21 ;  /* 0x0000541014157816 */ /* 0x000fe40000000015 */
[----:B------:R-:W-:Y:S02]  /*9320*/  LOP3.LUT R43, R43, 0xffff0000, RZ, 0xc0, !PT ;  /* 0xffff00002b2b7812 */ /* 0x000fe400078ec0ff */
[----:B------:R-:W-:Y:S01]  /*9330*/  LOP3.LUT R45, R45, 0xffff0000, RZ, 0xc0, !PT ;  /* 0xffff00002d2d7812 */ /* 0x000fe200078ec0ff */
[----:B--2---:R-:W-:-:S04]  /*9340*/  IMAD.IADD R3, R12, 0x1, R0 ;  /* 0x000000010c037824 */ /* 0x004fc800078e0200 */
[----:B------:R-:W-:Y:S01]  /*9350*/  IMAD R0, R3, 0x2, R2 ;  /* 0x0000000203007824 */ /* 0x000fe200078e0202 */
[----:B---3--:R-:W0:Y:S04]  /*9360*/  LDS.128 R12, [R31+0x8400] ;  /* 0x008400001f0c7984 */ /* 0x008e280000000c00 */
[----:B------:R-:W1:Y:S01]  /*9370*/  LDS.128 R24, [R0+0x8400] ;  /* 0x0084000000187984 */ /* 0x000e620000000c00 */
[--C-:B------:R-:W-:Y:S02]  /*9380*/  SHF.R.U64 R3, R6, 0x10, R7.reuse ;  /* 0x0000001006037819 */ /* 0x100fe40000001207 */
[----:B------:R-:W-:Y:S02]  /*9390*/  SHF.R.U32.HI R6, RZ, 0x10, R7 ;  /* 0x00000010ff067819 */ /* 0x000fe40000011607 */
[----:B------:R-:W-:-:S02]  /*93a0*/  PRMT R40, R40, 0x5410, R3 ;  /* 0x0000541028287816 */ /* 0x000fc40000000003 */
[----:B------:R-:W-:Y:S01]  /*93b0*/  PRMT R35, R35, 0x5410, R6 ;  /* 0x0000541023237816 */ /* 0x000fe20000000006 */
[----:B0-----:R-:W-:Y:S02]  /*93c0*/  IMAD.U32 R3, R12, 0x10000, RZ ;  /* 0x000100000c037824 */ /* 0x001fe400078e00ff */
[----:B-1----:R-:W-:-:S04]  /*93d0*/  IMAD.U32 R9, R24, 0x10000, RZ ;  /* 0x0001000018097824 */ /* 0x002fc800078e00ff */
[----:B------:R-:W-:Y:S01]  /*93e0*/  FMUL.FTZ R36, R9, R32 ;  /* 0x0000002009247220 */ /* 0x000fe20000410000 */
[----:B------:R-:W-:Y:S02]  /*93f0*/  IMAD.U32 R11, R25, 0x10000, RZ ;  /* 0x00010000190b7824 */ /* 0x000fe400078e00ff */
[-C--:B------:R-:W-:Y:S01]  /*9400*/  FMUL.FTZ R38, R9, R30.reuse ;  /* 0x0000001e09267220 */ /* 0x080fe20000410000 */
[----:B------:R-:W-:Y:S01]  /*9410*/  FFMA.FTZ R36, R3, R30, -R36 ;  /* 0x0000001e03247223 */ /* 0x000fe20000010824 */
[----:B------:R-:W-:Y:S02]  /*9420*/  IMAD.U32 R30, R44, 0x10000, RZ ;  /* 0x000100002c1e7824 */ /* 0x000fe400078e00ff */
[----:B------:R-:W-:Y:S01]  /*9430*/  FMUL.FTZ R46, R11, R34 ;  /* 0x000000220b2e7220 */ /* 0x000fe20000410000 */
[----:B------:R-:W-:Y:S02]  /*9440*/  IMAD.U32 R5, R13, 0x10000, RZ ;  /* 0x000100000d057824 */ /* 0x000fe400078e00ff */
[----:B------:R-:W-:Y:S01]  /*9450*/  FFMA.FTZ R38, R3, R32, R38 ;  /* 0x0000002003267223 */ /* 0x000fe20000010026 */
[----:B------:R-:W-:Y:S01]  /*9460*/  IMAD.U32 R20, R27, 0x10000, RZ ;  /* 0x000100001b147824 */ /* 0x000fe200078e00ff */
[----:B------:R-:W-:Y:S01]  /*9470*/  LOP3.LUT R10, R24, 0xffff0000, RZ, 0xc0, !PT ;  /* 0xffff0000180a7812 */ /* 0x000fe200078ec0ff */
[----:B------:R-:W-:-:S02]  /*9480*/  IMAD.U32 R9, R35, 0x10000, RZ ;  /* 0x0001000023097824 */ /* 0x000fc400078e00ff */
[-C--:B------:R-:W-:Y:S01]  /*9490*/  FMUL.FTZ R32, R11, R30.reuse ;  /* 0x0000001e0b207220 */ /* 0x080fe20000410000 */
[----:B------:R-:W-:Y:S02]  /*94a0*/  IMAD.U32 R3, R29, 0x10000, RZ ;  /* 0x000100001d037824 */ /* 0x000fe400078e00ff */
[----:B------:R-:W-:Y:S01]  /*94b0*/  FFMA.FTZ R46, R5, R30, -R46 ;  /* 0x0000001e052e7223 */ /* 0x000fe2000001082e */
[----:B------:R-:W-:Y:S02]  /*94c0*/  IMAD.U32 R8, R15, 0x10000, RZ ;  /* 0x000100000f087824 */ /* 0x000fe400078e00ff */
[----:B------:R-:W-:Y:S01]  /*94d0*/  FMUL.FTZ R11, R20, R9 ;  /* 0x00000009140b7220 */ /* 0x000fe20000410000 */
[----:B------:R-:W-:Y:S01]  /*94e0*/  LOP3.LUT R4, R12, 0xffff0000, RZ, 0xc0, !PT ;  /* 0xffff00000c047812 */ /* 0x000fe200078ec0ff */
[----:B------:R-:W-:Y:S01]  /*94f0*/  FMUL.FTZ R30, R20, R3 ;  /* 0x00000003141e7220 */ /* 0x000fe20000410000 */
[----:B------:R-:W-:Y:S01]  /*9500*/  FFMA.FTZ R32, R5, R34, R32 ;  /* 0x0000002205207223 */ /* 0x000fe20000010020 */
[----:B------:R-:W-:Y:S01]  /*9510*/  FMUL.FTZ R5, R10, R43 ;  /* 0x0000002b0a057220 */ /* 0x000fe20000410000 */
[C---:B------:R-:W-:Y:S01]  /*9520*/  FFMA.FTZ R20, R8.reuse, R3, -R11 ;  /* 0x0000000308147223 */ /* 0x040fe2000001080b */
[----:B------:R-:W-:Y:S01]  /*9530*/  LOP3.LUT R12, R13, 0xffff0000, RZ, 0xc0, !PT ;  /* 0xffff00000d0c7812 */ /* 0x000fe200078ec0ff */
[----:B------:R-:W-:Y:S01]  /*9540*/  FFMA.FTZ R30, R8, R9, R30 ;  /* 0x00000009081e7223 */ /* 0x000fe2000001001e */
[-C--:B------:R-:W-:Y:S01]  /*9550*/  FMUL.FTZ R11, R10, R45.reuse ;  /* 0x0000002d0a0b7220 */ /* 0x080fe20000410000 */
[C---:B------:R-:W-:Y:S01]  /*9560*/  IMAD.U32 R6, R14.reuse, 0x10000, RZ ;  /* 0x000100000e067824 */ /* 0x040fe200078e00ff */
[----:B------:R-:W-:Y:S01]  /*9570*/  LOP3.LUT R7, R14, 0xffff0000, RZ, 0xc0, !PT ;  /* 0xffff00000e077812 */ /* 0x000fe200078ec0ff */
[----:B------:R-:W-:Y:S01]  /*9580*/  IMAD.U32 R13, R26, 0x10000, RZ ;  /* 0x000100001a0d7824 */ /* 0x000fe200078e00ff */
[----:B------:R-:W-:Y:S01]  /*9590*/  LOP3.LUT R24, R25, 0xffff0000, RZ, 0xc0, !PT ;  /* 0xffff000019187812 */ /* 0x000fe200078ec0ff */
[----:B------:R-:W-:Y:S01]  /*95a0*/  FFMA.FTZ R45, R4, R45, -R5 ;  /* 0x0000002d042d7223 */ /* 0x000fe20000010805 */
[----:B------:R-:W-:Y:S01]  /*95b0*/  LOP3.LUT R9, R42, 0xffff0000, RZ, 0xc0, !PT ;  /* 0xffff00002a097812 */ /* 0x000fe200078ec0ff */
[----:B------:R-:W-:Y:S01]  /*95c0*/  IMAD.U32 R8, R40, 0x10000, RZ ;  /* 0x0001000028087824 */ /* 0x000fe200078e00ff */
[----:B------:R-:W-:Y:S01]  /*95d0*/  LOP3.LUT R14, R15, 0xffff0000, RZ, 0xc0, !PT ;  /* 0xffff00000f0e7812 */ /* 0x000fe200078ec0ff */
[----:B------:R-:W-:Y:S01]  /*95e0*/  IMAD.U32 R5, R21, 0x10000, RZ ;  /* 0x0001000015057824 */ /* 0x000fe200078e00ff */
[----:B------:R-:W-:-:S02]  /*95f0*/  LOP3.LUT R15, R26, 0xffff0000, RZ, 0xc0, !PT ;  /* 0xffff00001a0f7812 */ /* 0x000fc400078ec0ff */
[----:B------:R-:W-:Y:S01]  /*9600*/  LOP3.LUT R26, R27, 0xffff0000, RZ, 0xc0, !PT ;  /* 0xffff00001b1a7812 */ /* 0x000fe200078ec0ff */
[C---:B------:R-:W-:Y:S01]  /*9610*/  FMUL.FTZ R27, R13.reuse, R8 ;  /* 0x000000080d1b7220 */ /* 0x040fe20000410000 */
[----:B------:R-:W-:Y:S01]  /*9620*/  LOP3.LUT R3, R44, 0xffff0000, RZ, 0xc0, !PT ;  /* 0xffff00002c037812 */ /* 0x000fe200078ec0ff */
[----:B------:R-:W-:Y:S01]  /*9630*/  FMUL.FTZ R25, R24, R9 ;  /* 0x0000000918197220 */ /* 0x000fe20000410000 */
[----:B------:R-:W-:Y:S01]  /*9640*/  FFMA.FTZ R11, R4, R43, R11 ;  /* 0x0000002b040b7223 */ /* 0x000fe2000001000b */
[----:B------:R-:W-:Y:S01]  /*9650*/  FMUL.FTZ R13, R13, R5 ;  /* 0x000000050d0d7220 */ /* 0x000fe20000410000 */
[----:B------:R-:W-:Y:S02]  /*9660*/  LOP3.LUT R40, R40, 0xffff0000, RZ, 0xc0, !PT ;  /* 0xffff000028287812 */ /* 0x000fe400078ec0ff */
[----:B------:R-:W-:Y:S02]  /*9670*/  LOP3.LUT R35, R35, 0xffff0000, RZ, 0xc0, !PT ;  /* 0xffff000023237812 */ /* 0x000fe400078ec0ff */
[----:B------:R-:W-:-:S02]  /*9680*/  LOP3.LUT R4, R21, 0xffff0000, RZ, 0xc0, !PT ;  /* 0xffff000015047812 */ /* 0x000fc400078ec0ff */
[----:B------:R-:W-:Y:S01]  /*9690*/  LOP3.LUT R29, R29, 0xffff0000, RZ, 0xc0, !PT ;  /* 0xffff00001d1d7812 */ /* 0x000fe200078ec0ff */
[-C--:B------:R-:W-:Y:S01]  /*96a0*/  FMUL.FTZ R24, R24, R3.reuse ;  /* 0x0000000318187220 */ /* 0x080fe20000410000 */
[----:B------:R-:W-:Y:S01]  /*96b0*/  FFMA.FTZ R25, R12, R3, -R25 ;  /* 0x000000030c197223 */ /* 0x000fe20000010819 */
[C---:B------:R-:W-:Y:S01]  /*96c0*/  FFMA.FTZ R27, R6.reuse, R5, -R27 ;  /* 0x00000005061b7223 */ /* 0x040fe2000001081b */
[----:B------:R-:W-:Y:S01]  /*96d0*/  FFMA.FTZ R10, R6, R8, R13 ;  /* 0x00000008060a7223 */ /* 0x000fe2000001000d */
[C---:B------:R-:W-:Y:S01]  /*96e0*/  FMUL.FTZ R6, R15.reuse, R40 ;  /* 0x000000280f067220 */ /* 0x040fe20000410000 */
[C---:B------:R-:W-:Y:S01]  /*96f0*/  FMUL.FTZ R3, R26.reuse, R35 ;  /* 0x000000231a037220 */ /* 0x040fe20000410000 */
[-C--:B------:R-:W-:Y:S01]  /*9700*/  FMUL.FTZ R15, R15, R4.reuse ;  /* 0x000000040f0f7220 */ /* 0x080fe20000410000 */
[-C--:B------:R-:W-:Y:S01]  /*9710*/  FMUL.FTZ R26, R26, R29.reuse ;  /* 0x0000001d1a1a7220 */ /* 0x080fe20000410000 */
[C---:B------:R-:W-:Y:S01]  /*9720*/  FFMA.FTZ R6, R7.reuse, R4, -R6 ;  /* 0x0000000407067223 */ /* 0x040fe20000010806 */
        /* <DEDUP_REMOVED lines=14> */
.L_x_1663:
[----:B------:R-:W-:Y:S05]  /*9810*/  BSYNC B0 ;  /* 0x0000000000007941 */ /* 0x000fea0003800000 */
.L_x_1649:
[----:B------:R-:W-:Y:S01]  /*9820*/  @!PT LDS RZ, [RZ] ;  /* 0x00000000fffff984 */ /* 0x000fe20000000800 */
[----:B------:R-:W-:Y:S01]  /*9830*/  @!PT LDS RZ, [RZ] ;  /* 0x00000000fffff984 */ /* 0x000fe20000000800 */
[----:B------:R-:W-:Y:S01]  /*9840*/  @!PT LDS RZ, [RZ] ;  /* 0x00000000fffff984 */ /* 0x000fe20000000800 */
[----:B------:R-:W-:Y:S01]  /*9850*/  @!PT LDS RZ, [RZ] ;  /* 0x00000000fffff984 */ /* 0x000fe20000000800 */
[----:B------:R3:W-:Y:S06]  /*9860*/  MEMBAR.ALL.CTA ;  /* 0x0000000000007992 */ /* 0x0007ec0000008000 */
[----:B---3--:R-:W3:Y:S01]  /*9870*/  FENCE.VIEW.ASYNC.S ;  /* 0x00000000000073c6 */ /* 0x008ee20000000000 */
[----:B------:R-:W-:Y:S05]  /*9880*/  WARPSYNC.ALL ;  /* 0x0000000000007948 */ /* 0x000fea0003800000 */
[----:B---3--:R-:W-:Y:S06]  /*9890*/  BAR.SYNC.DEFER_BLOCKING 0xd, 0x180 ;  /* 0x0346000000007b1d */ /* 0x008fec0000010000 */
.L_x_1646:
[----:B-12---:R-:W-:-:S05]  /*98a0*/  IMAD.U32 R0, RZ, RZ, UR39 ;  /* 0x00000027ff007e24 */ /* 0x006fca000f8e00ff */
[----:B------:R-:W-:-:S13]  /*98b0*/  ISETP.NE.AND P0, PT, R0, 0x3, PT ;  /* 0x000000030000780c */ /* 0x000fda0003f05270 */
[----:B------:R-:W-:Y:S05]  /*98c0*/  @!P0 BRA `(.L_x_1673) ;  /* 0x0000000000048947 */ /* 0x000fea0003800000 */
[----:B------:R-:W-:Y:S01]  /*98d0*/  BPT.TRAP 0x1 ;  /* 0x000000040000795c */ /* 0x000fe20000300000 */
.L_x_1673:
[----:B------:R-:W-:Y:S01]  /*98e0*/  IMAD R14, R19, 0x8, R2 ;  /* 0x00000008130e7824 */ /* 0x000fe200078e0202 */
[----:B0--3--:R-:W-:-:S04]  /*98f0*/  SHF.L.U32 R3, R154, 0x1f, RZ ;  /* 0x0000001f9a037819 */ /* 0x009fc800000006ff */
[----:B------:R0:W1:Y:S01]  /*9900*/  SYNCS.PHASECHK.TRANS64.TRYWAIT P1, [R14+URZ+0x16830], R3 ;  /* 0x016830030e0075a7 */ /* 0x000062000802017f */
[----:B------:R-:W-:Y:S05]  /*9910*/  @!P0 BRA `(.L_x_1674) ;  /* 0x0000000000048947 */ /* 0x000fea0003800000 */
[----:B------:R-:W-:Y:S01]  /*9920*/  BPT.TRAP 0x1 ;  /* 0x000000040000795c */ /* 0x000fe20000300000 */
.L_x_1674:
[----:B------:R-:W-:Y:S01]  /*9930*/  VIADD R0, R2, 0xe400 ;  /* 0x0000e40002007836 */ /* 0x000fe20000000000 */
[----:B------:R-:W-:Y:S01]  /*9940*/  LOP3.LUT R8, R28, 0x10000, RZ, 0xfc, !PT ;  /* 0x000100001c087812 */ /* 0x000fe200078efcff */
[----:B------:R-:W-:-:S03]  /*9950*/  IMAD.MOV.U32 R9, RZ, RZ, 0x40000040 ;  /* 0x40000040ff097424 */ /* 0x000fc600078e00ff */
[----:B------:R-:W-:-:S04]  /*9960*/  SHF.R.U32.HI R0, RZ, 0x4, R0 ;  /* 0x00000004ff007819 */ /* 0x000fc80000011600 */
[----:B------:R-:W-:-:S04]  /*9970*/  LOP3.LUT R0, R0, 0x3fff, RZ, 0xc0, !PT ;  /* 0x00003fff00007812 */ /* 0x000fc800078ec0ff */
[----:B------:R-:W-:-:S05]  /*9980*/  LOP3.LUT R0, R0, 0x10000, RZ, 0xfc, !PT ;  /* 0x0001000000007812 */ /* 0x000fca00078efcff */
[----:B------:R2:W-:Y:S01]  /*9990*/  STL [R1+0x2c], R0 ;  /* 0x00002c0001007387 */ /* 0x0005e20000100800 */
[----:B-1----:R-:W-:Y:S05]  /*99a0*/  @P1 BRA `(.L_x_1675) ;  /* 0x0000000000081947 */ /* 0x002fea0003800000 */
[----:B------:R-:W1:Y:S02]  /*99b0*/  SYNCS.PHASECHK.TRANS64.TRYWAIT P1, [R14+URZ+0x16830], R3 ;  /* 0x016830030e0075a7 */ /* 0x000e64000802017f */
[----:B-1----:R-:W-:Y:S05]  /*99c0*/  @!P1 BRA `(.L_x_1676) ;  /* 0x0000015c00b89947 */ /* 0x002fea0003800000 */
.L_x_1675:
[----:B--2---:R-:W2:Y:S01]  /*99d0*/  LDL R0, [R1+0x2c] ;  /* 0x00002c0001007983 */ /* 0x004ea20000100800 */
[----:B------:R-:W-:Y:S01]  /*99e0*/  IMAD.MOV.U32 R5, RZ, RZ, 0x40000040 ;  /* 0x40000040ff057424 */ /* 0x000fe200078e00ff */
[----:B------:R-:W-:Y:S05]  /*99f0*/  WARPSYNC.ALL ;  /* 0x0000000000007948 */ /* 0x000fea0003800000 */
[C---:B------:R-:W-:Y:S01]  /*9a00*/  R2UR UR4, R8.reuse ;  /* 0x00000000080472ca */ /* 0x040fe200000e0000 */
[----:B-----5:R-:W-:Y:S01]  /*9a10*/  WARPGROUP.ARRIVE ;  /* 0x00000000000079c5 */ /* 0x020fe20000000000 */
[----:B------:R-:W-:Y:S01]  /*9a20*/  R2UR UR5, R9 ;  /* 0x00000000090572ca */ /* 0x000fe200000e0000 */
        /* <DEDUP_REMOVED lines=10> */
[----:B------:R-:W-:-:S02]  /*9ad0*/  IMAD.MOV.U32 R5, RZ, RZ, 0x40000040 ;  /* 0x40000040ff057424 */ /* 0x000fc400078e00ff */
[----:B--2---:R-:W-:-:S04]  /*9ae0*/  IMAD R4, R19, 0x400, R0 ;  /* 0x0000040013047824 */ /* 0x004fc800078e0200 */
[C---:B------:R-:W-:Y:S01]  /*9af0*/  VIADD R6, R4.reuse, 0x2 ;  /* 0x0000000204067836 */ /* 0x040fe20000000000 */
[----:B------:R-:W-:-:S13]  /*9b00*/  R2UR UR6, R4 ;  /* 0x00000000040672ca */ /* 0x000fda00000e0000 */
[----:B------:R-:W-:Y:S01]  /*9b10*/  HGMMA.64x128x16.F32.BF16 R24, gdesc[UR4], RZ, !UPT, gsb0 ;  /* 0x01e00000041879f0 */ /* 0x000fe2000c0018ff */
[----:B------:R-:W-:Y:S02]  /*9b20*/  R2UR UR4, R20 ;  /* 0x00000000140472ca */ /* 0x000fe400000e0000 */
[----:B------:R-:W-:Y:S02]  /*9b30*/  R2UR UR5, R21 ;  /* 0x00000000150572ca */ /* 0x000fe400000e0000 */
[----:B------:R-:W-:Y:S01]  /*9b40*/  R2UR UR6, R6 ;  /* 0x00000000060672ca */ /* 0x000fe200000e0000 */
[C---:B------:R-:W-:Y:S01]  /*9b50*/  VIADD R6, R4.reuse, 0x4 ;  /* 0x0000000404067836 */ /* 0x040fe20000000000 */
[----:B------:R-:W-:Y:S01]  /*9b60*/  R2UR UR7, R7 ;  /* 0x00000000070772ca */ /* 0x000fe200000e0000 */
[----:B------:R-:W-:Y:S02]  /*9b70*/  IMAD.MOV.U32 R7, RZ, RZ, 0x40000040 ;  /* 0x40000040ff077424 */ /* 0x000fe400078e00ff */
[----:B------:R-:W-:Y:S01]  /*9b80*/  VIADD R4, R4, 0x6 ;  /* 0x0000000604047836 */ /* 0x000fe20000000000 */
[----:B------:R-:W-:-:S02]  /*9b90*/  WARPGROUP.DEPBAR.LE gsb0, 0x0 ;  /* 0x00008000000079c5 */ /* 0x000fc40000010000 */
        /* <DEDUP_REMOVED lines=17> */
[----:B---3--:R-:W-:Y:S05]  /*9cb0*/  @!P0 BRA `(.L_x_1677) ;  /* 0x0000000000048947 */ /* 0x008fea0003800000 */
[----:B------:R-:W-:Y:S01]  /*9cc0*/  BPT.TRAP 0x1 ;  /* 0x000000040000795c */ /* 0x000fe20000300000 */
.L_x_1677:
[----:B------:R-:W2:Y:S01]  /*9cd0*/  LDL R4, [R1+0x30] ;  /* 0x0000300001047983 */ /* 0x000ea20000100800 */
[----:B------:R-:W3:Y:S03]  /*9ce0*/  LDC R92, c[0x0][0x448] ;  /* 0x00011200ff5c7b82 */ /* 0x000ee60000000800 */
[----:B------:R-:W2:Y:S04]  /*9cf0*/  LDL R90, [R1+0x24] ;  /* 0x00002400015a7983 */ /* 0x000ea80000100800 */
[----:B------:R-:W4:Y:S01]  /*9d00*/  LDL R93, [R1] ;  /* 0x00000000015d7983 */ /* 0x000f220000100800 */
[----:B------:R-:W5:Y:S01]  /*9d10*/  LDC.64 R10, c[0x0][0x9e0] ;  /* 0x00027800ff0a7b82 */ /* 0x000f620000000a00 */
[----:B------:R-:W-:Y:S01]  /*9d20*/  IMAD.MOV.U32 R15, RZ, RZ, -0x80 ;  /* 0xffffff80ff0f7424 */ /* 0x000fe200078e00ff */
[----:B------:R-:W-:Y:S01]  /*9d30*/  LOP3.LUT R22, R22, 0xfffffff7, RZ, 0xc0, !PT ;  /* 0xfffffff716167812 */ /* 0x000fe200078ec0ff */
[----:B------:R-:W-:Y:S01]  /*9d40*/  ULDC UR29, c[0x0][0x9dc] ;  /* 0x00027700001d7ab9 */ /* 0x000fe20000000800 */
[----:B---3--:R-:W-:-:S13]  /*9d50*/  ISETP.NE.AND P1, PT, R92, 0x1, PT ;  /* 0x000000015c00780c */ /* 0x008fda0003f25270 */
[----:B------:R-:W3:Y:S08]  /*9d60*/  @P1 LDC R0, c[0x0][0x44c] ;  /* 0x00011300ff001b82 */ /* 0x000ef00000000800 */
[----:B01----:R-:W0:Y:S01]  /*9d70*/  @P1 LDC R3, c[0x0][0x450] ;  /* 0x00011400ff031b82 */ /* 0x003e220000000800 */
[----:B------:R-:W-:Y:S01]  /*9d80*/  IMAD R15, R88, R15, 0x80 ;  /* 0x00000080580f7424 */ /* 0x000fe200078e020f */
[----:B------:R-:W-:Y:S01]  /*9d90*/  @P1 LOP3.LUT R22, R22, 0x8, RZ, 0xfc, !PT ;  /* 0x0000000816161812 */ /* 0x000fe200078efcff */
[----:B------:R-:W-:-:S02]  /*9da0*/  ULOP3.LUT UR4, URZ, UR29, URZ, 0x33, !UPT ;  /* 0x0000001d3f047292 */ /* 0x000fc4000f8e333f */
[----:B------:R-:W-:Y:S01]  /*9db0*/  IMAD.IADD R20, R156, 0x1, R15 ;  /* 0x000000019c147824 */ /* 0x000fe200078e020f */
[----:B------:R-:W-:Y:S01]  /*9dc0*/  LOP3.LUT R22, R22, 0xfffffffb, RZ, 0xc0, !PT ;  /* 0xfffffffb16167812 */ /* 0x000fe200078ec0ff */
[----:B--2---:R-:W-:-:S04]  /*9dd0*/  IMAD.IADD R21, R4, 0x1, R90 ;  /* 0x0000000104157824 */ /* 0x004fc800078e025a */
[----:B---3--:R-:W-:-:S05]  /*9de0*/  @P1 IMAD.HI.U32 R0, R21, R0, RZ ;  /* 0x0000000015001227 */ /* 0x008fca00078e00ff */
[----:B0-----:R-:W-:Y:S01]  /*9df0*/  @P1 SHF.R.U32.HI R21, RZ, R3, R0 ;  /* 0x00000003ff151219 */ /* 0x001fe20000011600 */
[----:B------:R-:W-:Y:S02]  /*9e00*/  VIADD R0, R14, 0x16840 ;  /* 0x000168400e007836 */ /* 0x000fe40000000000 */
[----:B------:R-:W-:Y:S02]  /*9e10*/  IMAD.U32 R3, RZ, RZ, UR38 ;  /* 0x00000026ff037e24 */ /* 0x000fe4000f8e00ff */
[----:B------:R-:W0:Y:S03]  /*9e20*/  SHFL.IDX PT, R91, R21, RZ, 0x1c1f ;  /* 0x001c1fff155b7589 */ /* 0x000e2600000e0000 */
[----:B------:R-:W-:Y:S01]  /*9e30*/  PRMT R0, R3, 0x654, R0 ;  /* 0x0000065403007816 */ /* 0x000fe20000000000 */
[----:B------:R-:W-:Y:S01]  /*9e40*/  VIADD R3, R15, 0x1 ;  /* 0x000000010f037836 */ /* 0x000fe20000000000 */
[----:B-----5:R-:W-:Y:S01]  /*9e50*/  ISETP.GE.AND P1, PT, R11, 0x1, PT ;  /* 0x000000010b00780c */ /* 0x020fe20003f26270 */
[C---:B----4-:R-:W-:Y:S01]  /*9e60*/  IMAD R20, R93.reuse, -0x2, R20 ;  /* 0xfffffffe5d147824 */ /* 0x050fe200078e0214 */
[----:B------:R1:W-:Y:S01]  /*9e70*/  SYNCS.ARRIVE.TRANS64.RED.A1T0 RZ, [R0+URZ], RZ ;  /* 0x000000ff00ff79a7 */ /* 0x0003e2000810043f */
[----:B------:R-:W-:-:S05]  /*9e80*/  IMAD R3, R93, -0x2, R3 ;  /* 0xfffffffe5d037824 */ /* 0x000fca00078e0203 */
[----:B------:R-:W-:-:S05]  /*9e90*/  IADD3 R3, -R155, R3, R156 ;  /* 0x000000039b037210 */ /* 0x000fca0007ffe19c */
[C---:B------:R-:W-:Y:S02]  /*9ea0*/  IMAD.IADD R7, R3.reuse, 0x1, R10 ;  /* 0x0000000103077824 */ /* 0x040fe400078e020a */
[----:B------:R-:W-:Y:S01]  /*9eb0*/  VIADD R14, R3, UR4 ;  /* 0x00000004030e7c36 */ /* 0x000fe20008000000 */
[----:B------:R-:W-:Y:S02]  /*9ec0*/  @P1 LOP3.LUT R22, R22, 0x4, RZ, 0xfc, !PT ;  /* 0x0000000416161812 */ /* 0x000fe400078efcff */
[----:B-1----:R-:W-:Y:S01]  /*9ed0*/  LEA R0, R88, 0xffffff80, 0x7 ;  /* 0xffffff8058007811 */ /* 0x002fe200078e38ff */
[----:B0-----:R-:W-:Y:S01]  /*9ee0*/  IMAD.IADD R3, R14, 0x1, R91 ;  /* 0x000000010e037824 */ /* 0x001fe200078e025b */
[----:B------:R-:W-:Y:S01]  /*9ef0*/  VIADDMNMX R6, R91, R7, R20, PT ;  /* 0x000000075b067246 */ /* 0x000fe20003800114 */
[----:B------:R-:W-:Y:S06]  /*9f00*/  @!P1 BRA `(.L_x_1678) ;  /* 0x0000000000509947 */ /* 0x000fec0003800000 */
[----:B------:R-:W-:Y:S01]  /*9f10*/  IADD3 R91, -R155, R156, R91 ;  /* 0x0000009c9b5b7210 */ /* 0x000fe20007ffe15b */
[----:B------:R-:W-:Y:S03]  /*9f20*/  BSSY B0, `(.L_x_1679) ;  /* 0x000000e000007945 */ /* 0x000fe60003800000 */
[----:B------:R-:W-:-:S13]  /*9f30*/  ISETP.GT.AND P1, PT, R91, -0x1, PT ;  /* 0xffffffff5b00780c */ /* 0x000fda0003f24270 */
        /* <DEDUP_REMOVED lines=8> */
.L_x_1680:
[----:B------:R-:W-:-:S13]  /*9fc0*/  ISETP.NE.AND P1, PT, R11, 0x1, PT ;  /* 0x000000010b00780c */ /* 0x000fda0003f25270 */
[----:B------:R-:W0:Y:S02]  /*9fd0*/  @P1 LDC.64 R4, c[0x0][0x9e8] ;  /* 0x00027a00ff041b82 */ /* 0x000e240000000a00 */
[----:B0-----:R-:W-:-:S05]  /*9fe0*/  @P1 IMAD.HI.U32 R4, R91, R4, RZ ;  /* 0x000000045b041227 */ /* 0x001fca00078e00ff */
[----:B------:R-:W-:-:S07]  /*9ff0*/  @P1 SHF.R.U32.HI R91, RZ, R5, R4 ;  /* 0x00000005ff5b1219 */ /* 0x000fce0000011604 */
.L_x_1681:
[----:B------:R-:W-:Y:S05]  /*a000*/  BSYNC B0 ;  /* 0x0000000000007941 */ /* 0x000fea0003800000 */
.L_x_1679:
[----:B------:R-:W-:-:S04]  /*a010*/  IMAD R91, R91, R11, -R0 ;  /* 0x0000000b5b5b7224 */ /* 0x000fc800078e0a00 */
[----:B------:R-:W-:-:S05]  /*a020*/  IMAD R4, R93, -0x2, R91 ;  /* 0xfffffffe5d047824 */ /* 0x000fca00078e025b */
[----:B------:R-:W-:Y:S02]  /*a030*/  VIMNMX R3, R3, R4, !PT ;  /* 0x0000000403037248 */ /* 0x000fe40007fe0100 */
[----:B------:R-:W-:-:S07]  /*a040*/  VIADDMNMX R6, R4, R11, R6, PT ;  /* 0x0000000b04067246 */ /* 0x000fce0003800106 */
.L_x_1678:
[C---:B------:R-:W-:Y:S02]  /*a050*/  ISETP.GE.AND P1, PT, R15.reuse, 0x2, PT ;  /* 0x000000020f00780c */ /* 0x040fe40003f26270 */
[----:B------:R-:W-:Y:S02]  /*a060*/  ISETP.GE.AND P6, PT, R15, 0x9, PT ;  /* 0x000000090f00780c */ /* 0x000fe40003fc6270 */
[----:B------:R-:W-:Y:S02]  /*a070*/  ISETP.GT.AND P2, PT, R3, 0x1, !P1 ;  /* 0x000000010300780c */ /* 0x000fe40004f44270 */
[----:B------:R-:W-:Y:S02]  /*a080*/  ISETP.GE.AND P3, PT, R15, 0xa, PT ;  /* 0x0000000a0f00780c */ /* 0x000fe40003f66270 */
[----:B------:R-:W-:Y:S02]  /*a090*/  ISETP.LT.OR P2, PT, R6, 0x2, P2 ;  /* 0x000000020600780c */ /* 0x000fe40001741670 */
[----:B------:R-:W-:-:S02]  /*a0a0*/  LOP3.LUT R22, R22, 0xfffffffe, RZ, 0xc0, !PT ;  /* 0xfffffffe16167812 */ /* 0x000fc400078ec0ff */
[----:B------:R-:W-:Y:S02]  /*a0b0*/  FSEL R25, R25, -INF , !P2 ;  /* 0xff80000019197808 */ /* 0x000fe40005000000 */
[----:B------:R-:W-:Y:S02]  /*a0c0*/  ISETP.GT.AND P2, PT, R3, 0x8, !P6 ;  /* 0x000000080300780c */ /* 0x000fe40007744270 */
[----:B------:R-:W-:Y:S02]  /*a0d0*/  ISETP.GE.AND P5, PT, R15, 0x1, PT ;  /* 0x000000010f00780c */ /* 0x000fe40003fa6270 */
[----:B------:R-:W-:Y:S02]  /*a0e0*/  ISETP.LT.OR P2, PT, R6, 0x9, P2 ;  /* 0x000000090600780c */ /* 0x000fe40001741670 */
[----:B------:R-:W-:Y:S02]  /*a0f0*/  @P3 LOP3.LUT R22, R22, 0x1, RZ, 0xfc, !PT ;  /* 0x0000000116163812 */ /* 0x000fe400078efcff */
[----:B------:R-:W-:-:S02]  /*a100*/  FSEL R28, R28, -INF , !P2 ;  /* 0xff8000001c1c7808 */ /* 0x000fc40005000000 */
[----:B------:R-:W-:Y:S02]  /*a110*/  ISETP.GT.AND P2, PT, R3, 0x9, !P3 ;  /* 0x000000090300780c */ /* 0x000fe40005f44270 */
        /* <DEDUP_REMOVED lines=161> */
[----:B------:R-:W-:-:S04]  /*ab30*/  ISETP.GT.AND P4, PT, R3, RZ, !P5 ;  /* 0x000000ff0300720c */ /* 0x000fc80006f84270 */
[----:B------:R-:W-:-:S04]  /*ab40*/  ISETP.LT.OR P4, PT, R6, 0x1, P4 ;  /* 0x000000010600780c */ /* 0x000fc80002781670 */
[----:B------:R-:W-:Y:S02]  /*ab50*/  FSEL R24, R24, -INF , !P4 ;  /* 0xff80000018187808 */ /* 0x000fe40006000000 */
[----:B------:R-:W-:-:S13]  /*ab60*/  ISETP.GE.AND P4, PT, R15, 0x7a, PT ;  /* 0x0000007a0f00780c */ /* 0x000fda0003f86270 */
[----:B------:R-:W-:Y:S02]  /*ab70*/  @P4 LOP3.LUT R22, R22, 0x10000000, RZ, 0xfc, !PT ;  /* 0x1000000016164812 */ /* 0x000fe400078efcff */
[----:B------:R-:W-:Y:S02]  /*ab80*/  ISETP.GT.AND P4, PT, R3, 0x79, !P4 ;  /* 0x000000790300780c */ /* 0x000fe40006784270 */
[----:B------:R-:W0:Y:S02]  /*ab90*/  SHFL.IDX PT, R3, R21, 0x1, 0x1c1f ;  /* 0x003c1f0015037f89 */ /* 0x000e2400000e0000 */
[----:B------:R-:W-:-:S04]  /*aba0*/  ISETP.LT.OR P4, PT, R6, 0x7a, P4 ;  /* 0x0000007a0600780c */ /* 0x000fc80002781670 */
[----:B------:R-:W-:Y:S02]  /*abb0*/  FSEL R85, R85, -INF , !P4 ;  /* 0xff80000055557808 */ /* 0x000fe40006000000 */
[----:B------:R-:W-:Y:S02]  /*abc0*/  ISETP.GE.AND P4, PT, R11, 0x1, PT ;  /* 0x000000010b00780c */ /* 0x000fe40003f86270 */
[----:B0-----:R-:W-:Y:S01]  /*abd0*/  VIADDMNMX R20, R3, R7, R20, PT ;  /* 0x0000000703147246 */ /* 0x001fe20003800114 */
[----:B------:R-:W-:-:S10]  /*abe0*/  IMAD.IADD R14, R14, 0x1, R3 ;  /* 0x000000010e0e7824 */ /* 0x000fd400078e0203 */
[----:B------:R-:W-:Y:S05]  /*abf0*/  @!P4 BRA `(.L_x_1682) ;  /* 0x000000000050c947 */ /* 0x000fea0003800000 */
        /* <DEDUP_REMOVED lines=11> */
.L_x_1684:
[----:B------:R-:W-:-:S13]  /*acb0*/  ISETP.NE.AND P4, PT, R11, 0x1, PT ;  /* 0x000000010b00780c */ /* 0x000fda0003f85270 */
[----:B------:R-:W0:Y:S02]  /*acc0*/  @P4 LDC.64 R4, c[0x0][0x9e8] ;  /* 0x00027a00ff044b82 */ /* 0x000e240000000a00 */
[----:B0-----:R-:W-:-:S05]  /*acd0*/  @P4 IMAD.HI.U32 R4, R3, R4, RZ ;  /* 0x0000000403044227 */ /* 0x001fca00078e00ff */
[----:B------:R-:W-:-:S07]  /*ace0*/  @P4 SHF.R.U32.HI R3, RZ, R5, R4 ;  /* 0x00000005ff034219 */ /* 0x000fce0000011604 */
.L_x_1685:
[----:B------:R-:W-:Y:S05]  /*acf0*/  BSYNC B0 ;  /* 0x0000000000007941 */ /* 0x000fea0003800000 */
.L_x_1683:
[----:B------:R-:W-:-:S04]  /*ad00*/  IMAD R0, R3, R11, -R0 ;  /* 0x0000000b03007224 */ /* 0x000fc800078e0a00 */
[----:B------:R-:W-:-:S05]  /*ad10*/  IMAD R3, R93, -0x2, R0 ;  /* 0xfffffffe5d037824 */ /* 0x000fca00078e0200 */
[----:B------:R-:W-:Y:S02]  /*ad20*/  VIMNMX R14, R14, R3, !PT ;  /* 0x000000030e0e7248 */ /* 0x000fe40007fe0100 */
[----:B------:R-:W-:-:S07]  /*ad30*/  VIADDMNMX R20, R3, R11, R20, PT ;  /* 0x0000000b03147246 */ /* 0x000fce0003800114 */
.L_x_1682:
[C---:B------:R-:W-:Y:S01]  /*ad40*/  ISETP.GT.AND P1, PT, R14.reuse, 0x1, !P1 ;  /* 0x000000010e00780c */ /* 0x040fe20004f24270 */
[----:B------:R-:W-:Y:S01]  /*ad50*/  ULDC UR30, c[0x0][0x988] ;  /* 0x00026200001e7ab9 */ /* 0x000fe20000000800 */
[----:B------:R-:W-:Y:S02]  /*ad60*/  ISETP.GT.AND P6, PT, R14, 0x8, !P6 ;  /* 0x000000080e00780c */ /* 0x000fe400077c4270 */
[C---:B------:R-:W-:Y:S02]  /*ad70*/  ISETP.LT.OR P1, PT, R20.reuse, 0x2, P1 ;  /* 0x000000021400780c */ /* 0x040fe40000f21670 */
[----:B------:R-:W-:Y:S02]  /*ad80*/  ISETP.LT.OR P6, PT, R20, 0x9, P6 ;  /* 0x000000091400780c */ /* 0x000fe400037c1670 */
[----:B------:R-:W-:Y:S02]  /*ad90*/  FSEL R27, R27, -INF , !P1 ;  /* 0xff8000001b1b7808 */ /* 0x000fe40004800000 */
[----:B------:R-:W-:-:S02]  /*ada0*/  LOP3.LUT P1, RZ, R22, 0x1, RZ, 0xc0, !PT ;  /* 0x0000000116ff7812 */ /* 0x000fc4000782c0ff */
[----:B------:R-:W-:Y:S02]  /*adb0*/  FSEL R30, R30, -INF , !P6 ;  /* 0xff8000001e1e7808 */ /* 0x000fe40007000000 */
[----:B------:R-:W-:Y:S02]  /*adc0*/  ISETP.GT.AND P1, PT, R14, 0x9, !P1 ;  /* 0x000000090e00780c */ /* 0x000fe40004f24270 */
[----:B------:R-:W-:Y:S02]  /*add0*/  LOP3.LUT P6, RZ, R22, 0x4000000, RZ, 0xc0, !PT ;  /* 0x0400000016ff7812 */ /* 0x000fe400078cc0ff */
[----:B------:R-:W-:Y:S02]  /*ade0*/  ISETP.LT.OR P1, PT, R20, 0xa, P1 ;  /* 0x0000000a1400780c */ /* 0x000fe40000f21670 */
[----:B------:R-:W-:Y:S02]  /*adf0*/  LOP3.LUT P4, RZ, R22, 0x2000000, RZ, 0xc0, !PT ;  /* 0x0200000016ff7812 */ /* 0x000fe4000788c0ff */
        /* <DEDUP_REMOVED lines=19> */
[----:B------:R-:W-:Y:S02]  /*af30*/  LOP3.LUT P6, RZ, R22, 0x8000, RZ, 0xc0, !PT ;  /* 0x0000800016ff7812 */ /* 0x000fe400078cc0ff */
[----:B------:R-:W-:Y:S02]  /*af40*/  ISETP.GT.AND P1, PT, R14, 0x19, !P1 ;  /* 0x000000190e00780c */ /* 0x000fe40004f24270 */
[----:B------:R-:W-:Y:S02]  /*af50*/  FMNMX.FTZ R0, R40, R3, !PT ;  /* 0x0000000328007209 */ /* 0x000fe40007810000 */
[----:B------:R-:W-:Y:S02]  /*af60*/  ISETP.LT.OR P1, PT, R20, 0x1a, P1 ;  /* 0x0000001a1400780c */ /* 0x000fe40000f21670 */
[----:B------:R-:W-:Y:S02]  /*af70*/  FMNMX.FTZ R3, R41, R0, !PT ;  /* 0x0000000029037209 */ /* 0x000fe40007810000 */
[----:B------:R-:W-:-:S02]  /*af80*/  FSEL R39, R39, -INF , !P1 ;  /* 0xff80000027277808 */ /* 0x000fc40004800000 */
[C---:B------:R-:W-:Y:S02]  /*af90*/  LOP3.LUT P1, RZ, R22.reuse, 0x800000, RZ, 0xc0, !PT ;  /* 0x0080000016ff7812 */ /* 0x040fe4000782c0ff */
[----:B------:R-:W-:Y:S02]  /*afa0*/  LOP3.LUT P4, RZ, R22, 0x4000, RZ, 0xc0, !PT ;  /* 0x0000400016ff7812 */ /* 0x000fe4000788c0ff */
[----:B------:R-:W-:Y:S02]  /*afb0*/  ISETP.GT.AND P1, PT, R14, 0x20, !P1 ;  /* 0x000000200e00780c */ /* 0x000fe40004f24270 */
[----:B------:R-:W-:Y:S02]  /*afc0*/  FMNMX.FTZ R0, R44, R3, !PT ;  /* 0x000000032c007209 */ /* 0x000fe40007810000 */
[----:B------:R-:W-:Y:S02]  /*afd0*/  ISETP.LT.OR P1, PT, R20, 0x21, P1 ;  /* 0x000000211400780c */ /* 0x000fe40000f21670 */
[----:B------:R-:W-:-:S02]  /*afe0*/  FMNMX.FTZ R3, R45, R0, !PT ;  /* 0x000000002d037209 */ /* 0x000fc40007810000 */
[----:B------:R-:W-:Y:S02]  /*aff0*/  FSEL R42, R42, -INF , !P1 ;  /* 0xff8000002a2a7808 */ /* 0x000fe40004800000 */
[----:B------:R-:W-:Y:S02]  /*b000*/  LOP3.LUT P1, RZ, R22, 0x400000, RZ, 0xc0, !PT ;  /* 0x0040000016ff7812 */ /* 0x000fe4000782c0ff */
[----:B------:R-:W-:Y:S02]  /*b010*/  FMNMX.FTZ R0, R48, R3, !PT ;  /* 0x0000000330007209 */ /* 0x000fe40007810000 */
[----:B------:R-:W-:Y:S02]  /*b020*/  ISETP.GT.AND P1, PT, R14, 0x21, !P1 ;  /* 0x000000210e00780c */ /* 0x000fe40004f24270 */
[----:B------:R-:W-:Y:S02]  /*b030*/  FMNMX.FTZ R3, R49, R0, !PT ;  /* 0x0000000031037209 */ /* 0x000fe40007810000 */
        /* <DEDUP_REMOVED lines=43> */
[C---:B------:R-:W-:Y:S01]  /*b2f0*/  ISETP.GT.AND P5, PT, R14.reuse, RZ, !P5 ;  /* 0x000000ff0e00720c */ /* 0x040fe20006fa4270 */
[----:B------:R-:W0:Y:S01]  /*b300*/  SHFL.BFLY PT, R3, R0, 0x2, 0x1f ;  /* 0x0c401f0000037f89 */ /* 0x000e2200000e0000 */
[----:B------:R-:W-:Y:S02]  /*b310*/  FSEL R55, R55, -INF , !P1 ;  /* 0xff80000037377808 */ /* 0x000fe40004800000 */
[----:B------:R-:W-:Y:S02]  /*b320*/  ISETP.GT.AND P1, PT, R14, 0x40, !P6 ;  /* 0x000000400e00780c */ /* 0x000fe40007724270 */
[C---:B------:R-:W-:Y:S02]  /*b330*/  ISETP.LT.OR P5, PT, R20.reuse, 0x1, P5 ;  /* 0x000000011400780c */ /* 0x040fe40002fa1670 */
[----:B------:R-:W-:Y:S02]  /*b340*/  ISETP.LT.OR P1, PT, R20, 0x41, P1 ;  /* 0x000000411400780c */ /* 0x000fe40000f21670 */
[----:B------:R-:W-:-:S02]  /*b350*/  FSEL R26, R26, -INF , !P5 ;  /* 0xff8000001a1a7808 */ /* 0x000fc40006800000 */
[----:B------:R-:W-:Y:S02]  /*b360*/  FSEL R58, R58, -INF , !P1 ;  /* 0xff8000003a3a7808 */ /* 0x000fe40004800000 */
[----:B------:R-:W-:Y:S02]  /*b370*/  ISETP.GT.AND P1, PT, R14, 0x41, !P4 ;  /* 0x000000410e00780c */ /* 0x000fe40006724270 */
[----:B------:R-:W-:Y:S02]  /*b380*/  LOP3.LUT P6, RZ, R22, 0x10, RZ, 0xc0, !PT ;  /* 0x0000001016ff7812 */ /* 0x000fe400078cc0ff */
[----:B------:R-:W-:Y:S02]  /*b390*/  ISETP.LT.OR P1, PT, R20, 0x42, P1 ;  /* 0x000000421400780c */ /* 0x000fe40000f21670 */
[----:B------:R-:W-:Y:S02]  /*b3a0*/  FMNMX.FTZ R15, R26, R27, !PT ;  /* 0x0000001b1a0f7209 */ /* 0x000fe40007810000 */
[----:B------:R-:W-:-:S02]  /*b3b0*/  FSEL R59, R59, -INF , !P1 ;  /* 0xff8000003b3b7808 */ /* 0x000fc40004800000 */
[----:B------:R-:W-:Y:S02]  /*b3c0*/  LOP3.LUT P1, RZ, R22, 0x2000, RZ, 0xc0, !PT ;  /* 0x0000200016ff7812 */ /* 0x000fe4000782c0ff */
[----:B0-----:R-:W-:Y:S02]  /*b3d0*/  FMNMX.FTZ R5, R0, R3, !PT ;  /* 0x0000000300057209 */ /* 0x001fe40007810000 */
[----:B------:R-:W-:Y:S02]  /*b3e0*/  ISETP.GT.AND P1, PT, R14, 0x48, !P1 ;  /* 0x000000480e00780c */ /* 0x000fe40004f24270 */
[----:B------:R-:W-:Y:S01]  /*b3f0*/  FMNMX.FTZ R0, R30, R15, !PT ;  /* 0x0000000f1e007209 */ /* 0x000fe20007810000 */
[----:B------:R-:W0:Y:S01]  /*b400*/  SHFL.BFLY PT, R4, R5, 0x1, 0x1f ;  /* 0x0c201f0005047f89 */ /* 0x000e2200000e0000 */
[----:B------:R-:W-:Y:S02]  /*b410*/  ISETP.LT.OR P1, PT, R20, 0x49, P1 ;  /* 0x000000491400780c */ /* 0x000fe40000f21670 */
[----:B------:R-:W-:-:S02]  /*b420*/  FMNMX.FTZ R15, R31, R0, !PT ;  /* 0x000000001f0f7209 */ /* 0x000fc40007810000 */
[----:B------:R-:W-:Y:S02]  /*b430*/  FSEL R62, R62, -INF , !P1 ;  /* 0xff8000003e3e7808 */ /* 0x000fe40004800000 */
[C---:B------:R-:W-:Y:S02]  /*b440*/  LOP3.LUT P1, RZ, R22.reuse, 0x1000, RZ, 0xc0, !PT ;  /* 0x0000100016ff7812 */ /* 0x040fe4000782c0ff */
[----:B------:R-:W-:Y:S02]  /*b450*/  LOP3.LUT P4, RZ, R22, 0x2, RZ, 0xc0, !PT ;  /* 0x0000000216ff7812 */ /* 0x000fe4000788c0ff */
        /* <DEDUP_REMOVED lines=8> */
[----:B0-----:R-:W-:-:S02]  /*b4e0*/  FMNMX.FTZ R3, R5, R4, !PT ;  /* 0x0000000405037209 */ /* 0x001fc40007810000 */
[----:B------:R-:W-:Y:S02]  /*b4f0*/  ISETP.LT.OR P1, PT, R20, 0x51, P1 ;  /* 0x000000511400780c */ /* 0x000fe40000f21670 */
[----:B------:R-:W-:Y:S01]  /*b500*/  FMNMX.FTZ R21, R39, R0, !PT ;  /* 0x0000000027157209 */ /* 0x000fe20007810000 */
[----:B------:R-:W-:Y:S01]  /*b510*/  FMUL.FTZ R4, R3, UR30 ;  /* 0x0000001e03047c20 */ /* 0x000fe20008410000 */
[----:B------:R-:W-:Y:S02]  /*b520*/  FSEL R66, R66, -INF , !P1 ;  /* 0xff80000042427808 */ /* 0x000fe40004800000 */
[----:B------:R-:W-:Y:S02]  /*b530*/  LOP3.LUT P1, RZ, R22, 0x400, RZ, 0xc0, !PT ;  /* 0x0000040016ff7812 */ /* 0x000fe4000782c0ff */
[----:B------:R-:W-:Y:S02]  /*b540*/  FMNMX.FTZ R0, R42, R21, !PT ;  /* 0x000000152a007209 */ /* 0x000fe40007810000 */
[----:B------:R-:W-:-:S02]  /*b550*/  ISETP.GT.AND P1, PT, R14, 0x51, !P1 ;  /* 0x000000510e00780c */ /* 0x000fc40004f24270 */
[----:B------:R-:W-:Y:S02]  /*b560*/  ISETP.GT.AND P2, PT, R14, 0x71, !P2 ;  /* 0x000000710e00780c */ /* 0x000fe40005744270 */
[----:B------:R-:W-:Y:S02]  /*b570*/  ISETP.LT.OR P1, PT, R20, 0x52, P1 ;  /* 0x000000521400780c */ /* 0x000fe40000f21670 */
[----:B------:R-:W-:Y:S02]  /*b580*/  ISETP.GT.AND P3, PT, R14, 0x78, !P3 ;  /* 0x000000780e00780c */ /* 0x000fe40005f64270 */
[----:B------:R-:W-:Y:S02]  /*b590*/  FSEL R67, R67, -INF , !P1 ;  /* 0xff80000043437808 */ /* 0x000fe40004800000 */
[----:B------:R-:W-:Y:S02]  /*b5a0*/  LOP3.LUT P1, RZ, R22, 0x200, RZ, 0xc0, !PT ;  /* 0x0000020016ff7812 */ /* 0x000fe4000782c0ff */
[----:B------:R-:W-:-:S02]  /*b5b0*/  ISETP.LT.OR P2, PT, R20, 0x72, P2 ;  /* 0x000000721400780c */ /* 0x000fc40001741670 */
[----:B------:R-:W-:Y:S02]  /*b5c0*/  ISETP.GT.AND P1, PT, R14, 0x58, !P1 ;  /* 0x000000580e00780c */ /* 0x000fe40004f24270 */
[C---:B------:R-:W-:Y:S02]  /*b5d0*/  ISETP.LT.OR P3, PT, R20.reuse, 0x79, P3 ;  /* 0x000000791400780c */ /* 0x040fe40001f61670 */
[----:B------:R-:W-:Y:S02]  /*b5e0*/  ISETP.LT.OR P1, PT, R20, 0x59, P1 ;  /* 0x000000591400780c */ /* 0x000fe40000f21670 */
[----:B------:R-:W-:Y:S02]  /*b5f0*/  FSEL R83, R83, -INF , !P2 ;  /* 0xff80000053537808 */ /* 0x000fe40005000000 */
[----:B------:R-:W-:Y:S02]  /*b600*/  FSEL R70, R70, -INF , !P1 ;  /* 0xff80000046467808 */ /* 0x000fe40004800000 */
[----:B------:R-:W-:-:S02]  /*b610*/  LOP3.LUT P1, RZ, R22, 0x100, RZ, 0xc0, !PT ;  /* 0x0000010016ff7812 */ /* 0x000fc4000782c0ff */
[----:B------:R-:W-:Y:S02]  /*b620*/  FSEL R86, R86, -INF , !P3 ;  /* 0xff80000056567808 */ /* 0x000fe40005800000 */
        /* <DEDUP_REMOVED lines=15> */
[----:B------:R-:W-:-:S04]  /*b720*/  ISETP.GT.AND P1, PT, R14, 0x69, !P6 ;  /* 0x000000690e00780c */ /* 0x000fc80007724270 */
[----:B------:R-:W-:-:S04]  /*b730*/  ISETP.LT.OR P1, PT, R20, 0x6a, P1 ;  /* 0x0000006a1400780c */ /* 0x000fc80000f21670 */
[----:B------:R-:W-:Y:S02]  /*b740*/  FSEL R79, R79, -INF , !P1 ;  /* 0xff8000004f4f7808 */ /* 0x000fe40004800000 */
[----:B------:R-:W-:Y:S02]  /*b750*/  ISETP.GT.AND P1, PT, R14, 0x70, !P4 ;  /* 0x000000700e00780c */ /* 0x000fe40006724270 */
[----:B------:R-:W-:Y:S02]  /*b760*/  LOP3.LUT P4, RZ, R22, 0x10000000, RZ, 0xc0, !PT ;  /* 0x1000000016ff7812 */ /* 0x000fe4000788c0ff */
[----:B------:R-:W-:-:S04]  /*b770*/  ISETP.LT.OR P1, PT, R20, 0x71, P1 ;  /* 0x000000711400780c */ /* 0x000fc80000f21670 */
[----:B------:R-:W-:Y:S02]  /*b780*/  FSEL R82, R82, -INF , !P1 ;  /* 0xff80000052527808 */ /* 0x000fe40004800000 */
[----:B------:R-:W-:-:S04]  /*b790*/  FSETP.NEU.FTZ.AND P1, PT, R3, -INF , PT ;  /* 0xff8000000300780b */ /* 0x000fc80003f3d000 */
[----:B------:R-:W-:Y:S02]  /*b7a0*/  FSEL R4, R4, RZ, P1 ;  /* 0x000000ff04047208 */ /* 0x000fe40000800000 */
[----:B------:R-:W-:Y:S02]  /*b7b0*/  ISETP.GT.AND P1, PT, R14, 0x79, !P4 ;  /* 0x000000790e00780c */ /* 0x000fe40006724270 */
[----:B------:R-:W-:Y:S01]  /*b7c0*/  ISETP.NE.AND P4, PT, R92, 0x1, PT ;  /* 0x000000015c00780c */ /* 0x000fe20003f85270 */
[--C-:B------:R-:W-:Y:S01]  /*b7d0*/  FFMA.FTZ R5, R25, UR30, -R4.reuse ;  /* 0x0000001e19057c23 */ /* 0x100fe20008010804 */
[----:B------:R-:W-:Y:S01]  /*b7e0*/  FMNMX.FTZ R25, R43, R0, !PT ;  /* 0x000000002b197209 */ /* 0x000fe20007810000 */
[--C-:B------:R-:W-:Y:S01]  /*b7f0*/  FFMA.FTZ R7, R29, UR30, -R4.reuse ;  /* 0x0000001e1d077c23 */ /* 0x100fe20008010804 */
[--C-:B------:R-:W-:Y:S01]  /*b800*/  FFMA.FTZ R33, R33, UR30, -R4.reuse ;  /* 0x0000001e21217c23 */ /* 0x100fe20008010804 */
[--C-:B------:R-:W-:Y:S01]  /*b810*/  FFMA.FTZ R37, R37, UR30, -R4.reuse ;  /* 0x0000001e25257c23 */ /* 0x100fe20008010804 */
[----:B------:R-:W-:Y:S01]  /*b820*/  FMNMX.FTZ R0, R46, R25, !PT ;  /* 0x000000192e007209 */ /* 0x000fe20007810000 */
[--C-:B------:R-:W-:Y:S01]  /*b830*/  FFMA.FTZ R41, R41, UR30, -R4.reuse ;  /* 0x0000001e29297c23 */ /* 0x100fe20008010804 */
[----:B------:R0:W-:Y:S01]  /*b840*/  MUFU.EX2 R15, R33 ;  /* 0x00000021000f7308 */ /* 0x0001e20000000800 */
[--C-:B------:R-:W-:Y:S01]  /*b850*/  FFMA.FTZ R45, R45, UR30, -R4.reuse ;  /* 0x0000001e2d2d7c23 */ /* 0x100fe20008010804 */
[----:B------:R-:W-:Y:S01]  /*b860*/  FMNMX.FTZ R25, R47, R0, !PT ;  /* 0x000000002f197209 */ /* 0x000fe20007810000 */
[--C-:B------:R-:W-:Y:S01]  /*b870*/  FFMA.FTZ R6, R57, UR30, -R4.reuse ;  /* 0x0000001e39067c23 */ /* 0x100fe20008010804 */
[----:B------:R-:W-:Y:S01]  /*b880*/  ISETP.LT.OR P1, PT, R20, 0x7a, P1 ;  /* 0x0000007a1400780c */ /* 0x000fe20000f21670 */
[--C-:B------:R-:W-:Y:S01]  /*b890*/  FFMA.FTZ R53, R53, UR30, -R4.reuse ;  /* 0x0000001e35357c23 */ /* 0x100fe20008010804 */
[----:B------:R-:W-:Y:S01]  /*b8a0*/  FMNMX.FTZ R0, R50, R25, !PT ;  /* 0x0000001932007209 */ /* 0x000fe20007810000 */
[--C-:B------:R-:W-:Y:S01]  /*b8b0*/  FFMA.FTZ R148, R24, UR30, -R4.reuse ;  /* 0x0000001e18947c23 */ /* 0x100fe20008010804 */
[----:B------:R1:W-:Y:S01]  /*b8c0*/  MUFU.EX2 R21, R37 ;  /* 0x0000002500157308 */ /* 0x0003e20000000800 */
[----:B------:R-:W-:Y:S01]  /*b8d0*/  FSEL R87, R87, -INF , !P1 ;  /* 0xff80000057577808 */ /* 0x000fe20004800000 */
[--C-:B------:R-:W-:Y:S01]  /*b8e0*/  FFMA.FTZ R150, R28, UR30, -R4.reuse ;  /* 0x0000001e1c967c23 */ /* 0x100fe20008010804 */
[----:B------:R-:W-:Y:S01]  /*b8f0*/  FMNMX.FTZ R29, R51, R0, !PT ;  /* 0x00000000331d7209 */ /* 0x000fe20007810000 */
[--C-:B------:R-:W-:Y:S01]  /*b900*/  FFMA.FTZ R49, R49, UR30, -R4.reuse ;  /* 0x0000001e31317c23 */ /* 0x100fe20008010804 */
[--C-:B------:R-:W-:Y:S01]  /*b910*/  FFMA.FTZ R144, R32, UR30, -R4.reuse ;  /* 0x0000001e20907c23 */ /* 0x100fe20008010804 */
[--C-:B------:R-:W-:Y:S01]  /*b920*/  FFMA.FTZ R146, R36, UR30, -R4.reuse ;  /* 0x0000001e24927c23 */ /* 0x100fe20008010804 */
[----:B------:R-:W-:Y:S01]  /*b930*/  FMNMX.FTZ R0, R54, R29, !PT ;  /* 0x0000001d36007209 */ /* 0x000fe20007810000 */
[----:B------:R2:W-:Y:S01]  /*b940*/  MUFU.EX2 R25, R41 ;  /* 0x0000002900197308 */ /* 0x0005e20000000800 */
        /* <DEDUP_REMOVED lines=10> */
[----:B0-----:R-:W-:Y:S01]  /*b9f0*/  FMNMX.FTZ R33, R59, R0, !PT ;  /* 0x000000003b217209 */ /* 0x001fe20007810000 */
[--C-:B------:R-:W-:Y:S01]  /*ba00*/  FFMA.FTZ R130, R68, UR30, -R4.reuse ;  /* 0x0000001e44827c23 */ /* 0x100fe20008010804 */
[--C-:B------:R-:W-:Y:S01]  /*ba10*/  FFMA.FTZ R124, R72, UR30, -R4.reuse ;  /* 0x0000001e487c7c23 */ /* 0x100fe20008010804 */
[--C-:B------:R-:W-:Y:S01]  /*ba20*/  FFMA.FTZ R126, R76, UR30, -R4.reuse ;  /* 0x0000001e4c7e7c23 */ /* 0x100fe20008010804 */
[----:B------:R-:W-:Y:S01]  /*ba30*/  FMNMX.FTZ R0, R62, R33, !PT ;  /* 0x000000213e007209 */ /* 0x000fe20007810000 */
[----:B------:R-:W-:Y:S01]  /*ba40*/  MUFU.EX2 R29, R45 ;  /* 0x0000002d001d7308 */ /* 0x000fe20000000800 */
[--C-:B------:R-:W-:Y:S01]  /*ba50*/  FFMA.FTZ R120, R80, UR30, -R4.reuse ;  /* 0x0000001e50787c23 */ /* 0x100fe20008010804 */
[----:B------:R-:W-:Y:S01]  /*ba60*/  FFMA.FTZ R122, R84, UR30, -R4 ;  /* 0x0000001e547a7c23 */ /* 0x000fe20008010804 */
[----:B------:R-:W-:-:S04]  /*ba70*/  FMNMX.FTZ R33, R63, R0, !PT ;  /* 0x000000003f217209 */ /* 0x000fc80007810000 */
[----:B------:R-:W-:Y:S01]  /*ba80*/  FMNMX.FTZ R0, R66, R33, !PT ;  /* 0x0000002142007209 */ /* 0x000fe20007810000 */
[----:B------:R-:W0:Y:S03]  /*ba90*/  MUFU.EX2 R5, R5 ;  /* 0x0000000500057308 */ /* 0x000e260000000800 */
[----:B-1----:R-:W-:-:S04]  /*baa0*/  FMNMX.FTZ R37, R67, R0, !PT ;  /* 0x0000000043257209 */ /* 0x002fc80007810000 */
[----:B------:R-:W-:Y:S01]  /*bab0*/  FMNMX.FTZ R0, R70, R37, !PT ;  /* 0x0000002546007209 */ /* 0x000fe20007810000 */
[----:B------:R-:W1:Y:S03]  /*bac0*/  MUFU.EX2 R150, R150 ;  /* 0x0000009600967308 */ /* 0x000e660000000800 */
[----:B------:R-:W-:-:S04]  /*bad0*/  FMNMX.FTZ R37, R71, R0, !PT ;  /* 0x0000000047257209 */ /* 0x000fc80007810000 */
[----:B------:R-:W-:Y:S01]  /*bae0*/  FMNMX.FTZ R0, R74, R37, !PT ;  /* 0x000000254a007209 */ /* 0x000fe20007810000 */
[----:B------:R-:W3:Y:S03]  /*baf0*/  MUFU.EX2 R7, R7 ;  /* 0x0000000700077308 */ /* 0x000ee60000000800 */
[----:B--2---:R-:W-:-:S04]  /*bb00*/  FMNMX.FTZ R41, R75, R0, !PT ;  /* 0x000000004b297209 */ /* 0x004fc80007810000 */
[----:B------:R-:W-:Y:S01]  /*bb10*/  FMNMX.FTZ R0, R78, R41, !PT ;  /* 0x000000294e007209 */ /* 0x000fe20007810000 */
[----:B------:R2:W-:Y:S03]  /*bb20*/  MUFU.EX2 R37, R53 ;  /* 0x0000003500257308 */ /* 0x0005e60000000800 */
[----:B------:R-:W-:-:S04]  /*bb30*/  FMNMX.FTZ R41, R79, R0, !PT ;  /* 0x000000004f297209 */ /* 0x000fc80007810000 */
[----:B------:R-:W-:Y:S01]  /*bb40*/  FMNMX.FTZ R0, R82, R41, !PT ;  /* 0x0000002952007209 */ /* 0x000fe20007810000 */
[----:B------:R4:W-:Y:S01]  /*bb50*/  MUFU.EX2 R33, R49 ;  /* 0x0000003100217308 */ /* 0x0009e20000000800 */
[----:B--2---:R-:W-:Y:S02]  /*bb60*/  FFMA.FTZ R53, R69, UR30, -R4 ;  /* 0x0000001e45357c23 */ /* 0x004fe40008010804 */
[----:B------:R-:W-:-:S04]  /*bb70*/  FMNMX.FTZ R45, R83, R0, !PT ;  /* 0x00000000532d7209 */ /* 0x000fc80007810000 */
[----:B------:R-:W-:Y:S01]  /*bb80*/  FMNMX.FTZ R0, R86, R45, !PT ;  /* 0x0000002d56007209 */ /* 0x000fe20007810000 */
[----:B------:R2:W-:Y:S01]  /*bb90*/  MUFU.EX2 R41, R6 ;  /* 0x0000000600297308 */ /* 0x0005e20000000800 */
[--C-:B------:R-:W-:Y:S01]  /*bba0*/  FFMA.FTZ R45, R61, UR30, -R4.reuse ;  /* 0x0000001e3d2d7c23 */ /* 0x100fe20008010804 */
[--C-:B----4-:R-:W-:Y:S01]  /*bbb0*/  FFMA.FTZ R49, R65, UR30, -R4.reuse ;  /* 0x0000001e41317c23 */ /* 0x110fe20008010804 */
[----:B------:R-:W-:Y:S01]  /*bbc0*/  FMNMX.FTZ R0, R87, R0, !PT ;  /* 0x0000000057007209 */ /* 0x000fe20007810000 */
[--C-:B------:R-:W-:Y:S01]  /*bbd0*/  FFMA.FTZ R61, R77, UR30, -R4.reuse ;  /* 0x0000001e4d3d7c23 */ /* 0x100fe20008010804 */
[----:B------:R-:W-:-:S03]  /*bbe0*/  FFMA.FTZ R65, R81, UR30, -R4 ;  /* 0x0000001e51417c23 */ /* 0x000fc60008010804 */
[----:B------:R-:W2:Y:S01]  /*bbf0*/  SHFL.BFLY PT, R57, R0, 0x2, 0x1f ;  /* 0x0c401f0000397f89 */ /* 0x000ea200000e0000 */
[----:B------:R-:W4:Y:S08]  /*bc00*/  MUFU.EX2 R144, R144 ;  /* 0x0000009000907308 */ /* 0x000f300000000800 */
[----:B------:R-:W5:Y:S08]  /*bc10*/  MUFU.EX2 R146, R146 ;  /* 0x0000009200927308 */ /* 0x000f700000000800 */
[----:B------:R-:W-:Y:S01]  /*bc20*/  MUFU.EX2 R140, R140 ;  /* 0x0000008c008c7308 */ /* 0x000fe20000000800 */
[----:B--2---:R-:W-:Y:S01]  /*bc30*/  FMNMX.FTZ R6, R0, R57, !PT ;  /* 0x0000003900067209 */ /* 0x004fe20007810000 */
[----:B------:R-:W-:-:S06]  /*bc40*/  FFMA.FTZ R57, R73, UR30, -R4 ;  /* 0x0000001e49397c23 */ /* 0x000fcc0008010804 */
[----:B------:R-:W-:Y:S01]  /*bc50*/  MUFU.EX2 R142, R142 ;  /* 0x0000008e008e7308 */ /* 0x000fe20000000800 */
[----:B------:R-:W2:Y:S07]  /*bc60*/  SHFL.BFLY PT, R69, R6, 0x1, 0x1f ;  /* 0x0c201f0006457f89 */ /* 0x000eae00000e0000 */
[----:B------:R-:W-:Y:S08]  /*bc70*/  MUFU.EX2 R136, R136 ;  /* 0x0000008800887308 */ /* 0x000ff00000000800 */
[----:B------:R-:W-:Y:S08]  /*bc80*/  MUFU.EX2 R138, R138 ;  /* 0x0000008a008a7308 */ /* 0x000ff00000000800 */
[----:B------:R-:W-:Y:S01]  /*bc90*/  MUFU.EX2 R132, R132 ;  /* 0x0000008400847308 */ /* 0x000fe20000000800 */
[----:B--2---:R-:W-:Y:S01]  /*bca0*/  FMNMX.FTZ R0, R6, R69, !PT ;  /* 0x0000004506007209 */ /* 0x004fe20007810000 */
[----:B------:R-:W-:-:S03]  /*bcb0*/  FFMA.FTZ R69, R85, UR30, -R4 ;  /* 0x0000001e55457c23 */ /* 0x000fc60008010804 */
[C---:B------:R-:W-:Y:S01]  /*bcc0*/  FSETP.NEU.FTZ.AND P1, PT, R0.reuse, -INF , PT ;  /* 0xff8000000000780b */ /* 0x040fe20003f3d000 */
[----:B------:R-:W-:Y:S02]  /*bcd0*/  FMUL.FTZ R6, R0, UR30 ;  /* 0x0000001e00067c20 */ /* 0x000fe40008410000 */
[----:B------:R-:W-:Y:S03]  /*bce0*/  MUFU.EX2 R134, R134 ;  /* 0x0000008600867308 */ /* 0x000fe60000000800 */
[----:B------:R-:W-:-:S05]  /*bcf0*/  FSEL R6, R6, RZ, P1 ;  /* 0x000000ff06067208 */ /* 0x000fca0000800000 */
[----:B------:R-:W-:Y:S01]  /*bd00*/  MUFU.EX2 R45, R45 ;  /* 0x0000002d002d7308 */ /* 0x000fe20000000800 */
[--C-:B------:R-:W-:Y:S01]  /*bd10*/  FFMA.FTZ R149, R26, UR30, -R6.reuse ;  /* 0x0000001e1a957c23 */ /* 0x100fe20008010806 */
[--C-:B------:R-:W-:Y:S01]  /*bd20*/  FFMA.FTZ R4, R27, UR30, -R6.reuse ;  /* 0x0000001e1b047c23 */ /* 0x100fe20008010806 */
[--C-:B------:R-:W-:Y:S01]  /*bd30*/  FFMA.FTZ R151, R30, UR30, -R6.reuse ;  /* 0x0000001e1e977c23 */ /* 0x100fe20008010806 */
[----:B0-----:R-:W-:Y:S01]  /*bd40*/  FADD.FTZ R27, R148, R5 ;  /* 0x00000005941b7221 */ /* 0x001fe20000010000 */
[--C-:B------:R-:W-:Y:S01]  /*bd50*/  FFMA.FTZ R14, R31, UR30, -R6.reuse ;  /* 0x0000001e1f0e7c23 */ /* 0x100fe20008010806 */
[--C-:B------:R-:W-:Y:S01]  /*bd60*/  FFMA.FTZ R145, R34, UR30, -R6.reuse ;  /* 0x0000001e22917c23 */ /* 0x100fe20008010806 */
[--C-:B------:R-:W-:Y:S01]  /*bd70*/  FFMA.FTZ R20, R35, UR30, -R6.reuse ;  /* 0x0000001e23147c23 */ /* 0x100fe20008010806 */
[----:B------:R-:W-:Y:S01]  /*bd80*/  MUFU.EX2 R149, R149 ;  /* 0x0000009500957308 */ /* 0x000fe20000000800 */
[----:B-1----:R-:W-:Y:S01]  /*bd90*/  FADD.FTZ R34, R150, R27 ;  /* 0x0000001b96227221 */ /* 0x002fe20000010000 */
[--C-:B------:R-:W-:Y:S01]  /*bda0*/  FFMA.FTZ R147, R38, UR30, -R6.reuse ;  /* 0x0000001e26937c23 */ /* 0x100fe20008010806 */
[--C-:B------:R-:W-:Y:S01]  /*bdb0*/  FFMA.FTZ R24, R39, UR30, -R6.reuse ;  /* 0x0000001e27187c23 */ /* 0x100fe20008010806 */
[----:B------:R-:W-:Y:S01]  /*bdc0*/  FFMA.FTZ R141, R42, UR30, -R6 ;  /* 0x0000001e2a8d7c23 */ /* 0x000fe20008010806 */
[----:B---3--:R-:W-:Y:S01]  /*bdd0*/  FADD.FTZ R27, R7, R34 ;  /* 0x00000022071b7221 */ /* 0x008fe20000010000 */
[----:B------:R-:W0:Y:S01]  /*bde0*/  @P4 LDC R35, c[0x0][0x44c] ;  /* 0x00011300ff234b82 */ /* 0x000e220000000800 */
[--C-:B------:R-:W-:Y:S01]  /*bdf0*/  FFMA.FTZ R26, R43, UR30, -R6.reuse ;  /* 0x0000001e2b1a7c23 */ /* 0x100fe20008010806 */
[----:B------:R-:W1:Y:S01]  /*be00*/  MUFU.EX2 R4, R4 ;  /* 0x0000000400047308 */ /* 0x000e620000000800 */
[----:B----4-:R-:W-:Y:S01]  /*be10*/  FADD.FTZ R36, R144, R27 ;  /* 0x0000001b90247221 */ /* 0x010fe20000010000 */
[--C-:B------:R-:W-:Y:S01]  /*be20*/  FFMA.FTZ R143, R46, UR30, -R6.reuse ;  /* 0x0000001e2e8f7c23 */ /* 0x100fe20008010806 */
[--C-:B------:R-:W-:Y:S01]  /*be30*/  FFMA.FTZ R28, R47, UR30, -R6.reuse ;  /* 0x0000001e2f1c7c23 */ /* 0x100fe20008010806 */
[----:B------:R-:W-:Y:S01]  /*be40*/  FFMA.FTZ R137, R50, UR30, -R6 ;  /* 0x0000001e32897c23 */ /* 0x000fe20008010806 */
[----:B------:R-:W-:Y:S01]  /*be50*/  FADD.FTZ R27, R15, R36 ;  /* 0x000000240f1b7221 */ /* 0x000fe20000010000 */
[----:B------:R-:W2:Y:S01]  /*be60*/  @P4 LDC R46, c[0x0][0x450] ;  /* 0x00011400ff2e4b82 */ /* 0x000ea20000000800 */
[--C-:B------:R-:W-:Y:S01]  /*be70*/  FFMA.FTZ R30, R51, UR30, -R6.reuse ;  /* 0x0000001e331e7c23 */ /* 0x100fe20008010806 */
[----:B------:R-:W3:Y:S01]  /*be80*/  MUFU.EX2 R151, R151 ;  /* 0x0000009700977308 */ /* 0x000ee20000000800 */
[----:B-----5:R-:W-:Y:S01]  /*be90*/  FADD.FTZ R36, R146, R27 ;  /* 0x0000001b92247221 */ /* 0x020fe20000010000 */
[--C-:B------:R-:W-:Y:S01]  /*bea0*/  FFMA.FTZ R139, R54, UR30, -R6.reuse ;  /* 0x0000001e368b7c23 */ /* 0x100fe20008010806 */
[----:B------:R-:W-:Y:S01]  /*beb0*/  FFMA.FTZ R32, R55, UR30, -R6 ;  /* 0x0000001e37207c23 */ /* 0x000fe20008010806 */
[----:B------:R-:W-:-:S02]  /*bec0*/  IMAD.MOV.U32 R42, RZ, RZ, R90 ;  /* 0x000000ffff2a7224 */ /* 0x000fc400078e005a */
[----:B------:R-:W-:Y:S01]  /*bed0*/  FADD.FTZ R31, R21, R36 ;  /* 0x00000024151f7221 */ /* 0x000fe20000010000 */
[--C-:B------:R-:W-:Y:S01]  /*bee0*/  FFMA.FTZ R133, R58, UR30, -R6.reuse ;  /* 0x0000001e3a857c23 */ /* 0x100fe20008010806 */
[----:B------:R-:W-:Y:S01]  /*bef0*/  FFMA.FTZ R34, R59, UR30, -R6 ;  /* 0x0000001e3b227c23 */ /* 0x000fe20008010806 */
[----:B------:R-:W4:Y:S01]  /*bf00*/  MUFU.EX2 R14, R14 ;  /* 0x0000000e000e7308 */ /* 0x000f220000000800 */
[----:B-1----:R-:W-:Y:S01]  /*bf10*/  FADD.FTZ R38, R149, R4 ;  /* 0x0000000495267221 */ /* 0x002fe20000010000 */
[----:B------:R-:W-:Y:S01]  /*bf20*/  FADD.FTZ R40, R140, R31 ;  /* 0x0000001f8c287221 */ /* 0x000fe20000010000 */
[--C-:B------:R-:W-:Y:S01]  /*bf30*/  FFMA.FTZ R135, R62, UR30, -R6.reuse ;  /* 0x0000001e3e877c23 */ /* 0x100fe20008010806 */
[--C-:B------:R-:W-:Y:S01]  /*bf40*/  FFMA.FTZ R36, R63, UR30, -R6.reuse ;  /* 0x0000001e3f247c23 */ /* 0x100fe20008010806 */
[----:B------:R-:W-:Y:S01]  /*bf50*/  FFMA.FTZ R129, R66, UR30, -R6 ;  /* 0x0000001e42817c23 */ /* 0x000fe20008010806 */
[----:B------:R-:W-:Y:S01]  /*bf60*/  FADD.FTZ R31, R25, R40 ;  /* 0x00000028191f7221 */ /* 0x000fe20000010000 */
[----:B0-----:R-:W-:Y:S01]  /*bf70*/  @P4 IMAD.HI.U32 R35, R90, R35, RZ ;  /* 0x000000235a234227 */ /* 0x001fe200078e00ff */
[----:B------:R-:W0:Y:S03]  /*bf80*/  MUFU.EX2 R145, R145 ;  /* 0x0000009100917308 */ /* 0x000e260000000800 */
[----:B---3--:R-:W-:Y:S01]  /*bf90*/  FADD.FTZ R27, R151, R38 ;  /* 0x00000026971b7221 */ /* 0x008fe20000010000 */
[--C-:B------:R-:W-:Y:S01]  /*bfa0*/  FFMA.FTZ R131, R70, UR30, -R6.reuse ;  /* 0x0000001e46837c23 */ /* 0x100fe20008010806 */
[--C-:B------:R-:W-:Y:S01]  /*bfb0*/  FFMA.FTZ R125, R74, UR30, -R6.reuse ;  /* 0x0000001e4a7d7c23 */ /* 0x100fe20008010806 */
[--C-:B------:R-:W-:Y:S01]  /*bfc0*/  FFMA.FTZ R75, R75, UR30, -R6.reuse ;  /* 0x0000001e4b4b7c23 */ /* 0x100fe20008010806 */
[--C-:B------:R-:W-:Y:S01]  /*bfd0*/  FFMA.FTZ R127, R78, UR30, -R6.reuse ;  /* 0x0000001e4e7f7c23 */ /* 0x100fe20008010806 */
[----:B--2---:R-:W-:Y:S01]  /*bfe0*/  @P4 SHF.R.U32.HI R42, RZ, R46, R35 ;  /* 0x0000002eff2a4219 */ /* 0x004fe20000011623 */
[--C-:B------:R-:W-:Y:S01]  /*bff0*/  FFMA.FTZ R82, R82, UR30, -R6.reuse ;  /* 0x0000001e52527c23 */ /* 0x100fe20008010806 */
[----:B------:R-:W1:Y:S01]  /*c000*/  MUFU.EX2 R20, R20 ;  /* 0x0000001400147308 */ /* 0x000e620000000800 */
[----:B----4-:R-:W-:Y:S01]  /*c010*/  FADD.FTZ R38, R14, R27 ;  /* 0x0000001b0e267221 */ /* 0x010fe20000010000 */
[--C-:B------:R-:W-:Y:S01]  /*c020*/  FFMA.FTZ R83, R83, UR30, -R6.reuse ;  /* 0x0000001e53537c23 */ /* 0x100fe20008010806 */
[--C-:B------:R-:W-:Y:S01]  /*c030*/  FFMA.FTZ R86, R86, UR30, -R6.reuse ;  /* 0x0000001e56567c23 */ /* 0x100fe20008010806 */
[----:B------:R-:W-:Y:S01]  /*c040*/  FFMA.FTZ R87, R87, UR30, -R6 ;  /* 0x0000001e57577c23 */ /* 0x000fe20008010806 */
[----:B------:R-:W-:Y:S01]  /*c050*/  F2FP.BF16.F32.PACK_AB R148, R5, R148 ;  /* 0x000000940594723e */ /* 0x000fe200000010ff */
[----:B------:R-:W-:Y:S01]  /*c060*/  IMAD.IADD R89, R89, 0x1, R42 ;  /* 0x0000000159597824 */ /* 0x000fe200078e022a */
[----:B------:R-:W-:Y:S01]  /*c070*/  F2FP.BF16.F32.PACK_AB R150, R7, R150 ;  /* 0x000000960796723e */ /* 0x000fe200000010ff */
[----:B------:R-:W2:Y:S01]  /*c080*/  MUFU.EX2 R147, R147 ;  /* 0x0000009300937308 */ /* 0x000ea20000000800 */
[----:B0-----:R-:W-:Y:S01]  /*c090*/  FADD.FTZ R27, R145, R38 ;  /* 0x00000026911b7221 */ /* 0x001fe20000010000 */
[----:B------:R-:W-:Y:S01]  /*c0a0*/  FADD.FTZ R38, R142, R31 ;  /* 0x0000001f8e267221 */ /* 0x000fe20000010000 */
[----:B------:R-:W-:Y:S01]  /*c0b0*/  ISETP.GE.AND P4, PT, R11, 0x1, PT ;  /* 0x000000010b00780c */ /* 0x000fe20003f86270 */
[----:B------:R-:W-:Y:S01]  /*c0c0*/  IMAD.IADD R10, R89, 0x1, R10 ;  /* 0x00000001590a7824 */ /* 0x000fe200078e020a */
[----:B------:R-:W-:Y:S01]  /*c0d0*/  F2FP.BF16.F32.PACK_AB R149, R4, R149 ;  /* 0x000000950495723e */ /* 0x000fe200000010ff */
[----:B------:R-:W-:Y:S01]  /*c0e0*/  FADD.FTZ R31, R29, R38 ;  /* 0x000000261d1f7221 */ /* 0x000fe20000010000 */
[----:B------:R-:W-:Y:S01]  /*c0f0*/  FFMA.FTZ R38, R67, UR30, -R6 ;  /* 0x0000001e43267c23 */ /* 0x000fe20008010806 */
[----:B------:R-:W0:Y:S01]  /*c100*/  MUFU.EX2 R24, R24 ;  /* 0x0000001800187308 */ /* 0x000e220000000800 */
[----:B-1----:R-:W-:Y:S01]  /*c110*/  FADD.FTZ R40, R20, R27 ;  /* 0x0000001b14287221 */ /* 0x002fe20000010000 */
[----:B------:R-:W-:Y:S01]  /*c120*/  FADD.FTZ R44, R136, R31 ;  /* 0x0000001f882c7221 */ /* 0x000fe20000010000 */
[----:B------:R-:W-:-:S02]  /*c130*/  F2FP.BF16.F32.PACK_AB R144, R15, R144 ;  /* 0x000000900f90723e */ /* 0x000fc400000010ff */
[----:B------:R-:W-:Y:S01]  /*c140*/  F2FP.BF16.F32.PACK_AB R146, R21, R146 ;  /* 0x000000921592723e */ /* 0x000fe200000010ff */
[----:B------:R-:W-:Y:S01]  /*c150*/  FADD.FTZ R31, R33, R44 ;  /* 0x0000002c211f7221 */ /* 0x000fe20000010000 */
[----:B------:R-:W-:Y:S01]  /*c160*/  F2FP.BF16.F32.PACK_AB R140, R25, R140 ;  /* 0x0000008c198c723e */ /* 0x000fe200000010ff */
[----:B------:R-:W1:Y:S01]  /*c170*/  MUFU.EX2 R141, R141 ;  /* 0x0000008d008d7308 */ /* 0x000e620000000800 */
[----:B--2---:R-:W-:Y:S01]  /*c180*/  FADD.FTZ R27, R147, R40 ;  /* 0x00000028931b7221 */ /* 0x004fe20000010000 */
[----:B------:R-:W-:Y:S01]  /*c190*/  FADD.FTZ R46, R138, R31 ;  /* 0x0000001f8a2e7221 */ /* 0x000fe20000010000 */
[----:B------:R-:W-:Y:S02]  /*c1a0*/  F2FP.BF16.F32.PACK_AB R142, R29, R142 ;  /* 0x0000008e1d8e723e */ /* 0x000fe400000010ff */
[----:B------:R-:W-:Y:S01]  /*c1b0*/  F2FP.BF16.F32.PACK_AB R136, R33, R136 ;  /* 0x000000882188723e */ /* 0x000fe200000010ff */
[C---:B------:R-:W-:Y:S01]  /*c1c0*/  FADD.FTZ R31, R37.reuse, R46 ;  /* 0x0000002e251f7221 */ /* 0x040fe20000010000 */
[----:B------:R-:W-:Y:S01]  /*c1d0*/  F2FP.BF16.F32.PACK_AB R138, R37, R138 ;  /* 0x0000008a258a723e */ /* 0x000fe200000010ff */
[----:B------:R-:W2:Y:S01]  /*c1e0*/  MUFU.EX2 R26, R26 ;  /* 0x0000001a001a7308 */ /* 0x000ea20000000800 */
[----:B0-----:R-:W-:Y:S01]  /*c1f0*/  FADD.FTZ R40, R24, R27 ;  /* 0x0000001b18287221 */ /* 0x001fe20000010000 */
[----:B------:R-:W-:-:S02]  /*c200*/  F2FP.BF16.F32.PACK_AB R151, R14, R151 ;  /* 0x000000970e97723e */ /* 0x000fc400000010ff */
[----:B------:R-:W-:Y:S02]  /*c210*/  F2FP.BF16.F32.PACK_AB R145, R20, R145 ;  /* 0x000000911491723e */ /* 0x000fe400000010ff */
[----:B------:R-:W-:Y:S02]  /*c220*/  F2FP.BF16.F32.PACK_AB R147, R24, R147 ;  /* 0x000000931893723e */ /* 0x000fe400000010ff */
[----:B------:R-:W0:Y:S01]  /*c230*/  MUFU.EX2 R143, R143 ;  /* 0x0000008f008f7308 */ /* 0x000e220000000800 */
[----:B-1----:R-:W-:Y:S01]  /*c240*/  FADD.FTZ R27, R141, R40 ;  /* 0x000000288d1b7221 */ /* 0x002fe20000010000 */
[----:B------:R-:W-:-:S06]  /*c250*/  FFMA.FTZ R40, R71, UR30, -R6 ;  /* 0x0000001e47287c23 */ /* 0x000fcc0008010806 */
[----:B------:R-:W1:Y:S01]  /*c260*/  MUFU.EX2 R28, R28 ;  /* 0x0000001c001c7308 */ /* 0x000e620000000800 */
[C---:B--2---:R-:W-:Y:S01]  /*c270*/  FADD.FTZ R44, R26.reuse, R27 ;  /* 0x0000001b1a2c7221 */ /* 0x044fe20000010000 */
[----:B------:R-:W-:-:S06]  /*c280*/  F2FP.BF16.F32.PACK_AB R141, R26, R141 ;  /* 0x0000008d1a8d723e */ /* 0x000fcc00000010ff */
        /* <DEDUP_REMOVED lines=85> */
[----:B-1----:R-:W-:Y:S01]  /*c7e0*/  FADD.FTZ R6, R122, R7 ;  /* 0x000000077a067221 */ /* 0x002fe20000010000 */
[C---:B--2---:R-:W-:Y:S01]  /*c7f0*/  FADD.FTZ R5, R87.reuse, R4 ;  /* 0x0000000457057221 */ /* 0x044fe20000010000 */
[----:B------:R-:W-:Y:S01]  /*c800*/  F2FP.BF16.F32.PACK_AB R123, R87, R86 ;  /* 0x00000056577b723e */ /* 0x000fe200000010ff */
[----:B------:R-:W-:Y:S02]  /*c810*/  VIADD R4, R88, 0xfffffffe ;  /* 0xfffffffe58047836 */ /* 0x000fe40000000000 */
[C---:B0-----:R-:W-:Y:S01]  /*c820*/  FADD.FTZ R6, R69.reuse, R6 ;  /* 0x0000000645067221 */ /* 0x041fe20000010000 */
[----:B------:R-:W-:Y:S01]  /*c830*/  F2FP.BF16.F32.PACK_AB R122, R69, R122 ;  /* 0x0000007a457a723e */ /* 0x000fe200000010ff */
        /* <DEDUP_REMOVED lines=12> */
.L_x_1688:
[----:B------:R-:W-:-:S13]  /*c900*/  ISETP.NE.AND P1, PT, R11, 0x1, PT ;  /* 0x000000010b00780c */ /* 0x000fda0003f25270 */
[----:B------:R-:W0:Y:S02]  /*c910*/  @P1 LDC.64 R14, c[0x0][0x9e8] ;  /* 0x00027a00ff0e1b82 */ /* 0x000e240000000a00 */
[----:B0-----:R-:W-:-:S05]  /*c920*/  @P1 IMAD.HI.U32 R14, R7, R14, RZ ;  /* 0x0000000e070e1227 */ /* 0x001fca00078e00ff */
[----:B------:R-:W-:-:S07]  /*c930*/  @P1 SHF.R.U32.HI R7, RZ, R15, R14 ;  /* 0x0000000fff071219 */ /* 0x000fce000001160e */
.L_x_1689:
[----:B------:R-:W-:Y:S05]  /*c940*/  BSYNC B0 ;  /* 0x0000000000007941 */ /* 0x000fea0003800000 */
.L_x_1687:
[----:B------:R-:W-:-:S05]  /*c950*/  IMAD R7, R7, R11, R11 ;  /* 0x0000000b07077224 */ /* 0x000fca00078e020b */
[----:B------:R-:W-:-:S07]  /*c960*/  VIMNMX R10, R10, R7, PT ;  /* 0x000000070a0a7248 */ /* 0x000fce0003fe0100 */
.L_x_1686:
[----:B------:R-:W2:Y:S01]  /*c970*/  LDL R11, [R1+0x38] ;  /* 0x00003800010b7983 */ /* 0x000ea20000100800 */
[----:B------:R-:W-:Y:S01]  /*c980*/  SHF.R.S32.HI R7, RZ, 0x1f, R10 ;  /* 0x0000001fff077819 */ /* 0x000fe2000001140a */
[----:B------:R-:W-:Y:S01]  /*c990*/  ULDC UR5, c[0x0][0x9e4] ;  /* 0x0002790000057ab9 */ /* 0x000fe20000000800 */
[----:B------:R-:W-:Y:S01]  /*c9a0*/  ULDC UR4, c[0x0][0x9e4] ;  /* 0x0002790000047ab9 */ /* 0x000fe20000000800 */
[----:B------:R-:W-:Y:S01]  /*c9b0*/  ULDC UR9, c[0x0][0x9dc] ;  /* 0x0002770000097ab9 */ /* 0x000fe20000000800 */
[----:B------:R-:W-:Y:S01]  /*c9c0*/  LEA.HI R7, R7, R10, RZ, 0x7 ;  /* 0x0000000a07077211 */ /* 0x000fe200078f38ff */
[----:B------:R-:W-:Y:S01]  /*c9d0*/  ULDC UR11, c[0x0][0x9dc] ;  /* 0x00027700000b7ab9 */ /* 0x000fe20000000800 */
[----:B------:R-:W-:Y:S01]  /*c9e0*/  ULDC UR6, c[0x0][0x988] ;  /* 0x0002620000067ab9 */ /* 0x000fe20000000800 */
[----:B------:R-:W-:Y:S01]  /*c9f0*/  ULDC UR7, c[0x0][0x988] ;  /* 0x0002620000077ab9 */ /* 0x000fe20000000800 */
[----:B------:R-:W-:Y:S01]  /*ca00*/  SHF.R.S32.HI R7, RZ, 0x7, R7 ;  /* 0x00000007ff077819 */ /* 0x000fe20000011407 */
[----:B------:R-:W-:Y:S01]  /*ca10*/  ULDC UR8, c[0x0][0x988] ;  /* 0x0002620000087ab9 */ /* 0x000fe20000000800 */
[----:B------:R-:W-:Y:S01]  /*ca20*/  ULDC UR28, c[0x0][0x9e0] ;  /* 0x00027800001c7ab9 */ /* 0x000fe20000000800 */
[----:B------:R-:W-:Y:S01]  /*ca30*/  ULDC UR10, c[0x0][0x9e0] ;  /* 0x00027800000a7ab9 */ /* 0x000fe20000000800 */
        /* <DEDUP_REMOVED lines=16> */
[----:B--2---:R-:W-:-:S04]  /*cb40*/  VIMNMX R11, R11, R7, !PT ;  /* 0x000000070b0b7248 */ /* 0x004fc80007fe0100 */
[----:B------:R-:W-:Y:S01]  /*cb50*/  ISETP.GE.AND P1, PT, R4, R11, PT ;  /* 0x0000000b0400720c */ /* 0x000fe20003f26270 */
[----:B------:R0:W-:-:S12]  /*cb60*/  STL [R1+0x20], R11 ;  /* 0x0000200b01007387 */ /* 0x0001d80000100800 */
[----:B0-----:R-:W-:Y:S05]  /*cb70*/  @!P1 BRA `(.L_x_1690) ;  /* 0x0000003000349947 */ /* 0x001fea0003800000 */
[----:B------:R-:W-:-:S07]  /*cb80*/  IMAD.MOV.U32 R119, RZ, RZ, RZ ;  /* 0x000000ffff777224 */ /* 0x000fce00078e00ff */
.L_x_1710:
[----:B------:R-:W2:Y:S01]  /*cb90*/  LDL R10, [R1+0x28] ;  /* 0x00002800010a7983 */ /* 0x000ea20000100800 */
[----:B------:R-:W-:Y:S01]  /*cba0*/  VIADD R7, R19, 0x1 ;  /* 0x0000000113077836 */ /* 0x000fe20000000000 */
[----:B------:R-:W-:Y:S05]  /*cbb0*/  YIELD ;  /* 0x0000000000007946 */ /* 0x000fea0003800000 */
[----:B------:R-:W-:-:S04]  /*cbc0*/  ISETP.NE.AND P2, PT, R7, 0x2, PT ;  /* 0x000000020700780c */ /* 0x000fc80003f45270 */
[----:B------:R-:W-:Y:S02]  /*cbd0*/  SEL R11, RZ, 0x1, P2 ;  /* 0x00000001ff0b7807 */ /* 0x000fe40001000000 */
[----:B------:R-:W-:Y:S02]  /*cbe0*/  SEL R7, R7, RZ, P2 ;  /* 0x000000ff07077207 */ /* 0x000fe40001000000 */
[----:B------:R-:W-:Y:S02]  /*cbf0*/  LOP3.LUT R20, R154, R11, RZ, 0x3c, !PT ;  /* 0x0000000b9a147212 */ /* 0x000fe400078e3cff */
[----:B--2---:R-:W-:-:S13]  /*cc00*/  ISETP.NE.AND P1, PT, R10, RZ, PT ;  /* 0x000000ff0a00720c */ /* 0x004fda0003f25270 */
[----:B------:R-:W-:Y:S05]  /*cc10*/  @P1 BRA `(.L_x_1691) ;  /* 0x0000000000301947 */ /* 0x000fea0003800000 */
[----:B------:R-:W-:Y:S05]  /*cc20*/  @!P0 BRA `(.L_x_1692) ;  /* 0x0000000000048947 */ /* 0x000fea0003800000 */
[----:B------:R-:W-:Y:S01]  /*cc30*/  BPT.TRAP 0x1 ;  /* 0x000000040000795c */ /* 0x000fe20000300000 */
.L_x_1692:
[----:B------:R-:W-:Y:S01]  /*cc40*/  IMAD R11, R7, 0x8, R2 ;  /* 0x00000008070b7824 */ /* 0x000fe200078e0202 */
[----:B------:R-:W-:-:S04]  /*cc50*/  SHF.L.U32 R10, R20, 0x1f, RZ ;  /* 0x0000001f140a7819 */ /* 0x000fc800000006ff */
[----:B------:R0:W1:Y:S01]  /*cc60*/  SYNCS.PHASECHK.TRANS64.TRYWAIT P2, [R11+URZ+0x16830], R10 ;  /* 0x0168300a0b0075a7 */ /* 0x000062000804017f */
[----:B------:R-:W-:Y:S05]  /*cc70*/  @!P0 BRA `(.L_x_1693) ;  /* 0x0000000000048947 */ /* 0x000fea0003800000 */
[----:B------:R-:W-:Y:S01]  /*cc80*/  BPT.TRAP 0x1 ;  /* 0x000000040000795c */ /* 0x000fe20000300000 */
.L_x_1693:
[----:B------:R-:W-:Y:S04]  /*cc90*/  BSSY B0, `(.L_x_1691) ;  /* 0x0000004000007945 */ /* 0x000fe80003800000 */
[----:B-1----:R-:W-:Y:S05]  /*cca0*/  @P2 BRA `(.L_x_1694) ;  /* 0x0000000000082947 */ /* 0x002fea0003800000 */
[----:B------:R-:W1:Y:S02]  /*ccb0*/  SYNCS.PHASECHK.TRANS64.TRYWAIT P2, [R11+URZ+0x16830], R10 ;  /* 0x0168300a0b0075a7 */ /* 0x000e64000804017f */
[----:B-1----:R-:W-:Y:S05]  /*ccc0*/  @!P2 BRA `(.L_x_1695) ;  /* 0x0000012c000ca947 */ /* 0x002fea0003800000 */
.L_x_1694:
[----:B------:R-:W-:Y:S05]  /*ccd0*/  BSYNC B0 ;  /* 0x0000000000007941 */ /* 0x000fea0003800000 */
.L_x_1691:
[----:B------:R-:W2:Y:S01]  /*cce0*/  LDL R14, [R1+0x2c] ;  /* 0x00002c00010e7983 */ /* 0x000ea20000100800 */
[----:B01----:R-:W0:Y:S01]  /*ccf0*/  S2R R10, SR_TID.X ;  /* 0x00000000000a7919 */ /* 0x003e220000002100 */
[----:B------:R-:W-:Y:S01]  /*cd00*/  IMAD.MOV.U32 R11, RZ, RZ, 0x40000040 ;  /* 0x40000040ff0b7424 */ /* 0x000fe200078e00ff */
[----:B------:R-:W-:Y:S05]  /*cd10*/  WARPSYNC.ALL ;  /* 0x0000000000007948 */ /* 0x000fea0003800000 */
[----:B------:R-:W-:Y:S02]  /*cd20*/  R2UR UR23, R11 ;  /* 0x000000000b1772ca */ /* 0x000fe400000e0000 */
[----:B0-----:R-:W-:-:S05]  /*cd30*/  SHF.R.U32.HI R10, RZ, 0x7, R10 ;  /* 0x00000007ff0a7819 */ /* 0x001fca000001160a */
[----:B------:R-:W-:Y:S02]  /*cd40*/  VIADD R21, R10, 0x8 ;  /* 0x000000080a157836 */ /* 0x000fe40000000000 */
[----:B------:R-:W-:-:S05]  /*cd50*/  IMAD.MOV.U32 R15, RZ, RZ, 0x40000040 ;  /* 0x40000040ff0f7424 */ /* 0x000fca00078e00ff */
[----:B------:R-:W-:Y:S01]  /*cd60*/  R2UR UR19, R15 ;  /* 0x000000000f1372ca */ /* 0x000fe200000e0000 */
[----:B------:R-:W-:Y:S01]  /*cd70*/  IMAD.MOV.U32 R25, RZ, RZ, 0x40000040 ;  /* 0x40000040ff197424 */ /* 0x000fe200078e00ff */
[----:B------:R-:W-:Y:S02]  /*cd80*/  R2UR UR12, R8 ;  /* 0x00000000080c72ca */ /* 0x000fe400000e0000 */
[----:B------:R-:W-:Y:S02]  /*cd90*/  R2UR UR13, R9 ;  /* 0x00000000090d72ca */ /* 0x000fe400000e0000 */
[C---:B------:R-:W-:Y:S02]  /*cda0*/  R2UR UR15, R25.reuse ;  /* 0x00000000190f72ca */ /* 0x040fe400000e0000 */
[----:B------:R-:W-:Y:S01]  /*cdb0*/  R2UR UR27, R25 ;  /* 0x00000000191b72ca */ /* 0x000fe200000e0000 */
[----:B------:R0:W-:Y:S01]  /*cdc0*/  BAR.SYNC.DEFER_BLOCKING R21, 0x100 ;  /* 0x000400150000751d */ /* 0x0001e20000010000 */
[----:B--2---:R-:W-:-:S04]  /*cdd0*/  IMAD R24, R7, 0x400, R14 ;  /* 0x0000040007187824 */ /* 0x004fc800078e020e */
[----:B------:R-:W-:-:S05]  /*cde0*/  VIADD R10, R24, 0x4 ;  /* 0x00000004180a7836 */ /* 0x000fca0000000000 */
[----:B------:R-:W-:Y:S02]  /*cdf0*/  R2UR UR22, R10 ;  /* 0x000000000a1672ca */ /* 0x000fe400000e0000 */
[----:B------:R-:W2:Y:S01]  /*ce00*/  LDL.64 R10, [R1+0x18] ;  /* 0x00001800010a7983 */ /* 0x000ea20000100a00 */
[----:B------:R-:W-:-:S05]  /*ce10*/  VIADD R14, R24, 0x2 ;  /* 0x00000002180e7836 */ /* 0x000fca0000000000 */
[----:B------:R-:W-:Y:S02]  /*ce20*/  R2UR UR18, R14 ;  /* 0x000000000e1272ca */ /* 0x000fe400000e0000 */
[----:B------:R-:W3:Y:S01]  /*ce30*/  LDL.64 R14, [R1+0x10] ;  /* 0x00001000010e7983 */ /* 0x000ee20000100a00 */
[C---:B------:R-:W-:Y:S01]  /*ce40*/  R2UR UR14, R24.reuse ;  /* 0x00000000180e72ca */ /* 0x040fe200000e0000 */
[----:B------:R-:W-:-:S05]  /*ce50*/  VIADD R24, R24, 0x6 ;  /* 0x0000000618187836 */ /* 0x000fca0000000000 */
[----:B------:R-:W-:Y:S02]  /*ce60*/  R2UR UR26, R24 ;  /* 0x00000000181a72ca */ /* 0x000fe400000e0000 */
[----:B------:R-:W-:-:S06]  /*ce70*/  WARPGROUP.ARRIVE ;  /* 0x00000000000079c5 */ /* 0x000fcc0000000000 */
[----:B------:R-:W-:Y:S03]  /*ce80*/  HGMMA.64x128x16.F32.BF16 R24, gdesc[UR12], RZ, !UPT, gsb0 ;  /* 0x01e000000c1879f0 */ /* 0x000fe6000c0018ff */
[----:B------:R-:W-:Y:S02]  /*ce90*/  WARPGROUP.DEPBAR.LE gsb0, 0x0 ;  /* 0x00008000000079c5 */ /* 0x000fe40000010000 */
[----:B------:R-:W-:Y:S01]  /*cea0*/  WARPGROUP.ARRIVE ;  /* 0x00000000000079c5 */ /* 0x000fe20000000000 */
[----:B--2---:R-:W-:Y:S02]  /*ceb0*/  R2UR UR16, R10 ;  /* 0x000000000a1072ca */ /* 0x004fe400000e0000 */
[----:B------:R-:W-:-:S13]  /*cec0*/  R2UR UR17, R11 ;  /* 0x000000000b1172ca */ /* 0x000fda00000e0000 */
[----:B------:R-:W-:Y:S01]  /*ced0*/  HGMMA.64x128x16.F32.BF16 R24, gdesc[UR16], R24, gsb0 ;  /* 0x01e00000101879f0 */ /* 0x000fe20008001818 */
[----:B---3--:R-:W-:Y:S02]  /*cee0*/  R2UR UR20, R14 ;  /* 0x000000000e1472ca */ /* 0x008fe400000e0000 */
        /* <DEDUP_REMOVED lines=13> */
.L_x_1697:
[----:B------:R-:W-:Y:S01]  /*cfc0*/  SHF.L.U32 R10, R154, 0x1f, RZ ;  /* 0x0000001f9a0a7819 */ /* 0x000fe200000006ff */
[----:B------:R-:W-:-:S04]  /*cfd0*/  IMAD R11, R19, 0x8, R2 ;  /* 0x00000008130b7824 */ /* 0x000fc800078e0202 */
[----:B------:R0:W1:Y:S01]  /*cfe0*/  SYNCS.PHASECHK.TRANS64.TRYWAIT P1, [R11+URZ+0x16850], R10 ;  /* 0x0168500a0b0075a7 */ /* 0x000062000802017f */
[----:B------:R-:W-:Y:S05]  /*cff0*/  @!P0 BRA `(.L_x_1698) ;  /* 0x0000000000048947 */ /* 0x000fea0003800000 */
[----:B------:R-:W-:Y:S01]  /*d000*/  BPT.TRAP 0x1 ;  /* 0x000000040000795c */ /* 0x000fe20000300000 */
.L_x_1698:
[----:B-1----:R-:W-:Y:S05]  /*d010*/  @P1 BRA `(.L_x_1696) ;  /* 0x0000000000081947 */ /* 0x002fea0003800000 */
[----:B------:R-:W1:Y:S02]  /*d020*/  SYNCS.PHASECHK.TRANS64.TRYWAIT P1, [R11+URZ+0x16850], R10 ;  /* 0x0168500a0b0075a7 */ /* 0x000e64000802017f */
[----:B-1----:R-:W-:Y:S05]  /*d030*/  @!P1 BRA `(.L_x_1699) ;  /* 0x0000012800449947 */ /* 0x002fea0003800000 */
.L_x_1696:
[----:B01----:R-:W-:Y:S01]  /*d040*/  VIADD R10, R2, 0x400 ;  /* 0x00000400020a7836 */ /* 0x003fe20000000000 */
[----:B------:R-:W-:Y:S05]  /*d050*/  WARPSYNC.ALL ;  /* 0x0000000000007948 */ /* 0x000fea0003800000 */
[----:B------:R-:W-:Y:S01]  /*d060*/  SHF.R.U32.HI R10, RZ, 0x4, R10 ;  /* 0x00000004ff0a7819 */ /* 0x000fe2000001160a */
[----:B------:R-:W-:Y:S01]  /*d070*/  IMAD.MOV.U32 R11, RZ, RZ, 0x40000040 ;  /* 0x40000040ff0b7424 */ /* 0x000fe200078e00ff */
[----:B------:R-:W-:Y:S01]  /*d080*/  WARPGROUP.ARRIVE ;  /* 0x00000000000079c5 */ /* 0x000fe20000000000 */
[----:B------:R-:W-:Y:S01]  /*d090*/  IMAD.MOV.U32 R15, RZ, RZ, 0x40000040 ;  /* 0x40000040ff0f7424 */ /* 0x000fe200078e00ff */
[----:B------:R-:W-:-:S04]  /*d0a0*/  LOP3.LUT R10, R10, 0x3fff, RZ, 0xc0, !PT ;  /* 0x00003fff0a0a7812 */ /* 0x000fc800078ec0ff */
[----:B------:R-:W0:Y:S01]  /*d0b0*/  S2R R154, SR_TID.X ;  /* 0x00000000009a7919 */ /* 0x000e220000002100 */
        /* <DEDUP_REMOVED lines=10> */
[----:B0-----:R-:W-:Y:S02]  /*d160*/  SHF.R.U32.HI R21, RZ, 0x7, R154 ;  /* 0x00000007ff157819 */ /* 0x001fe4000001169a */
[----:B------:R-:W-:Y:S01]  /*d170*/  ISETP.GE.U32.AND P1, PT, R154, 0x180, PT ;  /* 0x000001809a00780c */ /* 0x000fe20003f26070 */
        /* <DEDUP_REMOVED lines=37> */
[----:B------:R-:W-:Y:S01]  /*d3d0*/  R2UR UR14, R10 ;  /* 0x000000000a0e72ca */ /* 0x000fe200000e0000 */
[----:B------:R-:W-:Y:S01]  /*d3e0*/  VIADD R10, R21, 0x9 ;  /* 0x00000009150a7836 */ /* 0x000fe20000000000 */
[----:B------:R-:W-:-:S04]  /*d3f0*/  R2UR UR15, R11 ;  /* 0x000000000b0f72ca */ /* 0x000fc800000e0000 */
[----:B------:R-:W-:Y:S01]  /*d400*/  SEL R10, R10, 0x9, !P1 ;  /* 0x000000090a0a7807 */ /* 0x000fe20004800000 */
[----:B------:R-:W-:Y:S02]  /*d410*/  WARPGROUP.DEPBAR.LE gsb0, 0x0 ;  /* 0x00008000000079c5 */ /* 0x000fe40000010000 */
[----:B------:R-:W-:-:S06]  /*d420*/  WARPGROUP.ARRIVE ;  /* 0x00000000000079c5 */ /* 0x000fcc0000000000 */
[----:B------:R-:W-:Y:S03]  /*d430*/  HGMMA.64x64x16.F32.BF16 R88, R120, gdesc[UR12].tnspB, R88, gsb0 ;  /* 0x40e0000c78587df0 */ /* 0x000fe60008001858 */
[----:B------:R-:W-:Y:S02]  /*d440*/  WARPGROUP.DEPBAR.LE gsb0, 0x0 ;  /* 0x00008000000079c5 */ /* 0x000fe40000010000 */
[----:B------:R0:W-:Y:S06]  /*d450*/  BAR.ARV R10, 0x100 ;  /* 0x0004000a0000751d */ /* 0x0001ec0000002000 */
[----:B------:R-:W-:Y:S05]  /*d460*/  @!P0 BRA `(.L_x_1700) ;  /* 0x0000000000048947 */ /* 0x000fea0003800000 */
[----:B------:R-:W-:Y:S01]  /*d470*/  BPT.TRAP 0x1 ;  /* 0x000000040000795c */ /* 0x000fe20000300000 */
.L_x_1700:
[----:B------:R-:W2:Y:S01]  /*d480*/  LDL R15, [R1+0x24] ;  /* 0x00002400010f7983 */ /* 0x000ea20000100800 */
[----:B0-----:R-:W0:Y:S03]  /*d490*/  LDC R10, c[0x0][0x448] ;  /* 0x00011200ff0a7b82 */ /* 0x001e260000000800 */
[----:B------:R-:W2:Y:S04]  /*d4a0*/  LDL R14, [R1+0x30] ;  /* 0x00003000010e7983 */ /* 0x000ea80000100800 */
[----:B------:R-:W3:Y:S01]  /*d4b0*/  LDL R125, [R1] ;  /* 0x00000000017d7983 */ /* 0x000ee20000100800 */
[----:B0-----:R-:W-:-:S13]  /*d4c0*/  ISETP.NE.AND P1, PT, R10, 0x1, PT ;  /* 0x000000010a00780c */ /* 0x001fda0003f25270 */
[----:B------:R-:W0:Y:S08]  /*d4d0*/  @P1 LDC R11, c[0x0][0x44c] ;  /* 0x00011300ff0b1b82 */ /* 0x000e300000000800 */
[----:B------:R-:W1:Y:S01]  /*d4e0*/  @P1 LDC R10, c[0x0][0x450] ;  /* 0x00011400ff0a1b82 */ /* 0x000e620000000800 */
[----:B------:R-:W-:Y:S01]  /*d4f0*/  LOP3.LUT P3, RZ, R22, 0x4, RZ, 0xc0, !PT ;  /* 0x0000000416ff7812 */ /* 0x000fe2000786c0ff */
[----:B------:R-:W-:-:S02]  /*d500*/  UMOV UR29, UR9 ;  /* 0x00000009001d7c82 */ /* 0x000fc40008000000 */
[----:B------:R-:W-:Y:S01]  /*d510*/  ULOP3.LUT UR12, URZ, UR29, URZ, 0x33, !UPT ;  /* 0x0000001d3f0c7292 */ /* 0x000fe2000f8e333f */
[----:B--2---:R-:W-:-:S04]  /*d520*/  IMAD.IADD R120, R14, 0x1, R15 ;  /* 0x000000010e787824 */ /* 0x004fc800078e020f */
[----:B0-----:R-:W-:-:S05]  /*d530*/  @P1 IMAD.HI.U32 R11, R120, R11, RZ ;  /* 0x0000000b780b1227 */ /* 0x001fca00078e00ff */
[----:B-1----:R-:W-:Y:S01]  /*d540*/  @P1 SHF.R.U32.HI R120, RZ, R10, R11 ;  /* 0x0000000aff781219 */ /* 0x002fe2000001160b */
[----:B------:R-:W-:Y:S02]  /*d550*/  IMAD R10, R7, 0x8, R2 ;  /* 0x00000008070a7824 */ /* 0x000fe400078e0202 */
[----:B------:R-:W-:Y:S02]  /*d560*/  IMAD.U32 R11, RZ, RZ, UR38 ;  /* 0x00000026ff0b7e24 */ /* 0x000fe4000f8e00ff */
[----:B------:R-:W-:-:S05]  /*d570*/  VIADD R10, R10, 0x16840 ;  /* 0x000168400a0a7836 */ /* 0x000fca0000000000 */
[----:B------:R-:W-:Y:S01]  /*d580*/  PRMT R10, R11, 0x654, R10 ;  /* 0x000006540b0a7816 */ /* 0x000fe2000000000a */
[----:B------:R-:W0:Y:S03]  /*d590*/  SHFL.IDX PT, R121, R120, RZ, 0x1c1f ;  /* 0x001c1fff78797589 */ /* 0x000e2600000e0000 */
[----:B------:R1:W-:Y:S02]  /*d5a0*/  SYNCS.ARRIVE.TRANS64.RED.A1T0 RZ, [R10+URZ], RZ ;  /* 0x000000ff0aff79a7 */ /* 0x0003e4000810043f */
[----:B-1----:R-:W-:-:S05]  /*d5b0*/  IMAD.SHL.U32 R10, R4, 0x80, RZ ;  /* 0x00000080040a7824 */ /* 0x002fca00078e00ff */
[----:B------:R-:W-:-:S05]  /*d5c0*/  IADD3 R11, -R10, 0x1, RZ ;  /* 0x000000010a0b7810 */ /* 0x000fca0007ffe1ff */
[----:B---3--:R-:W-:-:S05]  /*d5d0*/  IMAD R11, R125, -0x2, R11 ;  /* 0xfffffffe7d0b7824 */ /* 0x008fca00078e020b */
[----:B------:R-:W-:-:S05]  /*d5e0*/  IADD3 R15, -R155, R11, R156 ;  /* 0x0000000b9b0f7210 */ /* 0x000fca0007ffe19c */
[C---:B------:R-:W-:Y:S02]  /*d5f0*/  VIADD R21, R15.reuse, UR28 ;  /* 0x0000001c0f157c36 */ /* 0x040fe40008000000 */
[----:B------:R-:W-:Y:S02]  /*d600*/  VIADD R15, R15, UR12 ;  /* 0x0000000c0f0f7c36 */ /* 0x000fe40008000000 */
[--C-:B0-----:R-:W-:Y:S02]  /*d610*/  IMAD.IADD R14, R21, 0x1, R121.reuse ;  /* 0x00000001150e7824 */ /* 0x101fe400078e0279 */
[----:B------:R-:W-:Y:S01]  /*d620*/  IMAD.IADD R11, R15, 0x1, R121 ;  /* 0x000000010f0b7824 */ /* 0x000fe200078e0279 */
[----:B------:R-:W-:Y:S06]  /*d630*/  @!P3 BRA `(.L_x_1701) ;  /* 0x000000000058b947 */ /* 0x000fec0003800000 */
[----:B------:R-:W-:Y:S01]  /*d640*/  IADD3 R121, -R155, R156, R121 ;  /* 0x0000009c9b797210 */ /* 0x000fe20007ffe179 */
[----:B------:R-:W-:Y:S03]  /*d650*/  BSSY B0, `(.L_x_1702) ;  /* 0x0000010000007945 */ /* 0x000fe60003800000 */
        /* <DEDUP_REMOVED lines=10> */
.L_x_1703:
[----:B------:R-:W-:-:S05]  /*d700*/  IMAD.U32 R124, RZ, RZ, UR5 ;  /* 0x00000005ff7c7e24 */ /* 0x000fca000f8e00ff */
[----:B------:R-:W-:-:S13]  /*d710*/  ISETP.NE.AND P1, PT, R124, 0x1, PT ;  /* 0x000000017c00780c */ /* 0x000fda0003f25270 */
[----:B------:R-:W0:Y:S02]  /*d720*/  @P1 LDC.64 R122, c[0x0][0x9e8] ;  /* 0x00027a00ff7a1b82 */ /* 0x000e240000000a00 */
[----:B0-----:R-:W-:-:S05]  /*d730*/  @P1 IMAD.HI.U32 R122, R121, R122, RZ ;  /* 0x0000007a797a1227 */ /* 0x001fca00078e00ff */
[----:B------:R-:W-:-:S07]  /*d740*/  @P1 SHF.R.U32.HI R121, RZ, R123, R122 ;  /* 0x0000007bff791219 */ /* 0x000fce000001167a */
.L_x_1704:
[----:B------:R-:W-:Y:S05]  /*d750*/  BSYNC B0 ;  /* 0x0000000000007941 */ /* 0x000fea0003800000 */
.L_x_1702:
[----:B------:R-:W-:-:S04]  /*d760*/  IMAD R121, R121, R124, -R10 ;  /* 0x0000007c79797224 */ /* 0x000fc800078e0a0a */
[----:B------:R-:W-:-:S05]  /*d770*/  IMAD R121, R125, -0x2, R121 ;  /* 0xfffffffe7d797824 */ /* 0x000fca00078e0279 */
[----:B------:R-:W-:Y:S02]  /*d780*/  VIMNMX R11, R11, R121, !PT ;  /* 0x000000790b0b7248 */ /* 0x000fe40007fe0100 */
[----:B------:R-:W-:-:S07]  /*d790*/  VIADDMNMX R14, R121, R124, R14, PT ;  /* 0x0000007c790e7246 */ /* 0x000fce000380010e */
.L_x_1701:
[----:B------:R-:W-:Y:S01]  /*d7a0*/  ISETP.GT.AND P5, PT, R4, -0x1, PT ;  /* 0xffffffff0400780c */ /* 0x000fe20003fa4270 */
[----:B------:R-:W0:Y:S03]  /*d7b0*/  SHFL.IDX PT, R120, R120, 0x1, 0x1c1f ;  /* 0x003c1f0078787f89 */ /* 0x000e2600000e0000 */
[C---:B------:R-:W-:Y:S02]  /*d7c0*/  ISETP.GT.AND P2, PT, R11.reuse, RZ, P5 ;  /* 0x000000ff0b00720c */ /* 0x040fe40002f44270 */
[----:B------:R-:W-:Y:S02]  /*d7d0*/  ISETP.GT.AND P1, PT, R11, 0x1, P5 ;  /* 0x000000010b00780c */ /* 0x000fe40002f24270 */
[C---:B------:R-:W-:Y:S02]  /*d7e0*/  ISETP.LT.OR P2, PT, R14.reuse, 0x1, P2 ;  /* 0x000000010e00780c */ /* 0x040fe40001741670 */
[----:B------:R-:W-:-:S02]  /*d7f0*/  ISETP.LT.OR P1, PT, R14, 0x2, P1 ;  /* 0x000000020e00780c */ /* 0x000fc40000f21670 */
[----:B------:R-:W-:Y:S02]  /*d800*/  FSEL R24, R24, -INF , !P2 ;  /* 0xff80000018187808 */ /* 0x000fe40005000000 */
[----:B------:R-:W-:Y:S02]  /*d810*/  FSEL R25, R25, -INF , !P1 ;  /* 0xff80000019197808 */ /* 0x000fe40004800000 */
[C---:B------:R-:W-:Y:S02]  /*d820*/  ISETP.GT.AND P2, PT, R11.reuse, 0x8, P5 ;  /* 0x000000080b00780c */ /* 0x040fe40002f44270 */
[----:B------:R-:W-:Y:S02]  /*d830*/  ISETP.GT.AND P1, PT, R11, 0x9, P5 ;  /* 0x000000090b00780c */ /* 0x000fe40002f24270 */
[C---:B------:R-:W-:Y:S02]  /*d840*/  ISETP.LT.OR P2, PT, R14.reuse, 0x9, P2 ;  /* 0x000000090e00780c */ /* 0x040fe40001741670 */
[----:B------:R-:W-:-:S02]  /*d850*/  ISETP.LT.OR P1, PT, R14, 0xa, P1 ;  /* 0x0000000a0e00780c */ /* 0x000fc40000f21670 */
[----:B------:R-:W-:Y:S01]  /*d860*/  FSEL R28, R28, -INF , !P2 ;  /* 0xff8000001c1c7808 */ /* 0x000fe20005000000 */
[----:B0-----:R-:W-:Y:S01]  /*d870*/  IMAD.IADD R21, R21, 0x1, R120 ;  /* 0x0000000115157824 */ /* 0x001fe200078e0278 */
[----:B------:R-:W-:Y:S02]  /*d880*/  FSEL R29, R29, -INF , !P1 ;  /* 0xff8000001d1d7808 */ /* 0x000fe40004800000 */
[C---:B------:R-:W-:Y:S02]  /*d890*/  ISETP.GT.AND P2, PT, R11.reuse, 0x10, P5 ;  /* 0x000000100b00780c */ /* 0x040fe40002f44270 */
        /* <DEDUP_REMOVED lines=78> */
[----:B------:R-:W-:Y:S01]  /*dd80*/  ISETP.GT.AND P1, PT, R11, 0x79, P5 ;  /* 0x000000790b00780c */ /* 0x000fe20002f24270 */
[----:B------:R-:W-:Y:S01]  /*dd90*/  IMAD.IADD R11, R15, 0x1, R120 ;  /* 0x000000010f0b7824 */ /* 0x000fe200078e0278 */
[C---:B------:R-:W-:Y:S02]  /*dda0*/  ISETP.LT.OR P2, PT, R14.reuse, 0x79, P2 ;  /* 0x000000790e00780c */ /* 0x040fe40001741670 */
[----:B------:R-:W-:-:S02]  /*ddb0*/  ISETP.LT.OR P1, PT, R14, 0x7a, P1 ;  /* 0x0000007a0e00780c */ /* 0x000fc40000f21670 */
[----:B------:R-:W-:Y:S02]  /*ddc0*/  FSEL R84, R84, -INF , !P2 ;  /* 0xff80000054547808 */ /* 0x000fe40005000000 */
[----:B------:R-:W-:Y:S01]  /*ddd0*/  FSEL R85, R85, -INF , !P1 ;  /* 0xff80000055557808 */ /* 0x000fe20004800000 */
[----:B------:R-:W-:Y:S08]  /*dde0*/  @!P3 BRA `(.L_x_1705) ;  /* 0x000000000058b947 */ /* 0x000ff00003800000 */
        /* <DEDUP_REMOVED lines=12> */
.L_x_1707:
[----:B------:R-:W-:-:S05]  /*deb0*/  IMAD.U32 R121, RZ, RZ, UR5 ;  /* 0x00000005ff797e24 */ /* 0x000fca000f8e00ff */
[----:B------:R-:W-:-:S13]  /*dec0*/  ISETP.NE.AND P1, PT, R121, 0x1, PT ;  /* 0x000000017900780c */ /* 0x000fda0003f25270 */
[----:B------:R-:W0:Y:S02]  /*ded0*/  @P1 LDC.64 R14, c[0x0][0x9e8] ;  /* 0x00027a00ff0e1b82 */ /* 0x000e240000000a00 */
[----:B0-----:R-:W-:-:S05]  /*dee0*/  @P1 IMAD.HI.U32 R14, R120, R14, RZ ;  /* 0x0000000e780e1227 */ /* 0x001fca00078e00ff */
[----:B------:R-:W-:-:S07]  /*def0*/  @P1 SHF.R.U32.HI R120, RZ, R15, R14 ;  /* 0x0000000fff781219 */ /* 0x000fce000001160e */
.L_x_1708:
[----:B------:R-:W-:Y:S05]  /*df00*/  BSYNC B0 ;  /* 0x0000000000007941 */ /* 0x000fea0003800000 */
.L_x_1706:
[----:B------:R-:W-:-:S04]  /*df10*/  IMAD R10, R120, R121, -R10 ;  /* 0x00000079780a7224 */ /* 0x000fc800078e0a0a */
[----:B------:R-:W-:-:S05]  /*df20*/  IMAD R10, R125, -0x2, R10 ;  /* 0xfffffffe7d0a7824 */ /* 0x000fca00078e020a */
[----:B------:R-:W-:Y:S02]  /*df30*/  VIMNMX R11, R11, R10, !PT ;  /* 0x0000000a0b0b7248 */ /* 0x000fe40007fe0100 */
[----:B------:R-:W-:-:S07]  /*df40*/  VIADDMNMX R21, R10, R121, R21, PT ;  /* 0x000000790a157246 */ /* 0x000fce0003800115 */
.L_x_1705:
[C---:B------:R-:W-:Y:S01]  /*df50*/  ISETP.GT.AND P1, PT, R11.reuse, 0x1, P5 ;  /* 0x000000010b00780c */ /* 0x040fe20002f24270 */
[----:B------:R-:W-:Y:S01]  /*df60*/  UMOV UR30, UR7 ;  /* 0x00000007001e7c82 */ /* 0x000fe20008000000 */
[----:B------:R-:W-:Y:S02]  /*df70*/  ISETP.GT.AND P2, PT, R11, 0x8, P5 ;  /* 0x000000080b00780c */ /* 0x000fe40002f44270 */
[C---:B------:R-:W-:Y:S02]  /*df80*/  ISETP.LT.OR P1, PT, R21.reuse, 0x2, P1 ;  /* 0x000000021500780c */ /* 0x040fe40000f21670 */
[----:B------:R-:W-:Y:S02]  /*df90*/  ISETP.LT.OR P2, PT, R21, 0x9, P2 ;  /* 0x000000091500780c */ /* 0x000fe40001741670 */
[----:B------:R-:W-:Y:S02]  /*dfa0*/  FSEL R27, R27, -INF , !P1 ;  /* 0xff8000001b1b7808 */ /* 0x000fe40004800000 */
[----:B------:R-:W-:-:S02]  /*dfb0*/  ISETP.GT.AND P1, PT, R11, 0x9, P5 ;  /* 0x000000090b00780c */ /* 0x000fc40002f24270 */
[----:B------:R-:W-:Y:S02]  /*dfc0*/  FSEL R30, R30, -INF , !P2 ;  /* 0xff8000001e1e7808 */ /* 0x000fe40005000000 */
[----:B------:R-:W-:Y:S02]  /*dfd0*/  ISETP.LT.OR P1, PT, R21, 0xa, P1 ;  /* 0x0000000a1500780c */ /* 0x000fe40000f21670 */
[----:B------:R-:W-:Y:S02]  /*dfe0*/  ISETP.GT.AND P2, PT, R11, 0x10, P5 ;  /* 0x000000100b00780c */ /* 0x000fe40002f44270 */
[----:B------:R-:W-:Y:S02]  /*dff0*/  FSEL R31, R31, -INF , !P1 ;  /* 0xff8000001f1f7808 */ /* 0x000fe40004800000 */
[----:B------:R-:W-:Y:S02]  /*e000*/  ISETP.GT.AND P1, PT, R11, 0x11, P5 ;  /* 0x000000110b00780c */ /* 0x000fe40002f24270 */
[----:B------:R-:W-:-:S02]  /*e010*/  ISETP.LT.OR P2, PT, R21, 0x11, P2 ;  /* 0x000000111500780c */ /* 0x000fc40001741670 */
[----:B------:R-:W-:Y:S02]  /*e020*/  ISETP.LT.OR P1, PT, R21, 0x12, P1 ;  /* 0x000000121500780c */ /* 0x000fe40000f21670 */
[----:B------:R-:W-:Y:S02]  /*e030*/  FSEL R34, R34, -INF , !P2 ;  /* 0xff80000022227808 */ /* 0x000fe40005000000 */
[----:B------:R-:W-:Y:S02]  /*e040*/  FSEL R35, R35, -INF , !P1 ;  /* 0xff80000023237808 */ /* 0x000fe40004800000 */
[C---:B------:R-:W-:Y:S02]  /*e050*/  ISETP.GT.AND P2, PT, R11.reuse, 0x18, P5 ;  /* 0x000000180b00780c */ /* 0x040fe40002f44270 */
        /* <DEDUP_REMOVED lines=55> */
[----:B------:R-:W-:-:S02]  /*e3d0*/  LOP3.LUT R22, R22, 0xbfffffff, RZ, 0xc0, !PT ;  /* 0xbfffffff16167812 */ /* 0x000fc400078ec0ff */
[C---:B------:R-:W-:Y:S02]  /*e3e0*/  ISETP.LT.OR P2, PT, R21.reuse, 0x61, P2 ;  /* 0x000000611500780c */ /* 0x040fe40001741670 */
[----:B------:R-:W-:Y:S02]  /*e3f0*/  ISETP.LT.OR P1, PT, R21, 0x62, P1 ;  /* 0x000000621500780c */ /* 0x000fe40000f21670 */
[----:B------:R-:W-:Y:S02]  /*e400*/  FMNMX.FTZ R10, R24, R3, !PT ;  /* 0x00000003180a7209 */ /* 0x000fe40007810000 */
[----:B------:R-:W-:Y:S02]  /*e410*/  @P0 LOP3.LUT R22, R22, 0x40000000, RZ, 0xfc, !PT ;  /* 0x4000000016160812 */ /* 0x000fe400078efcff */
[----:B------:R-:W-:Y:S02]  /*e420*/  FSEL R74, R74, -INF , !P2 ;  /* 0xff8000004a4a7808 */ /* 0x000fe40005000000 */
[----:B------:R-:W-:-:S02]  /*e430*/  FSEL R75, R75, -INF , !P1 ;  /* 0xff8000004b4b7808 */ /* 0x000fc40004800000 */
[C---:B------:R-:W-:Y:S02]  /*e440*/  ISETP.GT.AND P4, PT, R11.reuse, 0x68, P5 ;  /* 0x000000680b00780c */ /* 0x040fe40002f84270 */
[C---:B------:R-:W-:Y:S02]  /*e450*/  ISETP.GT.AND P6, PT, R11.reuse, 0x69, P5 ;  /* 0x000000690b00780c */ /* 0x040fe40002fc4270 */
[C---:B------:R-:W-:Y:S02]  /*e460*/  ISETP.GT.AND P3, PT, R11.reuse, 0x70, P5 ;  /* 0x000000700b00780c */ /* 0x040fe40002f64270 */
[C---:B------:R-:W-:Y:S02]  /*e470*/  ISETP.GT.AND P2, PT, R11.reuse, 0x71, P5 ;  /* 0x000000710b00780c */ /* 0x040fe40002f44270 */
[C---:B------:R-:W-:Y:S02]  /*e480*/  ISETP.GT.AND P1, PT, R11.reuse, 0x78, P5 ;  /* 0x000000780b00780c */ /* 0x040fe40002f24270 */
[----:B------:R-:W-:-:S02]  /*e490*/  ISETP.GT.AND P0, PT, R11, RZ, P5 ;  /* 0x000000ff0b00720c */ /* 0x000fc40002f04270 */
[----:B------:R-:W-:Y:S02]  /*e4a0*/  ISETP.GT.AND P5, PT, R11, 0x79, P5 ;  /* 0x000000790b00780c */ /* 0x000fe40002fa4270 */
[----:B------:R-:W-:Y:S02]  /*e4b0*/  FMNMX.FTZ R11, R25, R10, !PT ;  /* 0x0000000a190b7209 */ /* 0x000fe40007810000 */
[----:B------:R-:W-:Y:S02]  /*e4c0*/  ISETP.LT.OR P4, PT, R21, 0x69, P4 ;  /* 0x000000691500780c */ /* 0x000fe40002781670 */
[----:B------:R-:W-:Y:S02]  /*e4d0*/  FMNMX.FTZ R10, R28, R11, !PT ;  /* 0x0000000b1c0a7209 */ /* 0x000fe40007810000 */
[----:B------:R-:W-:Y:S02]  /*e4e0*/  LOP3.LUT R22, R22, 0xfffffffd, RZ, 0xc0, !PT ;  /* 0xfffffffd16167812 */ /* 0x000fe400078ec0ff */
[----:B------:R-:W-:-:S02]  /*e4f0*/  FMNMX.FTZ R11, R29, R10, !PT ;  /* 0x0000000a1d0b7209 */ /* 0x000fc40007810000 */
[----:B------:R-:W-:Y:S02]  /*e500*/  ISETP.LT.OR P0, PT, R21, 0x1, P0 ;  /* 0x000000011500780c */ /* 0x000fe40000701670 */
[----:B------:R-:W-:Y:S02]  /*e510*/  FMNMX.FTZ R10, R32, R11, !PT ;  /* 0x0000000b200a7209 */ /* 0x000fe40007810000 */
[----:B------:R-:W-:Y:S02]  /*e520*/  FSEL R26, R26, -INF , !P0 ;  /* 0xff8000001a1a7808 */ /* 0x000fe40004000000 */
[----:B------:R-:W-:Y:S02]  /*e530*/  FMNMX.FTZ R11, R33, R10, !PT ;  /* 0x0000000a210b7209 */ /* 0x000fe40007810000 */
[----:B------:R-:W-:Y:S02]  /*e540*/  @P4 LOP3.LUT R22, R22, 0x2, RZ, 0xfc, !PT ;  /* 0x0000000216164812 */ /* 0x000fe400078efcff */
[----:B------:R-:W-:-:S02]  /*e550*/  FMNMX.FTZ R10, R36, R11, !PT ;  /* 0x0000000b240a7209 */ /* 0x000fc40007810000 */
[----:B------:R-:W-:Y:S02]  /*e560*/  ISETP.LT.OR P4, PT, R21, 0x6a, P6 ;  /* 0x0000006a1500780c */ /* 0x000fe40003781670 */
[----:B------:R-:W-:Y:S02]  /*e570*/  FMNMX.FTZ R11, R37, R10, !PT ;  /* 0x0000000a250b7209 */ /* 0x000fe40007810000 */
[----:B------:R-:W-:Y:S02]  /*e580*/  ISETP.LT.OR P3, PT, R21, 0x71, P3 ;  /* 0x000000711500780c */ /* 0x000fe40001f61670 */
[----:B------:R-:W-:Y:S02]  /*e590*/  FMNMX.FTZ R10, R40, R11, !PT ;  /* 0x0000000b280a7209 */ /* 0x000fe40007810000 */
[----:B------:R-:W-:Y:S02]  /*e5a0*/  FSEL R79, R79, -INF , !P4 ;  /* 0xff8000004f4f7808 */ /* 0x000fe40006000000 */
[----:B------:R-:W-:-:S02]  /*e5b0*/  FMNMX.FTZ R11, R41, R10, !PT ;  /* 0x0000000a290b7209 */ /* 0x000fc40007810000 */
[----:B------:R-:W-:Y:S02]  /*e5c0*/  ISETP.LT.OR P2, PT, R21, 0x72, P2 ;  /* 0x000000721500780c */ /* 0x000fe40001741670 */
[----:B------:R-:W-:Y:S02]  /*e5d0*/  FMNMX.FTZ R10, R44, R11, !PT ;  /* 0x0000000b2c0a7209 */ /* 0x000fe40007810000 */
[----:B------:R-:W-:Y:S02]  /*e5e0*/  FSEL R82, R82, -INF , !P3 ;  /* 0xff80000052527808 */ /* 0x000fe40005800000 */
[----:B------:R-:W-:Y:S02]  /*e5f0*/  FMNMX.FTZ R11, R45, R10, !PT ;  /* 0x0000000a2d0b7209 */ /* 0x000fe40007810000 */
[----:B------:R-:W-:Y:S02]  /*e600*/  ISETP.LT.OR P1, PT, R21, 0x79, P1 ;  /* 0x000000791500780c */ /* 0x000fe40000f21670 */
[----:B------:R-:W-:-:S02]  /*e610*/  FMNMX.FTZ R10, R48, R11, !PT ;  /* 0x0000000b300a7209 */ /* 0x000fc40007810000 */
[----:B------:R-:W-:Y:S02]  /*e620*/  FSEL R83, R83, -INF , !P2 ;  /* 0xff80000053537808 */ /* 0x000fe40005000000 */
[----:B------:R-:W-:Y:S02]  /*e630*/  FMNMX.FTZ R11, R49, R10, !PT ;  /* 0x0000000a310b7209 */ /* 0x000fe40007810000 */
[----:B------:R-:W-:Y:S02]  /*e640*/  ISETP.LT.OR P5, PT, R21, 0x7a, P5 ;  /* 0x0000007a1500780c */ /* 0x000fe40002fa1670 */
[----:B------:R-:W-:Y:S02]  /*e650*/  FMNMX.FTZ R10, R52, R11, !PT ;  /* 0x0000000b340a7209 */ /* 0x000fe40007810000 */
[----:B------:R-:W-:Y:S02]  /*e660*/  FSEL R86, R86, -INF , !P1 ;  /* 0xff80000056567808 */ /* 0x000fe40004800000 */
[----:B------:R-:W-:-:S02]  /*e670*/  FMNMX.FTZ R11, R53, R10, !PT ;  /* 0x0000000a350b7209 */ /* 0x000fc40007810000 */
[----:B------:R-:W-:Y:S02]  /*e680*/  FSEL R87, R87, -INF , !P5 ;  /* 0xff80000057577808 */ /* 0x000fe40006800000 */
[----:B------:R-:W-:Y:S02]  /*e690*/  FMNMX.FTZ R10, R56, R11, !PT ;  /* 0x0000000b380a7209 */ /* 0x000fe40007810000 */
[----:B------:R-:W-:Y:S02]  /*e6a0*/  LOP3.LUT P0, RZ, R22, 0x40000000, RZ, 0xc0, !PT ;  /* 0x4000000016ff7812 */ /* 0x000fe4000780c0ff */
        /* <DEDUP_REMOVED lines=16> */
[----:B0-----:R-:W-:-:S05]  /*e7b0*/  FMNMX.FTZ R10, R10, R11, !PT ;  /* 0x0000000b0a0a7209 */ /* 0x001fca0007810000 */
[----:B------:R-:W0:Y:S02]  /*e7c0*/  SHFL.BFLY PT, R11, R10, 0x1, 0x1f ;  /* 0x0c201f000a0b7f89 */ /* 0x000e2400000e0000 */
[----:B0-----:R-:W-:-:S04]  /*e7d0*/  FMNMX.FTZ R10, R10, R11, !PT ;  /* 0x0000000b0a0a7209 */ /* 0x001fc80007810000 */
[----:B------:R-:W-:-:S04]  /*e7e0*/  FSETP.NEU.FTZ.AND P6, PT, R10, -INF , PT ;  /* 0xff8000000a00780b */ /* 0x000fc80003fdd000 */
[----:B------:R-:W-:-:S05]  /*e7f0*/  FSEL R11, R10, RZ, P6 ;  /* 0x000000ff0a0b7208 */ /* 0x000fca0003000000 */
[----:B------:R-:W-:Y:S01]  /*e800*/  FADD.FTZ R3, -R11, R3 ;  /* 0x000000030b037221 */ /* 0x000fe20000010100 */
[----:B------:R-:W-:-:S03]  /*e810*/  FMUL.FTZ R11, R10, UR30 ;  /* 0x0000001e0a0b7c20 */ /* 0x000fc60008410000 */
[----:B------:R-:W-:Y:S02]  /*e820*/  FMUL.FTZ R15, R3, UR30 ;  /* 0x0000001e030f7c20 */ /* 0x000fe40008410000 */
[----:B------:R-:W-:Y:S02]  /*e830*/  FSEL R11, R11, RZ, P6 ;  /* 0x000000ff0b0b7208 */ /* 0x000fe40003000000 */
[----:B------:R-:W-:-:S03]  /*e840*/  LOP3.LUT P6, RZ, R22, 0x2, RZ, 0xc0, !PT ;  /* 0x0000000216ff7812 */ /* 0x000fc600078cc0ff */
[--C-:B------:R-:W-:Y:S01]  /*e850*/  FFMA.FTZ R24, R24, UR30, -R11.reuse ;  /* 0x0000001e18187c23 */ /* 0x100fe2000801080b */
        /* <DEDUP_REMOVED lines=30> */
[----:B------:R-:W-:Y:S01]  /*ea40*/  FFMA.FTZ R85, R85, UR30, -R11 ;  /* 0x0000001e55557c23 */ /* 0x000fe2000801080b */
[----:B------:R-:W-:Y:S01]  /*ea50*/  FMNMX.FTZ R11, R26, R0, !PT ;  /* 0x000000001a0b7209 */ /* 0x000fe20007810000 */
[----:B------:R-:W-:Y:S01]  /*ea60*/  MUFU.EX2 R24, R24 ;  /* 0x0000001800187308 */ /* 0x000fe20000000800 */
[----:B------:R-:W-:-:S02]  /*ea70*/  FSEL R78, R78, -INF , !P6 ;  /* 0xff8000004e4e7808 */ /* 0x000fc40007000000 */
        /* <DEDUP_REMOVED lines=45> */
[----:B------:R-:W-:-:S05]  /*ed50*/  FMNMX.FTZ R11, R87, R11, !PT ;  /* 0x0000000b570b7209 */ /* 0x000fca0007810000 */
[----:B------:R-:W0:Y:S01]  /*ed60*/  SHFL.BFLY PT, R14, R11, 0x2, 0x1f ;  /* 0x0c401f000b0e7f89 */ /* 0x000e2200000e0000 */
        /* <DEDUP_REMOVED lines=10> */
[----:B------:R-:W-:-:S03]  /*ee10*/  FSETP.NEU.FTZ.AND P1, PT, R11, -INF , PT ;  /* 0xff8000000b00780b */ /* 0x000fc60003f3d000 */
[----:B------:R-:W-:Y:S01]  /*ee20*/  MUFU.EX2 R69, R69 ;  /* 0x0000004500457308 */ /* 0x000fe20000000800 */
[----:B------:R-:W-:-:S05]  /*ee30*/  FSEL R14, R11, RZ, P1 ;  /* 0x000000ff0b0e7208 */ /* 0x000fca0000800000 */
[----:B------:R-:W-:Y:S01]  /*ee40*/  FADD.FTZ R14, -R14, R0 ;  /* 0x000000000e0e7221 */ /* 0x000fe20000010100 */
[----:B------:R-:W-:Y:S01]  /*ee50*/  FMUL.FTZ R0, R11, UR30 ;  /* 0x0000001e0b007c20 */ /* 0x000fe20008410000 */
[----:B------:R-:W-:Y:S04]  /*ee60*/  MUFU.EX2 R72, R72 ;  /* 0x0000004800487308 */ /* 0x000fe80000000800 */
[----:B------:R-:W-:-:S04]  /*ee70*/  FSEL R3, R0, RZ, P1 ;  /* 0x000000ff00037208 */ /* 0x000fc80000800000 */
        /* <DEDUP_REMOVED lines=33> */
[----:B------:R-:W-:Y:S01]  /*f090*/  FMUL.FTZ R3, R14, UR30 ;  /* 0x0000001e0e037c20 */ /* 0x000fe20008410000 */
[----:B------:R-:W-:Y:S01]  /*f0a0*/  MUFU.EX2 R26, R26 ;  /* 0x0000001a001a7308 */ /* 0x000fe20000000800 */
[----:B0-----:R-:W-:-:S04]  /*f0b0*/  FFMA.FTZ R6, R0, R6, R24 ;  /* 0x0000000600067223 */ /* 0x001fc80000010018 */
[----:B------:R-:W-:-:S03]  /*f0c0*/  FADD.FTZ R6, R25, R6 ;  /* 0x0000000619067221 */ /* 0x000fc60000010000 */
[----:B------:R-:W0:Y:S08]  /*f0d0*/  MUFU.EX2 R3, R3 ;  /* 0x0000000300037308 */ /* 0x000e300000000800 */
[----:B------:R-:W1:Y:S08]  /*f0e0*/  MUFU.EX2 R27, R27 ;  /* 0x0000001b001b7308 */ /* 0x000e700000000800 */
[----:B------:R-:W2:Y:S01]  /*f0f0*/  MUFU.EX2 R30, R30 ;  /* 0x0000001e001e7308 */ /* 0x000ea20000000800 */
[----:B0-----:R-:W-:-:S07]  /*f100*/  FFMA.FTZ R5, R3, R5, R26 ;  /* 0x0000000503057223 */ /* 0x001fce000001001a */
[----:B------:R-:W0:Y:S01]  /*f110*/  MUFU.EX2 R31, R31 ;  /* 0x0000001f001f7308 */ /* 0x000e220000000800 */
[----:B-1----:R-:W-:Y:S01]  /*f120*/  FADD.FTZ R14, R27, R5 ;  /* 0x000000051b0e7221 */ /* 0x002fe20000010000 */
[----:B------:R-:W-:-:S04]  /*f130*/  FADD.FTZ R5, R28, R6 ;  /* 0x000000061c057221 */ /* 0x000fc80000010000 */
        /* <DEDUP_REMOVED lines=43> */
[----:B------:R-:W-:-:S06]  /*f3f0*/  FADD.FTZ R5, R72, R5 ;  /* 0x0000000548057221 */ /* 0x000fcc0000010000 */
        /* <DEDUP_REMOVED lines=47> */
[----:B0-----:R-:W-:Y:S01]  /*f6f0*/  FADD.FTZ R14, R86, R6 ;  /* 0x00000006560e7221 */ /* 0x001fe20000010000 */
[----:B-1----:R-:W-:-:S03]  /*f700*/  FADD.FTZ R6, R85, R5 ;  /* 0x0000000555067221 */ /* 0x002fc60000010000 */
[----:B--2---:R-:W-:Y:S01]  /*f710*/  FADD.FTZ R5, R87, R14 ;  /* 0x0000000e57057221 */ /* 0x004fe20000010000 */
[----:B------:R-:W-:Y:S06]  /*f720*/  @!P0 BRA `(.L_x_1709) ;  /* 0x0000000000048947 */ /* 0x000fec0003800000 */
[----:B------:R-:W-:Y:S01]  /*f730*/  BPT.TRAP 0x1 ;  /* 0x000000040000795c */ /* 0x000fe20000300000 */
.L_x_1709:
[----:B------:R-:W2:Y:S01]  /*f740*/  LDL R21, [R1+0x20] ;  /* 0x0000200001157983 */ /* 0x000ea20000100800 */
[----:B------:R-:W-:Y:S02]  /*f750*/  IMAD R14, R19, 0x8, R2 ;  /* 0x00000008130e7824 */ /* 0x000fe400078e0202 */
[-C--:B------:R-:W-:Y:S01]  /*f760*/  FMUL.FTZ R88, R88, R0.reuse ;  /* 0x0000000058587220 */ /* 0x080fe20000410000 */
[----:B------:R-:W-:Y:S02]  /*f770*/  IMAD.U32 R15, RZ, RZ, UR38 ;  /* 0x00000026ff0f7e24 */ /* 0x000fe4000f8e00ff */
[-C--:B------:R-:W-:Y:S01]  /*f780*/  FMUL.FTZ R89, R89, R0.reuse ;  /* 0x0000000059597220 */ /* 0x080fe20000410000 */
[----:B------:R-:W-:Y:S02]  /*f790*/  VIADD R14, R14, 0x16860 ;  /* 0x000168600e0e7836 */ /* 0x000fe40000000000 */
[-C--:B------:R-:W-:Y:S01]  /*f7a0*/  FMUL.FTZ R92, R92, R0.reuse ;  /* 0x000000005c5c7220 */ /* 0x080fe20000410000 */
        /* <DEDUP_REMOVED lines=67> */
[C---:B--2---:R-:W-:Y:S01]  /*fbe0*/  ISETP.GT.AND P1, PT, R4.reuse, R21, PT ;  /* 0x000000150400720c */ /* 0x044fe20003f24270 */
[----:B------:R-:W-:-:S12]  /*fbf0*/  VIADD R4, R4, 0xffffffff ;  /* 0xffffffff04047836 */ /* 0x000fd80000000000 */
[----:B0-----:R-:W-:Y:S05]  /*fc00*/  @P1 BRA `(.L_x_1710) ;  /* 0xffffffcc00e01947 */ /* 0x001fea000383ffff */
[----:B------:R-:W-:Y:S02]  /*fc10*/  IMAD.MOV.U32 R0, RZ, RZ, R11 ;  /* 0x000000ffff007224 */ /* 0x000fe400078e000b */
[----:B------:R-:W-:Y:S02]  /*fc20*/  IMAD.MOV.U32 R3, RZ, RZ, R10 ;  /* 0x000000ffff037224 */ /* 0x000fe400078e000a */
[----:B------:R-:W-:Y:S02]  /*fc30*/  IMAD.MOV.U32 R19, RZ, RZ, R7 ;  /* 0x000000ffff137224 */ /* 0x000fe400078e0007 */
[----:B------:R-:W-:-:S07]  /*fc40*/  IMAD.MOV.U32 R154, RZ, RZ, R20 ;  /* 0x000000ffff9a7224 */ /* 0x000fce00078e0014 */
.L_x_1690:
[----:B------:R-:W2:Y:S01]  /*fc50*/  LDL R7, [R1+0x24] ;  /* 0x0000240001077983 */ /* 0x000ea20000100800 */
[----:B------:R-:W0:Y:S01]  /*fc60*/  LDC R10, c[0x0][0x448] ;  /* 0x00011200ff0a7b82 */ /* 0x000e220000000800 */
[----:B------:R-:W-:Y:S02]  /*fc70*/  LOP3.LUT R22, R22, 0xfffffffb, RZ, 0xc0, !PT ;  /* 0xfffffffb16167812 */ /* 0x000fe400078ec0ff */
[----:B------:R-:W-:-:S05]  /*fc80*/  IADD3 R14, R156, 0x1, -R155 ;  /* 0x000000019c0e7810 */ /* 0x000fca0007ffe89b */
[----:B------:R-:W1:Y:S01]  /*fc90*/  LDC R15, c[0x0][0x9e4] ;  /* 0x00027900ff0f7b82 */ /* 0x000e620000000800 */
[----:B0-----:R-:W-:-:S13]  /*fca0*/  ISETP.NE.AND P1, PT, R10, 0x1, PT ;  /* 0x000000010a00780c */ /* 0x001fda0003f25270 */
[----:B------:R-:W0:Y:S01]  /*fcb0*/  @P1 LDC R10, c[0x0][0x44c] ;  /* 0x00011300ff0a1b82 */ /* 0x000e220000000800 */
[----:B------:R-:W-:-:S04]  /*fcc0*/  @P1 LOP3.LUT R22, R22, 0x4, RZ, 0xfc, !PT ;  /* 0x0000000416161812 */ /* 0x000fc800078efcff */
[----:B------:R-:W-:-:S03]  /*fcd0*/  LOP3.LUT R22, R22, 0xfffffff7, RZ, 0xc0, !PT ;  /* 0xfffffff716167812 */ /* 0x000fc600078ec0ff */
[----:B------:R-:W3:Y:S01]  /*fce0*/  @P1 LDC R11, c[0x0][0x450] ;  /* 0x00011400ff0b1b82 */ /* 0x000ee20000000800 */
[----:B--2---:R-:W-:-:S04]  /*fcf0*/  VIADD R7, R7, 0xbf ;  /* 0x000000bf07077836 */ /* 0x004fc80000000000 */
[----:B0-----:R-:W-:-:S05]  /*fd00*/  @P1 IMAD.HI.U32 R10, R7, R10, RZ ;  /* 0x0000000a070a1227 */ /* 0x001fca00078e00ff */
[----:B---3--:R-:W-:Y:S02]  /*fd10*/  @P1 SHF.R.U32.HI R7, RZ, R11, R10 ;  /* 0x0000000bff071219 */ /* 0x008fe4000001160a */
[----:B-1----:R-:W-:-:S03]  /*fd20*/  ISETP.GE.AND P1, PT, R15, 0x1, PT ;  /* 0x000000010f00780c */ /* 0x002fc60003f26270 */
[----:B------:R-:W-:-:S04]  /*fd30*/  IMAD.IADD R7, R14, 0x1, R7 ;  /* 0x000000010e077824 */ /* 0x000fc800078e0207 */
[----:B------:R-:W-:-:S06]  /*fd40*/  VIADD R14, R7, -UR29 ;  /* 0x8000001d070e7c36 */ /* 0x000fcc0008000000 */
[----:B------:R-:W-:Y:S01]  /*fd50*/  @P1 LOP3.LUT R22, R22, 0x8, RZ, 0xfc, !PT ;  /* 0x0000000816161812 */ /* 0x000fe200078efcff */
        /* <DEDUP_REMOVED lines=11> */
.L_x_1713:
[----:B------:R-:W-:-:S13]  /*fe10*/  ISETP.NE.AND P1, PT, R15, 0x1, PT ;  /* 0x000000010f00780c */ /* 0x000fda0003f25270 */
[----:B------:R-:W0:Y:S02]  /*fe20*/  @P1 LDC.64 R10, c[0x0][0x9e8] ;  /* 0x00027a00ff0a1b82 */ /* 0x000e240000000a00 */
[----:B0-----:R-:W-:-:S05]  /*fe30*/  @P1 IMAD.HI.U32 R10, R7, R10, RZ ;  /* 0x0000000a070a1227 */ /* 0x001fca00078e00ff */
[----:B------:R-:W-:-:S07]  /*fe40*/  @P1 SHF.R.U32.HI R7, RZ, R11, R10 ;  /* 0x0000000bff071219 */ /* 0x000fce000001160a */
.L_x_1714:
[----:B------:R-:W-:Y:S05]  /*fe50*/  BSYNC B0 ;  /* 0x0000000000007941 */ /* 0x000fea0003800000 */
.L_x_1712:
[----:B------:R-:W-:-:S05]  /*fe60*/  IMAD R7, R7, R15, RZ ;  /* 0x0000000f07077224 */ /* 0x000fca00078e02ff */
[----:B------:R-:W-:-:S07]  /*fe70*/  VIMNMX R14, R14, R7, !PT ;  /* 0x000000070e0e7248 */ /* 0x000fce0007fe0100 */
.L_x_1711:
[----:B------:R-:W2:Y:S01]  /*fe80*/  LDL R10, [R1+0x38] ;  /* 0x00003800010a7983 */ /* 0x000ea20000100800 */
[----:B------:R-:W-:-:S05]  /*fe90*/  VIADD R14, R14, 0x7f ;  /* 0x0000007f0e0e7836 */ /* 0x000fca0000000000 */
[----:B------:R-:W-:-:S04]  /*fea0*/  SHF.R.S32.HI R7, RZ, 0x1f, R14 ;  /* 0x0000001fff077819 */ /* 0x000fc8000001140e */
[----:B------:R-:W-:-:S04]  /*feb0*/  LEA.HI R7, R7, R14, RZ, 0x7 ;  /* 0x0000000e07077211 */ /* 0x000fc800078f38ff */
[----:B------:R-:W-:-:S04]  /*fec0*/  SHF.R.S32.HI R7, RZ, 0x7, R7 ;  /* 0x00000007ff077819 */ /* 0x000fc80000011407 */
[----:B--2---:R-:W-:-:S04]  /*fed0*/  VIMNMX R10, R10, R7, !PT ;  /* 0x000000070a0a7248 */ /* 0x004fc80007fe0100 */
[----:B------:R-:W-:Y:S01]  /*fee0*/  ISETP.GE.AND P1, PT, R4, R10, PT ;  /* 0x0000000a0400720c */ /* 0x000fe20003f26270 */
[----:B------:R0:W-:-:S12]  /*fef0*/  STL [R1+0x20], R10 ;  /* 0x0000200a01007387 */ /* 0x0001d80000100800 */
[----:B0-----:R-:W-:Y:S05]  /*ff00*/  @!P1 BRA `(.L_x_1715) ;  /* 0x0000001c00f89947 */ /* 0x001fea0003800000 */
[----:B------:R-:W-:Y:S02]  /*ff10*/  IMAD.MOV.U32 R20, RZ, RZ, R0 ;  /* 0x000000ffff147224 */ /* 0x000fe400078e0000 */
[----:B------:R-:W-:Y:S02]  /*ff20*/  IMAD.MOV.U32 R7, RZ, RZ, R3 ;  /* 0x000000ffff077224 */ /* 0x000fe400078e0003 */
[----:B------:R-:W-:Y:S02]  /*ff30*/  IMAD.MOV.U32 R10, RZ, RZ, R154 ;  /* 0x000000ffff0a7224 */ /* 0x000fe400078e009a */
[----:B------:R-:W-:-:S07]  /*ff40*/  IMAD.MOV.U32 R21, RZ, RZ, R19 ;  /* 0x000000ffff157224 */ /* 0x000fce00078e0013 */
.L_x_1727:
        /* <DEDUP_REMOVED lines=9> */
.L_x_1717:
        /* <DEDUP_REMOVED lines=8> */
.L_x_1718:
[----:B------:R-:W-:Y:S04]  /*10060*/  BSSY B0, `(.L_x_1716) ;  /* 0x0000004000007945 */ /* 0x000fe80003800000 */
[----:B-1----:R-:W-:Y:S05]  /*10070*/  @P2 BRA `(.L_x_1719) ;  /* 0x0000000000082947 */ /* 0x002fea0003800000 */
[----:B------:R-:W1:Y:S02]  /*10080*/  SYNCS.PHASECHK.TRANS64.TRYWAIT P2, [R3+URZ+0x16830], R0 ;  /* 0x01683000030075a7 */ /* 0x000e64000804017f */
[----:B-1----:R-:W-:Y:S05]  /*10090*/  @!P2 BRA `(.L_x_1720) ;  /* 0x000000f80040a947 */ /* 0x002fea0003800000 */
.L_x_1719:
[----:B------:R-:W-:Y:S05]  /*100a0*/  BSYNC B0 ;  /* 0x0000000000007941 */ /* 0x000fea0003800000 */
.L_x_1716:
[----:B------:R-:W2:Y:S04]  /*100b0*/  LDL R11, [R1+0x2c] ;  /* 0x00002c00010b7983 */ /* 0x000ea80000100800 */
[----:B------:R3:W-:Y:S01]  /*100c0*/  STL [R1+0x68], R2 ;  /* 0x0000680201007387 */ /* 0x0007e20000100800 */
[----:B01----:R-:W0:Y:S03]  /*100d0*/  S2R R0, SR_TID.X ;  /* 0x0000000000007919 */ /* 0x003e260000002100 */
[----:B---3--:R-:W3:Y:S01]  /*100e0*/  LDL.64 R2, [R1+0x18] ;  /* 0x0000180001027983 */ /* 0x008ee20000100a00 */
        /* <DEDUP_REMOVED lines=9> */
[----:B------:R-:W-:Y:S02]  /*10180*/  R2UR UR13, R9 ;  /* 0x00000000090d72ca */ /* 0x000fe400000e0000 */
[----:B------:R-:W-:Y:S02]  /*10190*/  R2UR UR15, R27 ;  /* 0x000000001b0f72ca */ /* 0x000fe400000e0000 */
[----:B------:R-:W-:Y:S02]  /*101a0*/  R2UR UR19, R25 ;  /* 0x00000000191372ca */ /* 0x000fe400000e0000 */
[----:B0-----:R-:W-:-:S05]  /*101b0*/  SHF.R.U32.HI R0, RZ, 0x7, R0 ;  /* 0x00000007ff007819 */ /* 0x001fca0000011600 */
[----:B------:R-:W-:Y:S01]  /*101c0*/  VIADD R0, R0, 0x8 ;  /* 0x0000000800007836 */ /* 0x000fe20000000000 */
[----:B------:R-:W-:-:S04]  /*101d0*/  R2UR UR27, R27 ;  /* 0x000000001b1b72ca */ /* 0x000fc800000e0000 */
[----:B------:R0:W-:Y:S01]  /*101e0*/  BAR.SYNC.DEFER_BLOCKING R0, 0x100 ;  /* 0x000400000000751d */ /* 0x0001e20000010000 */
[----:B--2---:R-:W-:-:S04]  /*101f0*/  IMAD R26, R19, 0x400, R11 ;  /* 0x00000400131a7824 */ /* 0x004fc800078e020b */
[C---:B------:R-:W-:Y:S01]  /*10200*/  VIADD R14, R26.reuse, 0x4 ;  /* 0x000000041a0e7836 */ /* 0x040fe20000000000 */
[C---:B------:R-:W-:Y:S01]  /*10210*/  R2UR UR14, R26.reuse ;  /* 0x000000001a0e72ca */ /* 0x040fe200000e0000 */
[C---:B------:R-:W-:Y:S02]  /*10220*/  VIADD R24, R26.reuse, 0x2 ;  /* 0x000000021a187836 */ /* 0x040fe40000000000 */
[----:B------:R-:W-:Y:S01]  /*10230*/  VIADD R26, R26, 0x6 ;  /* 0x000000061a1a7836 */ /* 0x000fe20000000000 */
[----:B------:R-:W-:Y:S02]  /*10240*/  R2UR UR22, R14 ;  /* 0x000000000e1672ca */ /* 0x000fe400000e0000 */
[----:B------:R-:W2:Y:S01]  /*10250*/  LDL.64 R14, [R1+0x10] ;  /* 0x00001000010e7983 */ /* 0x000ea20000100a00 */
[----:B------:R-:W-:Y:S02]  /*10260*/  R2UR UR18, R24 ;  /* 0x00000000181272ca */ /* 0x000fe400000e0000 */
[----:B------:R-:W-:-:S02]  /*10270*/  R2UR UR26, R26 ;  /* 0x000000001a1a72ca */ /* 0x000fc400000e0000 */
[----:B------:R-:W-:-:S06]  /*10280*/  WARPGROUP.ARRIVE ;  /* 0x00000000000079c5 */ /* 0x000fcc0000000000 */
[----:B------:R-:W-:Y:S01]  /*10290*/  HGMMA.64x128x16.F32.BF16 R24, gdesc[UR12], RZ, !UPT, gsb0 ;  /* 0x01e000000c1879f0 */ /* 0x000fe2000c0018ff */
[----:B---3--:R-:W-:Y:S02]  /*102a0*/  R2UR UR16, R2 ;  /* 0x00000000021072ca */ /* 0x008fe400000e0000 */
[----:B------:R-:W-:Y:S01]  /*102b0*/  R2UR UR17, R3 ;  /* 0x00000000031172ca */ /* 0x000fe200000e0000 */
[----:B------:R0:W5:Y:S01]  /*102c0*/  LDL.LU R2, [R1+0x68] ;  /* 0x0000680001027983 */ /* 0x0001620000300800 */
[----:B------:R-:W-:Y:S02]  /*102d0*/  WARPGROUP.DEPBAR.LE gsb0, 0x0 ;  /* 0x00008000000079c5 */ /* 0x000fe40000010000 */
[----:B------:R-:W-:-:S09]  /*102e0*/  WARPGROUP.ARRIVE ;  /* 0x00000000000079c5 */ /* 0x000fd20000000000 */
[----:B------:R-:W-:Y:S01]  /*102f0*/  HGMMA.64x128x16.F32.BF16 R24, gdesc[UR16], R24, gsb0 ;  /* 0x01e00000101879f0 */ /* 0x000fe20008001818 */
[----:B------:R-:W-:Y:S02]  /*10300*/  R2UR UR24, R12 ;  /* 0x000000000c1872ca */ /* 0x000fe400000e0000 */
[----:B------:R-:W-:Y:S01]  /*10310*/  R2UR UR25, R13 ;  /* 0x000000000d1972ca */ /* 0x000fe200000e0000 */
[----:B------:R-:W-:Y:S02]  /*10320*/  WARPGROUP.DEPBAR.LE gsb0, 0x0 ;  /* 0x00008000000079c5 */ /* 0x000fe40000010000 */
[----:B------:R-:W-:Y:S01]  /*10330*/  WARPGROUP.ARRIVE ;  /* 0x00000000000079c5 */ /* 0x000fe20000000000 */
[----:B--2---:R-:W-:Y:S02]  /*10340*/  R2UR UR20, R14 ;  /* 0x000000000e1472ca */ /* 0x004fe400000e0000 */
[----:B------:R-:W-:-:S13]  /*10350*/  R2UR UR21, R15 ;  /* 0x000000000f1572ca */ /* 0x000fda00000e0000 */
        /* <DEDUP_REMOVED lines=8> */
.L_x_1722:
[----:B------:R-:W-:Y:S01]  /*103e0*/  SHF.L.U32 R0, R10, 0x1f, RZ ;  /* 0x0000001f0a007819 */ /* 0x000fe200000006ff */
[----:B-----5:R-:W-:-:S04]  /*103f0*/  IMAD R3, R21, 0x8, R2 ;  /* 0x0000000815037824 */ /* 0x020fc800078e0202 */
[----:B------:R0:W1:Y:S01]  /*10400*/  SYNCS.PHASECHK.TRANS64.TRYWAIT P1, [R3+URZ+0x16850], R0 ;  /* 0x01685000030075a7 */ /* 0x000062000802017f */
[----:B------:R-:W-:Y:S05]  /*10410*/  @!P0 BRA `(.L_x_1723) ;  /* 0x0000000000048947 */ /* 0x000fea0003800000 */
[----:B------:R-:W-:Y:S01]  /*10420*/  BPT.TRAP 0x1 ;  /* 0x000000040000795c */ /* 0x000fe20000300000 */
.L_x_1723:
[----:B-1----:R-:W-:Y:S05]  /*10430*/  @P1 BRA `(.L_x_1721) ;  /* 0x0000000000081947 */ /* 0x002fea0003800000 */
[----:B------:R-:W1:Y:S02]  /*10440*/  SYNCS.PHASECHK.TRANS64.TRYWAIT P1, [R3+URZ+0x16850], R0 ;  /* 0x01685000030075a7 */ /* 0x000e64000802017f */
[----:B-1----:R-:W-:Y:S05]  /*10450*/  @!P1 BRA `(.L_x_1724) ;  /* 0x000000f400649947 */ /* 0x002fea0003800000 */
.L_x_1721:
[----:B01---5:R-:W-:Y:S01]  /*10460*/  VIADD R0, R2, 0x400 ;  /* 0x0000040002007836 */ /* 0x023fe20000000000 */
[----:B------:R-:W-:Y:S05]  /*10470*/  WARPSYNC.ALL ;  /* 0x0000000000007948 */ /* 0x000fea0003800000 */
[----:B------:R-:W-:Y:S01]  /*10480*/  SHF.R.U32.HI R0, RZ, 0x4, R0 ;  /* 0x00000004ff007819 */ /* 0x000fe20000011600 */
[----:B------:R-:W-:Y:S01]  /*10490*/  IMAD.MOV.U32 R11, RZ, RZ, 0x40000040 ;  /* 0x40000040ff0b7424 */ /* 0x000fe200078e00ff */
[----:B------:R-:W-:Y:S01]  /*104a0*/  WARPGROUP.ARRIVE ;  /* 0x00000000000079c5 */ /* 0x000fe20000000000 */
[----:B------:R-:W-:Y:S01]  /*104b0*/  IMAD.MOV.U32 R15, RZ, RZ, 0x40000040 ;  /* 0x40000040ff0f7424 */ /* 0x000fe200078e00ff */
[----:B------:R-:W-:-:S02]  /*104c0*/  LOP3.LUT R0, R0, 0x3fff, RZ, 0xc0, !PT ;  /* 0x00003fff00007812 */ /* 0x000fc400078ec0ff */
[----:B------:R-:W-:Y:S01]  /*104d0*/  R2UR UR15, R11 ;  /* 0x000000000b0f72ca */ /* 0x000fe200000e0000 */
[----:B------:R-:W-:Y:S02]  /*104e0*/  IMAD.MOV.U32 R11, RZ, RZ, 0x40000040 ;  /* 0x40000040ff0b7424 */ /* 0x000fe400078e00ff */
[----:B------:R-:W-:Y:S02]  /*104f0*/  IMAD R10, R21, 0x400, R0 ;  /* 0x00000400150a7824 */ /* 0x000fe400078e0200 */
[----:B------:R-:W0:Y:S02]  /*10500*/  S2R R0, SR_TID.X ;  /* 0x0000000000007919 */ /* 0x000e240000002100 */
        /* <DEDUP_REMOVED lines=57> */
.L_x_1725:
[----:B0-----:R-:W-:Y:S01]  /*108a0*/  IMAD R0, R19, 0x8, R2 ;  /* 0x0000000813007824 */ /* 0x001fe200078e0202 */
[----:B------:R-:W-:Y:S01]  /*108b0*/  UMOV UR30, UR8 ;  /* 0x00000008001e7c82 */ /* 0x000fe20008000000 */
[----:B------:R-:W-:Y:S02]  /*108c0*/  IMAD.U32 R3, RZ, RZ, UR38 ;  /* 0x00000026ff037e24 */ /* 0x000fe4000f8e00ff */
        /* <DEDUP_REMOVED lines=38> */
[----:B0-----:R-:W-:Y:S02]  /*10b30*/  FMNMX.FTZ R3, R3, R0, !PT ;  /* 0x0000000003037209 */ /* 0x001fe40007810000 */
[----:B------:R-:W-:-:S03]  /*10b40*/  FMNMX.FTZ R0, R26, R20, !PT ;  /* 0x000000141a007209 */ /* 0x000fc60007810000 */
[----:B------:R-:W-:Y:S01]  /*10b50*/  FMUL.FTZ R11, R3, UR30 ;  /* 0x0000001e030b7c20 */ /* 0x000fe20008410000 */
[----:B------:R-:W-:Y:S01]  /*10b60*/  FMNMX.FTZ R0, R27, R0, !PT ;  /* 0x000000001b007209 */ /* 0x000fe20007810000 */
[----:B------:R-:W-:Y:S02]  /*10b70*/  FADD.FTZ R7, -R3, R7 ;  /* 0x0000000703077221 */ /* 0x000fe40000010100 */
[--C-:B------:R-:W-:Y:S01]  /*10b80*/  FFMA.FTZ R24, R24, UR30, -R11.reuse ;  /* 0x0000001e18187c23 */ /* 0x100fe2000801080b */
[----:B------:R-:W-:Y:S01]  /*10b90*/  FMNMX.FTZ R0, R30, R0, !PT ;  /* 0x000000001e007209 */ /* 0x000fe20007810000 */
[----:B------:R-:W-:Y:S01]  /*10ba0*/  FMUL.FTZ R7, R7, UR30 ;  /* 0x0000001e07077c20 */ /* 0x000fe20008410000 */
        /* <DEDUP_REMOVED lines=11> */
[----:B------:R-:W0:Y:S01]  /*10c60*/  MUFU.EX2 R7, R7 ;  /* 0x0000000700077308 */ /* 0x000e220000000800 */
[--C-:B------:R-:W-:Y:S01]  /*10c70*/  FFMA.FTZ R40, R40, UR30, -R11.reuse ;  /* 0x0000001e28287c23 */ /* 0x100fe2000801080b */
[--C-:B------:R-:W-:Y:S01]  /*10c80*/  FFMA.FTZ R41, R41, UR30, -R11.reuse ;  /* 0x0000001e29297c23 */ /* 0x100fe2000801080b */
[----:B------:R-:W-:Y:S01]  /*10c90*/  FMNMX.FTZ R0, R38, R0, !PT ;  /* 0x0000000026007209 */ /* 0x000fe20007810000 */
[--C-:B------:R-:W-:Y:S01]  /*10ca0*/  FFMA.FTZ R44, R44, UR30, -R11.reuse ;  /* 0x0000001e2c2c7c23 */ /* 0x100fe2000801080b */
[--C-:B------:R-:W-:Y:S01]  /*10cb0*/  FFMA.FTZ R45, R45, UR30, -R11.reuse ;  /* 0x0000001e2d2d7c23 */ /* 0x100fe2000801080b */
[--C-:B------:R-:W-:Y:S01]  /*10cc0*/  FFMA.FTZ R48, R48, UR30, -R11.reuse ;  /* 0x0000001e30307c23 */ /* 0x100fe2000801080b */
[----:B------:R-:W-:Y:S01]  /*10cd0*/  FMNMX.FTZ R0, R39, R0, !PT ;  /* 0x0000000027007209 */ /* 0x000fe20007810000 */
[----:B------:R-:W1:Y:S01]  /*10ce0*/  MUFU.EX2 R25, R25 ;  /* 0x0000001900197308 */ /* 0x000e620000000800 */
        /* <DEDUP_REMOVED lines=8> */
[----:B0-----:R-:W-:Y:S01]  /*10d70*/  FFMA.FTZ R6, R7, R6, R24 ;  /* 0x0000000607067223 */ /* 0x001fe20000010018 */
[--C-:B------:R-:W-:Y:S01]  /*10d80*/  FFMA.FTZ R60, R60, UR30, -R11.reuse ;  /* 0x0000001e3c3c7c23 */ /* 0x100fe2000801080b */
[----:B------:R-:W-:Y:S01]  /*10d90*/  FMNMX.FTZ R0, R46, R0, !PT ;  /* 0x000000002e007209 */ /* 0x000fe20007810000 */
[--C-:B------:R-:W-:Y:S01]  /*10da0*/  FFMA.FTZ R61, R61, UR30, -R11.reuse ;  /* 0x0000001e3d3d7c23 */ /* 0x100fe2000801080b */
[--C-:B------:R-:W-:Y:S01]  /*10db0*/  FFMA.FTZ R64, R64, UR30, -R11.reuse ;  /* 0x0000001e40407c23 */ /* 0x100fe2000801080b */
[--C-:B------:R-:W-:Y:S01]  /*10dc0*/  FFMA.FTZ R65, R65, UR30, -R11.reuse ;  /* 0x0000001e41417c23 */ /* 0x100fe2000801080b */
[----:B------:R-:W-:Y:S01]  /*10dd0*/  FMNMX.FTZ R0, R47, R0, !PT ;  /* 0x000000002f007209 */ /* 0x000fe20007810000 */
[----:B------:R-:W-:Y:S01]  /*10de0*/  MUFU.EX2 R29, R29 ;  /* 0x0000001d001d7308 */ /* 0x000fe20000000800 */
[----:B-1----:R-:W-:Y:S01]  /*10df0*/  FADD.FTZ R6, R25, R6 ;  /* 0x0000000619067221 */ /* 0x002fe20000010000 */
        /* <DEDUP_REMOVED lines=15> */
[----:B------:R-:W-:-:S02]  /*10ef0*/  FFMA.FTZ R11, R85, UR30, -R11 ;  /* 0x0000001e550b7c23 */ /* 0x000fc4000801080b */
        /* <DEDUP_REMOVED lines=34> */
[----:B0-----:R-:W-:-:S05]  /*11120*/  FMNMX.FTZ R0, R0, R10, !PT ;  /* 0x0000000a00007209 */ /* 0x001fca0007810000 */
[C---:B------:R-:W-:Y:S01]  /*11130*/  FADD.FTZ R10, -R0.reuse, R20 ;  /* 0x00000014000a7221 */ /* 0x040fe20000010100 */
[----:B------:R-:W-:Y:S01]  /*11140*/  FMUL.FTZ R14, R0, UR30 ;  /* 0x0000001e000e7c20 */ /* 0x000fe20008410000 */
[----:B------:R-:W-:Y:S02]  /*11150*/  MUFU.EX2 R65, R65 ;  /* 0x0000004100417308 */ /* 0x000fe40000000800 */
[----:B------:R-:W-:Y:S01]  /*11160*/  FMUL.FTZ R10, R10, UR30 ;  /* 0x0000001e0a0a7c20 */ /* 0x000fe20008410000 */
        /* <DEDUP_REMOVED lines=21> */
[----:B------:R-:W1:Y:S01]  /*112c0*/  MUFU.EX2 R27, R27 ;  /* 0x0000001b001b7308 */ /* 0x000e620000000800 */
[--C-:B------:R-:W-:Y:S01]  /*112d0*/  FFMA.FTZ R63, R63, UR30, -R14.reuse ;  /* 0x0000001e3f3f7c23 */ /* 0x100fe2000801080e */
[--C-:B------:R-:W-:Y:S01]  /*112e0*/  FFMA.FTZ R66, R66, UR30, -R14.reuse ;  /* 0x0000001e42427c23 */ /* 0x100fe2000801080e */
[--C-:B------:R-:W-:Y:S01]  /*112f0*/  FFMA.FTZ R67, R67, UR30, -R14.reuse ;  /* 0x0000001e43437c23 */ /* 0x100fe2000801080e */
[--C-:B------:R-:W-:Y:S01]  /*11300*/  FFMA.FTZ R70, R70, UR30, -R14.reuse ;  /* 0x0000001e46467c23 */ /* 0x100fe2000801080e */
[--C-:B------:R-:W-:Y:S01]  /*11310*/  FFMA.FTZ R71, R71, UR30, -R14.reuse ;  /* 0x0000001e47477c23 */ /* 0x100fe2000801080e */
[--C-:B------:R-:W-:Y:S01]  /*11320*/  FFMA.FTZ R74, R74, UR30, -R14.reuse ;  /* 0x0000001e4a4a7c23 */ /* 0x100fe2000801080e */
[----:B------:R-:W-:Y:S01]  /*11330*/  FFMA.FTZ R75, R75, UR30, -R14 ;  /* 0x0000001e4b4b7c23 */ /* 0x000fe2000801080e */
[----:B------:R-:W2:Y:S01]  /*11340*/  MUFU.EX2 R30, R30 ;  /* 0x0000001e001e7308 */ /* 0x000ea20000000800 */
[----:B0-----:R-:W-:Y:S01]  /*11350*/  FFMA.FTZ R5, R10, R5, R26 ;  /* 0x000000050a057223 */ /* 0x001fe2000001001a */
[--C-:B------:R-:W-:Y:S01]  /*11360*/  FFMA.FTZ R78, R78, UR30, -R14.reuse ;  /* 0x0000001e4e4e7c23 */ /* 0x100fe2000801080e */
[--C-:B------:R-:W-:Y:S01]  /*11370*/  FFMA.FTZ R79, R79, UR30, -R14.reuse ;  /* 0x0000001e4f4f7c23 */ /* 0x100fe2000801080e */
[--C-:B------:R-:W-:Y:S01]  /*11380*/  FFMA.FTZ R82, R82, UR30, -R14.reuse ;  /* 0x0000001e52527c23 */ /* 0x100fe2000801080e */
[--C-:B------:R-:W-:Y:S01]  /*11390*/  FFMA.FTZ R83, R83, UR30, -R14.reuse ;  /* 0x0000001e53537c23 */ /* 0x100fe2000801080e */
[--C-:B------:R-:W-:Y:S01]  /*113a0*/  FFMA.FTZ R123, R86, UR30, -R14.reuse ;  /* 0x0000001e567b7c23 */ /* 0x100fe2000801080e */
[----:B------:R-:W-:Y:S01]  /*113b0*/  FFMA.FTZ R14, R87, UR30, -R14 ;  /* 0x0000001e570e7c23 */ /* 0x000fe2000801080e */
        /* <DEDUP_REMOVED lines=102> */
.L_x_1726:
        /* <DEDUP_REMOVED lines=77> */
.L_x_1715:
[----:B------:R-:W2:Y:S02]  /*11ef0*/  LDL R7, [R1+0x38] ;  /* 0x0000380001077983 */ /* 0x000ea40000100800 */
[----:B--2---:R-:W-:-:S13]  /*11f00*/  ISETP.GE.AND P1, PT, R4, R7, PT ;  /* 0x000000070400720c */ /* 0x004fda0003f26270 */
[----:B------:R-:W-:Y:S05]  /*11f10*/  @!P1 BRA `(.L_x_1728) ;  /* 0x0000003000489947 */ /* 0x000fea0003800000 */
[----:B------:R-:W-:Y:S02]  /*11f20*/  IMAD.MOV.U32 R7, RZ, RZ, R0 ;  /* 0x000000ffff077224 */ /* 0x000fe400078e0000 */
[----:B------:R-:W-:Y:S02]  /*11f30*/  IMAD.MOV.U32 R20, RZ, RZ, R3 ;  /* 0x000000ffff147224 */ /* 0x000fe400078e0003 */
[----:B------:R-:W-:Y:S02]  /*11f40*/  IMAD.MOV.U32 R10, RZ, RZ, R154 ;  /* 0x000000ffff0a7224 */ /* 0x000fe400078e009a */
[----:B------:R-:W-:-:S07]  /*11f50*/  IMAD.MOV.U32 R21, RZ, RZ, R19 ;  /* 0x000000ffff157224 */ /* 0x000fce00078e0013 */
.L_x_1748:
        /* <DEDUP_REMOVED lines=9> */
.L_x_1730:
        /* <DEDUP_REMOVED lines=8> */
.L_x_1731:
[----:B------:R-:W-:Y:S04]  /*12070*/  BSSY B0, `(.L_x_1729) ;  /* 0x0000004000007945 */ /* 0x000fe80003800000 */
[----:B-1----:R-:W-:Y:S05]  /*12080*/  @P2 BRA `(.L_x_1732) ;  /* 0x0000000000082947 */ /* 0x002fea0003800000 */
[----:B------:R-:W1:Y:S02]  /*12090*/  SYNCS.PHASECHK.TRANS64.TRYWAIT P2, [R3+URZ+0x16830], R0 ;  /* 0x01683000030075a7 */ /* 0x000e64000804017f */
[----:B-1----:R-:W-:Y:S05]  /*120a0*/  @!P2 BRA `(.L_x_1733) ;  /* 0x000000d80064a947 */ /* 0x002fea0003800000 */
.L_x_1732:
[----:B------:R-:W-:Y:S05]  /*120b0*/  BSYNC B0 ;  /* 0x0000000000007941 */ /* 0x000fea0003800000 */
.L_x_1729:
        /* <DEDUP_REMOVED lines=51> */
.L_x_1735:
[----:B------:R-:W-:Y:S01]  /*123f0*/  SHF.L.U32 R0, R10, 0x1f, RZ ;  /* 0x0000001f0a007819 */ /* 0x000fe200000006ff */
[----:B-----5:R-:W-:-:S04]  /*12400*/  IMAD R3, R21, 0x8, R2 ;  /* 0x0000000815037824 */ /* 0x020fc800078e0202 */
[----:B------:R0:W1:Y:S01]  /*12410*/  SYNCS.PHASECHK.TRANS64.TRYWAIT P1, [R3+URZ+0x16850], R0 ;  /* 0x01685000030075a7 */ /* 0x000062000802017f */
[----:B------:R-:W-:Y:S05]  /*12420*/  @!P0 BRA `(.L_x_1736) ;  /* 0x0000000000048947 */ /* 0x000fea0003800000 */
[----:B------:R-:W-:Y:S01]  /*12430*/  BPT.TRAP 0x1 ;  /* 0x000000040000795c */ /* 0x000fe20000300000 */
.L_x_1736:
[----:B-1----:R-:W-:Y:S05]  /*12440*/  @P1 BRA `(.L_x_1734) ;  /* 0x0000000000081947 */ /* 0x002fea0003800000 */
[----:B------:R-:W1:Y:S02]  /*12450*/  SYNCS.PHASECHK.TRANS64.TRYWAIT P1, [R3+URZ+0x16850], R0 ;  /* 0x01685000030075a7 */ /* 0x000e64000802017f */
[----:B-1----:R-:W-:Y:S05]  /*12460*/  @!P1 BRA `(.L_x_1737) ;  /* 0x000000d400889947 */ /* 0x002fea0003800000 */
.L_x_1734:
        /* <DEDUP_REMOVED lines=68> */
.L_x_1738:
[----:B------:R-:W2:Y:S01]  /*128b0*/  LDL R11, [R1+0x24] ;  /* 0x00002400010b7983 */ /* 0x000ea20000100800 */
[----:B0-----:R-:W0:Y:S03]  /*128c0*/  LDC R0, c[0x0][0x448] ;  /* 0x00011200ff007b82 */ /* 0x001e260000000800 */
[----:B------:R-:W2:Y:S04]  /*128d0*/  LDL R10, [R1+0x30] ;  /* 0x00003000010a7983 */ /* 0x000ea80000100800 */
[----:B------:R-:W3:Y:S01]  /*128e0*/  LDL R124, [R1] ;  /* 0x00000000017c7983 */ /* 0x000ee20000100800 */
[----:B0-----:R-:W-:-:S13]  /*128f0*/  ISETP.NE.AND P1, PT, R0, 0x1, PT ;  /* 0x000000010000780c */ /* 0x001fda0003f25270 */
[----:B------:R-:W0:Y:S08]  /*12900*/  @P1 LDC R3, c[0x0][0x44c] ;  /* 0x00011300ff031b82 */ /* 0x000e300000000800 */
[----:B------:R-:W1:Y:S01]  /*12910*/  @P1 LDC R0, c[0x0][0x450] ;  /* 0x00011400ff001b82 */ /* 0x000e620000000800 */
[----:B------:R-:W-:Y:S01]  /*12920*/  ULOP3.LUT UR12, URZ, UR11, URZ, 0x33, !UPT ;  /* 0x0000000b3f0c7292 */ /* 0x000fe2000f8e333f */
[----:B--2---:R-:W-:-:S06]  /*12930*/  IMAD.IADD R15, R10, 0x1, R11 ;  /* 0x000000010a0f7824 */ /* 0x004fcc00078e020b */
[----:B------:R-:W2:Y:S01]  /*12940*/  LDC R10, c[0x0][0x9e4] ;  /* 0x00027900ff0a7b82 */ /* 0x000ea20000000800 */
        /* <DEDUP_REMOVED lines=9> */
[----:B------:R-:W-:Y:S02]  /*129e0*/  IADD3 R3, -R0, 0x1, RZ ;  /* 0x0000000100037810 */ /* 0x000fe40007ffe1ff */
[----:B--2---:R-:W-:-:S03]  /*129f0*/  ISETP.GE.AND P3, PT, R10, 0x1, PT ;  /* 0x000000010a00780c */ /* 0x004fc60003f66270 */
        /* <DEDUP_REMOVED lines=19> */
.L_x_1741:
[----:B------:R-:W-:-:S05]  /*12b30*/  IMAD.U32 R123, RZ, RZ, UR4 ;  /* 0x00000004ff7b7e24 */ /* 0x000fca000f8e00ff */
[----:B------:R-:W-:-:S13]  /*12b40*/  ISETP.NE.AND P1, PT, R123, 0x1, PT ;  /* 0x000000017b00780c */ /* 0x000fda0003f25270 */
[----:B------:R-:W0:Y:S02]  /*12b50*/  @P1 LDC.64 R120, c[0x0][0x9e8] ;  /* 0x00027a00ff781b82 */ /* 0x000e240000000a00 */
[----:B0-----:R-:W-:-:S05]  /*12b60*/  @P1 IMAD.HI.U32 R120, R122, R120, RZ ;  /* 0x000000787a781227 */ /* 0x001fca00078e00ff */
[----:B------:R-:W-:-:S07]  /*12b70*/  @P1 SHF.R.U32.HI R122, RZ, R121, R120 ;  /* 0x00000079ff7a1219 */ /* 0x000fce0000011678 */
.L_x_1742:
[----:B------:R-:W-:Y:S05]  /*12b80*/  BSYNC B0 ;  /* 0x0000000000007941 */ /* 0x000fea0003800000 */
.L_x_1740:
[----:B------:R-:W-:-:S04]  /*12b90*/  IMAD R122, R122, R123, -R0 ;  /* 0x0000007b7a7a7224 */ /* 0x000fc800078e0a00 */
[----:B------:R-:W-:-:S05]  /*12ba0*/  IMAD R122, R124, -0x2, R122 ;  /* 0xfffffffe7c7a7824 */ /* 0x000fca00078e027a */
[----:B------:R-:W-:Y:S02]  /*12bb0*/  VIMNMX R3, R3, R122, !PT ;  /* 0x0000007a03037248 */ /* 0x000fe40007fe0100 */
[----:B------:R-:W-:-:S07]  /*12bc0*/  VIADDMNMX R10, R122, R123, R10, PT ;  /* 0x0000007b7a0a7246 */ /* 0x000fce000380010a */
.L_x_1739:
        /* <DEDUP_REMOVED lines=113> */
.L_x_1745:
[----:B------:R-:W-:-:S05]  /*132e0*/  IMAD.U32 R120, RZ, RZ, UR4 ;  /* 0x00000004ff787e24 */ /* 0x000fca000f8e00ff */
[----:B------:R-:W-:-:S13]  /*132f0*/  ISETP.NE.AND P1, PT, R120, 0x1, PT ;  /* 0x000000017800780c */ /* 0x000fda0003f25270 */
[----:B------:R-:W0:Y:S02]  /*13300*/  @P1 LDC.64 R10, c[0x0][0x9e8] ;  /* 0x00027a00ff0a1b82 */ /* 0x000e240000000a00 */
[----:B0-----:R-:W-:-:S05]  /*13310*/  @P1 IMAD.HI.U32 R10, R15, R10, RZ ;  /* 0x0000000a0f0a1227 */ /* 0x001fca00078e00ff */
[----:B------:R-:W-:-:S07]  /*13320*/  @P1 SHF.R.U32.HI R15, RZ, R11, R10 ;  /* 0x0000000bff0f1219 */ /* 0x000fce000001160a */
.L_x_1746:
[----:B------:R-:W-:Y:S05]  /*13330*/  BSYNC B0 ;  /* 0x0000000000007941 */ /* 0x000fea0003800000 */
.L_x_1744:
[----:B------:R-:W-:-:S04]  /*13340*/  IMAD R0, R15, R120, -R0 ;  /* 0x000000780f007224 */ /* 0x000fc800078e0a00 */
[----:B------:R-:W-:-:S05]  /*13350*/  IMAD R0, R124, -0x2, R0 ;  /* 0xfffffffe7c007824 */ /* 0x000fca00078e0200 */
[----:B------:R-:W-:Y:S02]  /*13360*/  VIMNMX R3, R3, R0, !PT ;  /* 0x0000000003037248 */ /* 0x000fe40007fe0100 */
[----:B------:R-:W-:-:S07]  /*13370*/  VIADDMNMX R14, R0, R120, R14, PT ;  /* 0x00000078000e7246 */ /* 0x000fce000380010e */
.L_x_1743:
[----:B------:R-:W-:Y:S01]  /*13380*/  FMNMX.FTZ R0, R24, R20, !PT ;  /* 0x0000001418007209 */ /* 0x000fe20007810000 */
[----:B------:R-:W-:Y:S01]  /*13390*/  UMOV UR30, UR6 ;  /* 0x00000006001e7c82 */ /* 0x000fe20008000000 */
[----:B------:R-:W-:Y:S02]  /*133a0*/  ISETP.GT.AND P1, PT, R3, 0x1, P5 ;  /* 0x000000010300780c */ /* 0x000fe40002f24270 */
[----:B------:R-:W-:Y:S02]  /*133b0*/  FMNMX.FTZ R0, R25, R0, !PT ;  /* 0x0000000019007209 */ /* 0x000fe40007810000 */
[----:B------:R-:W-:Y:S02]  /*133c0*/  ISETP.LT.OR P1, PT, R14, 0x2, P1 ;  /* 0x000000020e00780c */ /* 0x000fe40000f21670 */
[----:B------:R-:W-:Y:S02]  /*133d0*/  FMNMX.FTZ R0, R28, R0, !PT ;  /* 0x000000001c007209 */ /* 0x000fe40007810000 */
[----:B------:R-:W-:-:S02]  /*133e0*/  FSEL R27, R27, -INF , !P1 ;  /* 0xff8000001b1b7808 */ /* 0x000fc40004800000 */
[----:B------:R-:W-:Y:S02]  /*133f0*/  FMNMX.FTZ R0, R29, R0, !PT ;  /* 0x000000001d007209 */ /* 0x000fe40007810000 */
[C---:B------:R-:W-:Y:S02]  /*13400*/  ISETP.GT.AND P2, PT, R3.reuse, 0x8, P5 ;  /* 0x000000080300780c */ /* 0x040fe40002f44270 */
[----:B------:R-:W-:Y:S02]  /*13410*/  FMNMX.FTZ R0, R32, R0, !PT ;  /* 0x0000000020007209 */ /* 0x000fe40007810000 */
[----:B------:R-:W-:Y:S02]  /*13420*/  ISETP.GT.AND P1, PT, R3, 0x9, P5 ;  /* 0x000000090300780c */ /* 0x000fe40002f24270 */
[----:B------:R-:W-:Y:S02]  /*13430*/  FMNMX.FTZ R0, R33, R0, !PT ;  /* 0x0000000021007209 */ /* 0x000fe40007810000 */
[----:B------:R-:W-:-:S02]  /*13440*/  ISETP.LT.OR P2, PT, R14, 0x9, P2 ;  /* 0x000000090e00780c */ /* 0x000fc40001741670 */
[----:B------:R-:W-:Y:S02]  /*13450*/  ISETP.LT.OR P1, PT, R14, 0xa, P1 ;  /* 0x0000000a0e00780c */ /* 0x000fe40000f21670 */
[----:B------:R-:W-:Y:S02]  /*13460*/  FMNMX.FTZ R0, R36, R0, !PT ;  /* 0x0000000024007209 */ /* 0x000fe40007810000 */
[----:B------:R-:W-:Y:S02]  /*13470*/  FSEL R30, R30, -INF , !P2 ;  /* 0xff8000001e1e7808 */ /* 0x000fe40005000000 */
[----:B------:R-:W-:Y:S02]  /*13480*/  FSEL R31, R31, -INF , !P1 ;  /* 0xff8000001f1f7808 */ /* 0x000fe40004800000 */
[C---:B------:R-:W-:Y:S02]  /*13490*/  ISETP.GT.AND P2, PT, R3.reuse, 0x10, P5 ;  /* 0x000000100300780c */ /* 0x040fe40002f44270 */
[----:B------:R-:W-:-:S02]  /*134a0*/  ISETP.GT.AND P1, PT, R3, 0x11, P5 ;  /* 0x000000110300780c */ /* 0x000fc40002f24270 */
[----:B------:R-:W-:Y:S02]  /*134b0*/  FMNMX.FTZ R0, R37, R0, !PT ;  /* 0x0000000025007209 */ /* 0x000fe40007810000 */
[C---:B------:R-:W-:Y:S02]  /*134c0*/  ISETP.LT.OR P2, PT, R14.reuse, 0x11, P2 ;  /* 0x000000110e00780c */ /* 0x040fe40001741670 */
[----:B------:R-:W-:Y:S02]  /*134d0*/  ISETP.LT.OR P1, PT, R14, 0x12, P1 ;  /* 0x000000120e00780c */ /* 0x000fe40000f21670 */
[----:B------:R-:W-:Y:S02]  /*134e0*/  FMNMX.FTZ R0, R40, R0, !PT ;  /* 0x0000000028007209 */ /* 0x000fe40007810000 */
[----:B------:R-:W-:Y:S02]  /*134f0*/  FSEL R34, R34, -INF , !P2 ;  /* 0xff80000022227808 */ /* 0x000fe40005000000 */
[----:B------:R-:W-:-:S02]  /*13500*/  FSEL R35, R35, -INF , !P1 ;  /* 0xff80000023237808 */ /* 0x000fc40004800000 */
[----:B------:R-:W-:Y:S02]  /*13510*/  FMNMX.FTZ R0, R41, R0, !PT ;  /* 0x0000000029007209 */ /* 0x000fe40007810000 */
[C---:B------:R-:W-:Y:S02]  /*13520*/  ISETP.GT.AND P2, PT, R3.reuse, 0x18, P5 ;  /* 0x000000180300780c */ /* 0x040fe40002f44270 */
[----:B------:R-:W-:Y:S02]  /*13530*/  ISETP.GT.AND P1, PT, R3, 0x19, P5 ;  /* 0x000000190300780c */ /* 0x000fe40002f24270 */
[----:B------:R-:W-:Y:S02]  /*13540*/  FMNMX.FTZ R0, R44, R0, !PT ;  /* 0x000000002c007209 */ /* 0x000fe40007810000 */
[C---:B------:R-:W-:Y:S02]  /*13550*/  ISETP.LT.OR P2, PT, R14.reuse, 0x19, P2 ;  /* 0x000000190e00780c */ /* 0x040fe40001741670 */
[----:B------:R-:W-:-:S02]  /*13560*/  ISETP.LT.OR P1, PT, R14, 0x1a, P1 ;  /* 0x0000001a0e00780c */ /* 0x000fc40000f21670 */
[----:B------:R-:W-:Y:S02]  /*13570*/  FMNMX.FTZ R0, R45, R0, !PT ;  /* 0x000000002d007209 */ /* 0x000fe40007810000 */
[----:B------:R-:W-:Y:S02]  /*13580*/  FSEL R38, R38, -INF , !P2 ;  /* 0xff80000026267808 */ /* 0x000fe40005000000 */
[----:B------:R-:W-:Y:S02]  /*13590*/  FSEL R39, R39, -INF , !P1 ;  /* 0xff80000027277808 */ /* 0x000fe40004800000 */
[C---:B------:R-:W-:Y:S02]  /*135a0*/  ISETP.GT.AND P2, PT, R3.reuse, 0x20, P5 ;  /* 0x000000200300780c */ /* 0x040fe40002f44270 */
[----:B------:R-:W-:Y:S02]  /*135b0*/  ISETP.GT.AND P1, PT, R3, 0x21, P5 ;  /* 0x000000210300780c */ /* 0x000fe40002f24270 */
[----:B------:R-:W-:-:S02]  /*135c0*/  FMNMX.FTZ R0, R48, R0, !PT ;  /* 0x0000000030007209 */ /* 0x000fc40007810000 */
[C---:B------:R-:W-:Y:S02]  /*135d0*/  ISETP.LT.OR P2, PT, R14.reuse, 0x21, P2 ;  /* 0x000000210e00780c */ /* 0x040fe40001741670 */
[----:B------:R-:W-:Y:S02]  /*135e0*/  ISETP.LT.OR P1, PT, R14, 0x22, P1 ;  /* 0x000000220e00780c */ /* 0x000fe40000f21670 */
[----:B------:R-:W-:Y:S02]  /*135f0*/  FMNMX.FTZ R0, R49, R0, !PT ;  /* 0x0000000031007209 */ /* 0x000fe40007810000 */
[----:B------:R-:W-:Y:S02]  /*13600*/  FSEL R42, R42, -INF , !P2 ;  /* 0xff8000002a2a7808 */ /* 0x000fe40005000000 */
[----:B------:R-:W-:Y:S02]  /*13610*/  FSEL R43, R43, -INF , !P1 ;  /* 0xff8000002b2b7808 */ /* 0x000fe40004800000 */
[----:B------:R-:W-:-:S02]  /*13620*/  ISETP.GT.AND P2, PT, R3, 0x28, P5 ;  /* 0x000000280300780c */ /* 0x000fc40002f44270 */
[----:B------:R-:W-:Y:S02]  /*13630*/  ISETP.GT.AND P1, PT, R3, 0x29, P5 ;  /* 0x000000290300780c */ /* 0x000fe40002f24270 */
[----:B------:R-:W-:Y:S02]  /*13640*/  FMNMX.FTZ R0, R52, R0, !PT ;  /* 0x0000000034007209 */ /* 0x000fe40007810000 */
[C---:B------:R-:W-:Y:S02]  /*13650*/  ISETP.LT.OR P2, PT, R14.reuse, 0x29, P2 ;  /* 0x000000290e00780c */ /* 0x040fe40001741670 */
[----:B------:R-:W-:Y:S02]  /*13660*/  ISETP.LT.OR P1, PT, R14, 0x2a, P1 ;  /* 0x0000002a0e00780c */ /* 0x000fe40000f21670 */
[----:B------:R-:W-:Y:S02]  /*13670*/  FMNMX.FTZ R0, R53, R0, !PT ;  /* 0x0000000035007209 */ /* 0x000fe40007810000 */
[----:B------:R-:W-:-:S02]  /*13680*/  FSEL R46, R46, -INF , !P2 ;  /* 0xff8000002e2e7808 */ /* 0x000fc40005000000 */
[----:B------:R-:W-:Y:S02]  /*13690*/  FSEL R47, R47, -INF , !P1 ;  /* 0xff8000002f2f7808 */ /* 0x000fe40004800000 */
        /* <DEDUP_REMOVED lines=8> */
[----:B------:R-:W-:Y:S02]  /*13720*/  FMNMX.FTZ R0, R60, R0, !PT ;  /* 0x000000003c007209 */ /* 0x000fe40007810000 */
        /* <DEDUP_REMOVED lines=8> */
[C---:B------:R-:W-:Y:S02]  /*137b0*/  ISETP.GT.AND P2, PT, R3.reuse, 0x40, P5 ;  /* 0x000000400300780c */ /* 0x040fe40002f44270 */
[----:B------:R-:W-:Y:S02]  /*137c0*/  ISETP.GT.AND P1, PT, R3, 0x41, P5 ;  /* 0x000000410300780c */ /* 0x000fe40002f24270 */
[----:B------:R-:W-:Y:S02]  /*137d0*/  FMNMX.FTZ R0, R65, R0, !PT ;  /* 0x0000000041007209 */ /* 0x000fe40007810000 */
[C---:B------:R-:W-:Y:S02]  /*137e0*/  ISETP.LT.OR P2, PT, R14.reuse, 0x41, P2 ;  /* 0x000000410e00780c */ /* 0x040fe40001741670 */
[----:B------:R-:W-:Y:S02]  /*137f0*/  ISETP.LT.OR P1, PT, R14, 0x42, P1 ;  /* 0x000000420e00780c */ /* 0x000fe40000f21670 */
[----:B------:R-:W-:-:S02]  /*13800*/  FMNMX.FTZ R0, R68, R0, !PT ;  /* 0x0000000044007209 */ /* 0x000fc40007810000 */
[----:B------:R-:W-:Y:S02]  /*13810*/  FSEL R58, R58, -INF , !P2 ;  /* 0xff8000003a3a7808 */ /* 0x000fe40005000000 */
[----:B------:R-:W-:Y:S02]  /*13820*/  FSEL R59, R59, -INF , !P1 ;  /* 0xff8000003b3b7808 */ /* 0x000fe40004800000 */
[C---:B------:R-:W-:Y:S02]  /*13830*/  ISETP.GT.AND P2, PT, R3.reuse, 0x48, P5 ;  /* 0x000000480300780c */ /* 0x040fe40002f44270 */
        /* <DEDUP_REMOVED lines=27> */
[----:B------:R-:W-:Y:S02]  /*139f0*/  LOP3.LUT R22, R22, 0xbfffffff, RZ, 0xc0, !PT ;  /* 0xbfffffff16167812 */ /* 0x000fe400078ec0ff */
[C---:B------:R-:W-:Y:S02]  /*13a00*/  ISETP.LT.OR P2, PT, R14.reuse, 0x61, P2 ;  /* 0x000000610e00780c */ /* 0x040fe40001741670 */
[----:B------:R-:W-:Y:S02]  /*13a10*/  ISETP.LT.OR P1, PT, R14, 0x62, P1 ;  /* 0x000000620e00780c */ /* 0x000fe40000f21670 */
[----:B------:R-:W-:Y:S02]  /*13a20*/  FMNMX.FTZ R0, R85, R0, !PT ;  /* 0x0000000055007209 */ /* 0x000fe40007810000 */
[----:B------:R-:W-:Y:S02]  /*13a30*/  @P0 LOP3.LUT R22, R22, 0x40000000, RZ, 0xfc, !PT ;  /* 0x4000000016160812 */ /* 0x000fe400078efcff */
[----:B------:R-:W-:-:S02]  /*13a40*/  FSEL R74, R74, -INF , !P2 ;  /* 0xff8000004a4a7808 */ /* 0x000fc40005000000 */
[----:B------:R-:W-:Y:S02]  /*13a50*/  FSEL R75, R75, -INF , !P1 ;  /* 0xff8000004b4b7808 */ /* 0x000fe40004800000 */
[C---:B------:R-:W-:Y:S02]  /*13a60*/  ISETP.GT.AND P4, PT, R3.reuse, 0x68, P5 ;  /* 0x000000680300780c */ /* 0x040fe40002f84270 */
[C---:B------:R-:W-:Y:S02]  /*13a70*/  ISETP.GT.AND P6, PT, R3.reuse, 0x69, P5 ;  /* 0x000000690300780c */ /* 0x040fe40002fc4270 */
[C---:B------:R-:W-:Y:S02]  /*13a80*/  ISETP.GT.AND P3, PT, R3.reuse, 0x70, P5 ;  /* 0x000000700300780c */ /* 0x040fe40002f64270 */
[C---:B------:R-:W-:Y:S02]  /*13a90*/  ISETP.GT.AND P2, PT, R3.reuse, 0x71, P5 ;  /* 0x000000710300780c */ /* 0x040fe40002f44270 */
[----:B------:R-:W-:-:S02]  /*13aa0*/  ISETP.GT.AND P1, PT, R3, 0x78, P5 ;  /* 0x000000780300780c */ /* 0x000fc40002f24270 */
[C---:B------:R-:W-:Y:S02]  /*13ab0*/  ISETP.GT.AND P0, PT, R3.reuse, RZ, P5 ;  /* 0x000000ff0300720c */ /* 0x040fe40002f04270 */
[----:B------:R-:W-:Y:S02]  /*13ac0*/  ISETP.GT.AND P5, PT, R3, 0x79, P5 ;  /* 0x000000790300780c */ /* 0x000fe40002fa4270 */
[----:B------:R-:W0:Y:S01]  /*13ad0*/  SHFL.BFLY PT, R3, R0, 0x2, 0x1f ;  /* 0x0c401f0000037f89 */ /* 0x000e2200000e0000 */
[----:B------:R-:W-:Y:S02]  /*13ae0*/  ISETP.LT.OR P4, PT, R14, 0x69, P4 ;  /* 0x000000690e00780c */ /* 0x000fe40002781670 */
[----:B------:R-:W-:Y:S02]  /*13af0*/  LOP3.LUT R22, R22, 0xfffffffd, RZ, 0xc0, !PT ;  /* 0xfffffffd16167812 */ /* 0x000fe400078ec0ff */
[C---:B------:R-:W-:Y:S02]  /*13b00*/  ISETP.LT.OR P0, PT, R14.reuse, 0x1, P0 ;  /* 0x000000010e00780c */ /* 0x040fe40000701670 */
[----:B------:R-:W-:-:S02]  /*13b10*/  ISETP.LT.OR P3, PT, R14, 0x71, P3 ;  /* 0x000000710e00780c */ /* 0x000fc40001f61670 */
[----:B------:R-:W-:Y:S02]  /*13b20*/  FSEL R26, R26, -INF , !P0 ;  /* 0xff8000001a1a7808 */ /* 0x000fe40004000000 */
[----:B------:R-:W-:Y:S02]  /*13b30*/  ISETP.LT.OR P2, PT, R14, 0x72, P2 ;  /* 0x000000720e00780c */ /* 0x000fe40001741670 */
[----:B------:R-:W-:Y:S02]  /*13b40*/  FSEL R82, R82, -INF , !P3 ;  /* 0xff80000052527808 */ /* 0x000fe40005800000 */
[----:B------:R-:W-:Y:S02]  /*13b50*/  @P4 LOP3.LUT R22, R22, 0x2, RZ, 0xfc, !PT ;  /* 0x0000000216164812 */ /* 0x000fe400078efcff */
[C---:B------:R-:W-:Y:S02]  /*13b60*/  ISETP.LT.OR P4, PT, R14.reuse, 0x6a, P6 ;  /* 0x0000006a0e00780c */ /* 0x040fe40003781670 */
[----:B------:R-:W-:-:S02]  /*13b70*/  ISETP.LT.OR P1, PT, R14, 0x79, P1 ;  /* 0x000000790e00780c */ /* 0x000fc40000f21670 */
[----:B------:R-:W-:Y:S02]  /*13b80*/  FSEL R79, R79, -INF , !P4 ;  /* 0xff8000004f4f7808 */ /* 0x000fe40006000000 */
[----:B------:R-:W-:Y:S02]  /*13b90*/  FSEL R83, R83, -INF , !P2 ;  /* 0xff80000053537808 */ /* 0x000fe40005000000 */
[----:B0-----:R-:W-:Y:S02]  /*13ba0*/  FMNMX.FTZ R3, R0, R3, !PT ;  /* 0x0000000300037209 */ /* 0x001fe40007810000 */
[----:B------:R-:W-:Y:S02]  /*13bb0*/  ISETP.LT.OR P5, PT, R14, 0x7a, P5 ;  /* 0x0000007a0e00780c */ /* 0x000fe40002fa1670 */
[----:B------:R-:W-:Y:S01]  /*13bc0*/  FSEL R86, R86, -INF , !P1 ;  /* 0xff80000056567808 */ /* 0x000fe20004800000 */
[----:B------:R-:W0:Y:S01]  /*13bd0*/  SHFL.BFLY PT, R0, R3, 0x1, 0x1f ;  /* 0x0c201f0003007f89 */ /* 0x000e2200000e0000 */
[----:B------:R-:W-:-:S02]  /*13be0*/  FSEL R87, R87, -INF , !P5 ;  /* 0xff80000057577808 */ /* 0x000fc40006800000 */
[----:B------:R-:W-:Y:S02]  /*13bf0*/  LOP3.LUT P0, RZ, R22, 0x40000000, RZ, 0xc0, !PT ;  /* 0x4000000016ff7812 */ /* 0x000fe4000780c0ff */
[----:B0-----:R-:W-:-:S04]  /*13c00*/  FMNMX.FTZ R3, R3, R0, !PT ;  /* 0x0000000003037209 */ /* 0x001fc80007810000 */
[C---:B------:R-:W-:Y:S01]  /*13c10*/  FSETP.NEU.FTZ.AND P6, PT, R3.reuse, -INF , PT ;  /* 0xff8000000300780b */ /* 0x040fe20003fdd000 */
[----:B------:R-:W-:-:S03]  /*13c20*/  FMUL.FTZ R0, R3, UR30 ;  /* 0x0000001e03007c20 */ /* 0x000fc60008410000 */
[----:B------:R-:W-:Y:S02]  /*13c30*/  FSEL R10, R3, RZ, P6 ;  /* 0x000000ff030a7208 */ /* 0x000fe40003000000 */
[----:B------:R-:W-:Y:S02]  /*13c40*/  FSEL R0, R0, RZ, P6 ;  /* 0x000000ff00007208 */ /* 0x000fe40003000000 */
[----:B------:R-:W-:Y:S01]  /*13c50*/  LOP3.LUT P6, RZ, R22, 0x2, RZ, 0xc0, !PT ;  /* 0x0000000216ff7812 */ /* 0x000fe200078cc0ff */
[----:B------:R-:W-:Y:S02]  /*13c60*/  FADD.FTZ R10, -R10, R20 ;  /* 0x000000140a0a7221 */ /* 0x000fe40000010100 */
        /* <DEDUP_REMOVED lines=33> */
[----:B------:R-:W-:Y:S01]  /*13e80*/  FMUL.FTZ R14, R10, UR30 ;  /* 0x0000001e0a0e7c20 */ /* 0x000fe20008410000 */
[----:B------:R-:W-:Y:S01]  /*13e90*/  FSEL R78, R78, -INF , !P6 ;  /* 0xff8000004e4e7808 */ /* 0x000fe20007000000 */
        /* <DEDUP_REMOVED lines=205> */
.L_x_1747:
        /* <DEDUP_REMOVED lines=77> */
.L_x_1728:
[----:B------:R-:W-:Y:S05]  /*15040*/  WARPSYNC.ALL ;  /* 0x0000000000007948 */ /* 0x000fea0003800000 */
[----:B------:R-:W-:Y:S06]  /*15050*/  BAR.ARV 0x8, 0x200 ;  /* 0x0208000000007b1d */ /* 0x000fec0000002000 */
[----:B------:R-:W-:Y:S05]  /*15060*/  @!P0 BRA `(.L_x_1749) ;  /* 0x0000000000048947 */ /* 0x000fea0003800000 */
[----:B------:R-:W-:Y:S01]  /*15070*/  BPT.TRAP 0x1 ;  /* 0x000000040000795c */ /* 0x000fe20000300000 */
.L_x_1749:
[----:B------:R-:W-:Y:S01]  /*15080*/  IMAD R11, R19, 0x8, R2 ;  /* 0x00000008130b7824 */ /* 0x000fe200078e0202 */
[----:B------:R-:W-:-:S04]  /*15090*/  SHF.L.U32 R4, R154, 0x1f, RZ ;  /* 0x0000001f9a047819 */ /* 0x000fc800000006ff */
[----:B------:R0:W1:Y:S01]  /*150a0*/  SYNCS.PHASECHK.TRANS64.TRYWAIT P1, [R11+URZ+0x16850], R4 ;  /* 0x016850040b0075a7 */ /* 0x000062000802017f */
[----:B------:R-:W-:Y:S05]  /*150b0*/  @!P0 BRA `(.L_x_1750) ;  /* 0x0000000000048947 */ /* 0x000fea0003800000 */
[----:B------:R-:W-:Y:S01]  /*150c0*/  BPT.TRAP 0x1 ;  /* 0x000000040000795c */ /* 0x000fe20000300000 */
.L_x_1750:
[----:B------:R-:W-:-:S05]  /*150d0*/  VIADD R2, R2, 0x400 ;  /* 0x0000040002027836 */ /* 0x000fca0000000000 */
[----:B------:R-:W-:-:S04]  /*150e0*/  SHF.R.U32.HI R2, RZ, 0x4, R2 ;  /* 0x00000004ff027819 */ /* 0x000fc80000011602 */
[----:B------:R-:W-:Y:S01]  /*150f0*/  LOP3.LUT R2, R2, 0x3fff, RZ, 0xc0, !PT ;  /* 0x00003fff02027812 */ /* 0x000fe200078ec0ff */
[----:B-1----:R-:W-:Y:S06]  /*15100*/  @P1 BRA `(.L_x_1751) ;  /* 0x0000000000081947 */ /* 0x002fec0003800000 */
[----:B------:R-:W1:Y:S02]  /*15110*/  SYNCS.PHASECHK.TRANS64.TRYWAIT P1, [R11+URZ+0x16850], R4 ;  /* 0x016850040b0075a7 */ /* 0x000e64000802017f */
[----:B-1----:R-:W-:Y:S05]  /*15120*/  @!P1 BRA `(.L_x_1752) ;  /* 0x000000a8006c9947 */ /* 0x002fea0003800000 */
.L_x_1751:
[----:B------:R-:W-:Y:S01]  /*15130*/  IMAD R8, R19, 0x400, R2 ;  /* 0x0000040013087824 */ /* 0x000fe200078e0202 */
[----:B------:R-:W-:Y:S05]  /*15140*/  WARPSYNC.ALL ;  /* 0x0000000000007948 */ /* 0x000fea0003800000 */
[----:B------:R-:W-:Y:S01]  /*15150*/  IMAD.MOV.U32 R9, RZ, RZ, 0x40000040 ;  /* 0x40000040ff097424 */ /* 0x000fe200078e00ff */
[C---:B------:R-:W-:Y:S01]  /*15160*/  R2UR UR6, R8.reuse ;  /* 0x00000000080672ca */ /* 0x040fe200000e0000 */
[----:B------:R-:W-:Y:S01]  /*15170*/  WARPGROUP.ARRIVE ;  /* 0x00000000000079c5 */ /* 0x000fe20000000000 */
[----:B------:R-:W-:Y:S01]  /*15180*/  VIADD R12, R8, 0x80 ;  /* 0x00000080080c7836 */ /* 0x000fe20000000000 */
[----:B------:R-:W2:Y:S01]  /*15190*/  SHFL.BFLY PT, R7, R6, 0x2, 0x1f ;  /* 0x0c401f0006077f89 */ /* 0x000ea200000e0000 */
[----:B------:R-:W-:Y:S01]  /*151a0*/  R2UR UR7, R9 ;  /* 0x00000000090772ca */ /* 0x000fe200000e0000 */
[----:B------:R-:W-:Y:S01]  /*151b0*/  IMAD.MOV.U32 R13, RZ, RZ, 0x40000040 ;  /* 0x40000040ff0d7424 */ /* 0x000fe200078e00ff */
[----:B------:R-:W-:Y:S01]  /*151c0*/  CS2R R14, SRZ ;  /* 0x00000000000e7805 */ /* 0x000fe2000001ff00 */
[----:B------:R-:W0:Y:S01]  /*151d0*/  SHFL.BFLY PT, R2, R5, 0x2, 0x1f ;  /* 0x0c401f0005027f89 */ /* 0x000e2200000e0000 */
[----:B------:R-:W-:-:S02]  /*151e0*/  IMAD.MOV.U32 R9, RZ, RZ, 0x40000040 ;  /* 0x40000040ff097424 */ /* 0x000fc400078e00ff */
[----:B------:R-:W-:Y:S02]  /*151f0*/  IMAD.MOV.U32 R21, RZ, RZ, -0x800000 ;  /* 0xff800000ff157424 */ /* 0x000fe400078e00ff */
[----:B------:R-:W-:-:S05]  /*15200*/  IMAD.MOV.U32 R20, RZ, RZ, -0x800000 ;  /* 0xff800000ff147424 */ /* 0x000fca00078e00ff */
[----:B------:R-:W-:Y:S01]  /*15210*/  HGMMA.64x64x16.F32.BF16 R88, R148, gdesc[UR4].tnspB, R88, gsb0 ;  /* 0x40e0000494587df0 */ /* 0x000fe20008001858 */
[----:B------:R-:W-:Y:S01]  /*15220*/  R2UR UR6, R12 ;  /* 0x000000000c0672ca */ /* 0x000fe200000e0000 */
[----:B------:R-:W-:Y:S01]  /*15230*/  VIADD R12, R8, 0x100 ;  /* 0x00000100080c7836 */ /* 0x000fe20000000000 */
[----:B------:R-:W-:Y:S01]  /*15240*/  R2UR UR7, R13 ;  /* 0x000000000d0772ca */ /* 0x000fe200000e0000 */
[----:B------:R-:W-:Y:S02]  /*15250*/  IMAD.MOV.U32 R13, RZ, RZ, 0x40000040 ;  /* 0x40000040ff0d7424 */ /* 0x000fe400078e00ff */
[----:B--2---:R-:W-:Y:S01]  /*15260*/  FADD.FTZ R7, R7, R6 ;  /* 0x0000000607077221 */ /* 0x004fe20000010000 */
[----:B01----:R-:W-:-:S04]  /*15270*/  FADD.FTZ R4, R2, R5 ;  /* 0x0000000502047221 */ /* 0x003fc80000010000 */
[----:B------:R-:W0:Y:S01]  /*15280*/  SHFL.BFLY PT, R2, R7, 0x1, 0x1f ;  /* 0x0c201f0007027f89 */ /* 0x000e2200000e0000 */
        /* <DEDUP_REMOVED lines=38> */
[----:B0-----:R-:W-:Y:S01]  /*154f0*/  FADD.FTZ R8, R7, R2 ;  /* 0x0000000207087221 */ /* 0x001fe20000010000 */
[----:B------:R-:W-:Y:S01]  /*15500*/  R2UR UR7, R9 ;  /* 0x00000000090772ca */ /* 0x000fe200000e0000 */
[----:B------:R-:W-:Y:S01]  /*15510*/  IMAD.U32 R2, RZ, RZ, UR30 ;  /* 0x0000001eff027e24 */ /* 0x000fe2000f8e00ff */
[----:B------:R-:W0:Y:S02]  /*15520*/  SHFL.BFLY PT, R9, R4, 0x1, 0x1f ;  /* 0x0c201f0004097f89 */ /* 0x000e2400000e0000 */
[----:B------:R-:W-:-:S13]  /*15530*/  FSETP.NE.FTZ.AND P1, PT, R8, RZ, PT ;  /* 0x000000ff0800720b */ /* 0x000fda0003f35000 */
[----:B------:R-:W1:Y:S01]  /*15540*/  @P1 MUFU.LG2 R5, R8 ;  /* 0x0000000800051308 */ /* 0x000e620000000c00 */
[----:B------:R-:W-:-:S07]  /*15550*/  @P1 FMUL.FTZ R2, R2, 0.69314718246459960938 ;  /* 0x3f31721802021820 */ /* 0x000fce0000410000 */
[----:B------:R-:W-:Y:S01]  /*15560*/  @P1 MUFU.RCP R14, R8 ;  /* 0x00000008000e1308 */ /* 0x000fe20000001000 */
[----:B0-----:R-:W-:Y:S01]  /*15570*/  FADD.FTZ R9, R4, R9 ;  /* 0x0000000904097221 */ /* 0x001fe20000010000 */
[----:B------:R-:W-:-:S04]  /*15580*/  IMAD.U32 R4, RZ, RZ, UR30 ;  /* 0x0000001eff047e24 */ /* 0x000fc8000f8e00ff */
[----:B------:R-:W-:Y:S01]  /*15590*/  FSETP.NE.FTZ.AND P2, PT, R9, RZ, PT ;  /* 0x000000ff0900720b */ /* 0x000fe20003f55000 */
[----:B-1----:R-:W-:-:S04]  /*155a0*/  @P1 FMUL.FTZ R5, R5, 0.69314718246459960938 ;  /* 0x3f31721805051820 */ /* 0x002fc80000410000 */
[----:B------:R-:W-:-:S08]  /*155b0*/  @P1 FFMA.FTZ R21, R2, R3, R5 ;  /* 0x0000000302151223 */ /* 0x000fd00000010005 */
        /* <DEDUP_REMOVED lines=11> */
.L_x_1753:
[----:B------:R-:W-:Y:S02]  /*15670*/  VIADD R2, R11, 0x16860 ;  /* 0x000168600b027836 */ /* 0x000fe40000000000 */
[-C--:B------:R-:W-:Y:S01]  /*15680*/  FMUL.FTZ R33, R88, R14.reuse ;  /* 0x0000000e58217220 */ /* 0x080fe20000410000 */
[----:B------:R-:W-:Y:S02]  /*15690*/  IMAD.U32 R3, RZ, RZ, UR38 ;  /* 0x00000026ff037e24 */ /* 0x000fe4000f8e00ff */
[-C--:B------:R-:W-:Y:S01]  /*156a0*/  FMUL.FTZ R0, R89, R14.reuse ;  /* 0x0000000e59007220 */ /* 0x080fe20000410000 */
[----:B------:R-:W-:Y:S02]  /*156b0*/  VIADD R19, R19, 0x1 ;  /* 0x0000000113137836 */ /* 0x000fe40000000000 */
[-C--:B------:R-:W-:Y:S01]  /*156c0*/  FMUL.FTZ R27, R92, R14.reuse ;  /* 0x0000000e5c1b7220 */ /* 0x080fe20000410000 */
[-C--:B------:R-:W-:Y:S01]  /*156d0*/  FMUL.FTZ R10, R93, R14.reuse ;  /* 0x0000000e5d0a7220 */ /* 0x080fe20000410000 */
[----:B------:R-:W-:Y:S01]  /*156e0*/  PRMT R2, R3, 0x654, R2 ;  /* 0x0000065403027816 */ /* 0x000fe20000000002 */
[-C--:B------:R-:W-:Y:S01]  /*156f0*/  FMUL.FTZ R96, R96, R14.reuse ;  /* 0x0000000e60607220 */ /* 0x080fe20000410000 */
[----:B------:R-:W-:Y:S01]  /*15700*/  ISETP.NE.AND P1, PT, R19, 0x2, PT ;  /* 0x000000021300780c */ /* 0x000fe20003f25270 */
[-C--:B------:R-:W-:Y:S01]  /*15710*/  FMUL.FTZ R97, R97, R14.reuse ;  /* 0x0000000e61617220 */ /* 0x080fe20000410000 */
[----:B------:R0:W-:Y:S01]  /*15720*/  SYNCS.ARRIVE.TRANS64.RED.A1T0 RZ, [R2+URZ], RZ ;  /* 0x000000ff02ff79a7 */ /* 0x0001e2000810043f */
        /* <DEDUP_REMOVED lines=28> */
[----:B------:R-:W-:Y:S01]  /*158f0*/  LOP3.LUT R154, R154, R5, RZ, 0x3c, !PT ;  /* 0x000000059a9a7212 */ /* 0x000fe200078e3cff */
[----:B------:R-:W-:Y:S01]  /*15900*/  UIADD3 UR36, UR36, 0x1, URZ ;  /* 0x0000000124247890 */ /* 0x000fe2000fffe03f */
[----:B0-----:R-:W-:-:S11]  /*15910*/  SEL R19, R19, RZ, P1 ;  /* 0x000000ff13137207 */ /* 0x001fd60000800000 */
.L_x_1638:
        /* <DEDUP_REMOVED lines=10> */
[----:B------:R-:W3:Y:S04]  /*159c0*/  LDL R4, [R1+0x60] ;  /* 0x0000600001047983 */ /* 0x000ee80000100800 */
[----:B------:R-:W4:Y:S01]  /*159d0*/  LDL R36, [R1+0x4c] ;  /* 0x00004c0001247983 */ /* 0x000f220000100800 */
[----:B------:R-:W2:Y:S01]  /*159e0*/  S2R R5, SR_SWINHI ;  /* 0x0000000000057919 */ /* 0x000ea20000002f00 */
[----:B------:R-:W-:Y:S05]  /*159f0*/  WARPSYNC.ALL ;  /* 0x0000000000007948 */ /* 0x000fea0003800000 */
[----:B------:R-:W-:Y:S01]  /*15a00*/  F2FP.BF16.F32.PACK_AB R10, R10, R27 ;  /* 0x0000001b0a0a723e */ /* 0x000fe200000010ff */
[----:B------:R-:W-:Y:S01]  /*15a10*/  ULDC.64 UR4, c[0x0][0xc00] ;  /* 0x0003000000047ab9 */ /* 0x000fe20000000a00 */
[----:B------:R-:W4:Y:S01]  /*15a20*/  LDC.64 R26, c[0x0][0xc00] ;  /* 0x00030000ff1a7b82 */ /* 0x000f220000000a00 */
[----:B------:R-:W4:Y:S04]  /*15a30*/  LDL R38, [R1+0x30] ;  /* 0x0000300001267983 */ /* 0x000f280000100800 */
[----:B------:R-:W4:Y:S01]  /*15a40*/  LDL R42, [R1+0x24] ;  /* 0x00002400012a7983 */ /* 0x000f220000100800 */
[----:B-----5:R-:W-:-:S02]  /*15a50*/  MOV R24, R2 ;  /* 0x0000000200187202 */ /* 0x020fc40000000f00 */
[----:B--2---:R-:W-:Y:S02]  /*15a60*/  MOV R25, R5 ;  /* 0x0000000500197202 */ /* 0x004fe40000000f00 */
[----:B------:R-:W-:Y:S02]  /*15a70*/  F2FP.BF16.F32.PACK_AB R11, R11, R94 ;  /* 0x0000005e0b0b723e */ /* 0x000fe400000010ff */
[----:B------:R-:W-:Y:S02]  /*15a80*/  F2FP.BF16.F32.PACK_AB R14, R14, R3 ;  /* 0x000000030e0e723e */ /* 0x000fe400000010ff */
[----:B------:R-:W-:Y:S01]  /*15a90*/  F2FP.BF16.F32.PACK_AB R15, R15, R118 ;  /* 0x000000760f0f723e */ /* 0x000fe200000010ff */
[----:B------:R-:W-:Y:S01]  /*15aa0*/  IMAD.MOV.U32 R37, RZ, RZ, RZ ;  /* 0x000000ffff257224 */ /* 0x000fe200078e00ff */
[----:B------:R-:W-:Y:S01]  /*15ab0*/  BAR.SYNC.DEFER_BLOCKING 0x1, 0x180 ;  /* 0x0046000000007b1d */ /* 0x000fe20000010000 */
[----:B---3--:R-:W-:-:S03]  /*15ac0*/  IMAD.WIDE R8, R4, 0x2, R24 ;  /* 0x0000000204087825 */ /* 0x008fc600078e0218 */
[C---:B------:R-:W-:Y:S02]  /*15ad0*/  LOP3.LUT R5, R8.reuse, 0x380, RZ, 0xc0, !PT ;  /* 0x0000038008057812 */ /* 0x040fe400078ec0ff */
[C---:B------:R-:W-:Y:S02]  /*15ae0*/  IADD3 R7, P1, R8.reuse, 0x40, RZ ;  /* 0x0000004008077810 */ /* 0x040fe40007f3e0ff */
[C---:B------:R-:W-:Y:S02]  /*15af0*/  IADD3 R35, P0, R8.reuse, 0x60, RZ ;  /* 0x0000006008237810 */ /* 0x040fe40007f1e0ff */
[----:B------:R-:W-:Y:S02]  /*15b00*/  SHF.R.U64 R5, R5, 0x3, RZ ;  /* 0x0000000305057819 */ /* 0x000fe400000012ff */
[----:B------:R-:W-:Y:S02]  /*15b10*/  IADD3 R13, P2, R8, 0x20, RZ ;  /* 0x00000020080d7810 */ /* 0x000fe40007f5e0ff */
[----:B------:R-:W-:-:S02]  /*15b20*/  LOP3.LUT R6, R7, 0x380, RZ, 0xc0, !PT ;  /* 0x0000038007067812 */ /* 0x000fc400078ec0ff */
[----:B------:R-:W-:Y:S01]  /*15b30*/  LOP3.LUT R8, R5, R8, RZ, 0x3c, !PT ;  /* 0x0000000805087212 */ /* 0x000fe200078e3cff */
[--C-:B------:R-:W-:Y:S01]  /*15b40*/  IMAD.X R5, RZ, RZ, R9.reuse, P0 ;  /* 0x000000ffff057224 */ /* 0x100fe200000e0609 */
[----:B------:R-:W-:Y:S02]  /*15b50*/  ISETP.NE.U32.AND P0, PT, RZ, UR4, PT ;  /* 0x00000004ff007c0c */ /* 0x000fe4000bf05070 */
[----:B------:R-:W-:Y:S02]  /*15b60*/  SHF.R.U64 R6, R6, 0x3, RZ ;  /* 0x0000000306067819 */ /* 0x000fe400000012ff */
[----:B------:R-:W-:Y:S01]  /*15b70*/  ISETP.NE.AND.EX P0, PT, RZ, UR5, PT, P0 ;  /* 0x00000005ff007c0c */ /* 0x000fe2000bf05300 */
[----:B------:R-:W-:Y:S01]  /*15b80*/  ULDC.64 UR4, c[0x0][0xc08] ;  /* 0x0003020000047ab9 */ /* 0x000fe20000000a00 */
[----:B------:R-:W-:Y:S01]  /*15b90*/  LOP3.LUT R6, R6, R7, RZ, 0x3c, !PT ;  /* 0x0000000706067212 */ /* 0x000fe200078e3cff */
[----:B------:R-:W-:Y:S01]  /*15ba0*/  IMAD.X R7, RZ, RZ, R9, P1 ;  /* 0x000000ffff077224 */ /* 0x000fe200008e0609 */
[----:B------:R-:W-:-:S02]  /*15bb0*/  LOP3.LUT R12, R13, 0x380, RZ, 0xc0, !PT ;  /* 0x000003800d0c7812 */ /* 0x000fc400078ec0ff */
[----:B------:R-:W-:Y:S02]  /*15bc0*/  ISETP.NE.U32.AND P1, PT, RZ, UR4, PT ;  /* 0x00000004ff007c0c */ /* 0x000fe4000bf25070 */
[----:B------:R-:W-:Y:S02]  /*15bd0*/  LOP3.LUT R4, R35, 0x380, RZ, 0xc0, !PT ;  /* 0x0000038023047812 */ /* 0x000fe400078ec0ff */
[----:B------:R-:W-:Y:S02]  /*15be0*/  SHF.R.U64 R12, R12, 0x3, RZ ;  /* 0x000000030c0c7819 */ /* 0x000fe400000012ff */
[----:B------:R-:W-:Y:S02]  /*15bf0*/  ISETP.NE.AND.EX P1, PT, RZ, UR5, PT, P1 ;  /* 0x00000005ff007c0c */ /* 0x000fe4000bf25310 */
[----:B------:R-:W-:Y:S02]  /*15c00*/  SHF.R.U64 R4, R4, 0x3, RZ ;  /* 0x0000000304047819 */ /* 0x000fe400000012ff */
[----:B------:R-:W-:Y:S01]  /*15c10*/  LOP3.LUT R12, R12, R13, RZ, 0x3c, !PT ;  /* 0x0000000d0c0c7212 */ /* 0x000fe200078e3cff */
[----:B------:R-:W-:Y:S01]  /*15c20*/  IMAD.X R13, RZ, RZ, R9, P2 ;  /* 0x000000ffff0d7224 */ /* 0x000fe200010e0609 */
[----:B------:R-:W-:-:S02]  /*15c30*/  MOV R32, R8 ;  /* 0x0000000800207202 */ /* 0x000fc40000000f00 */
[----:B------:R-:W-:Y:S02]  /*15c40*/  LOP3.LUT R4, R4, R35, RZ, 0x3c, !PT ;  /* 0x0000002304047212 */ /* 0x000fe400078e3cff */
[----:B------:R-:W-:Y:S02]  /*15c50*/  F2FP.BF16.F32.PACK_AB R8, R0, R33 ;  /* 0x000000210008723e */ /* 0x000fe400000010ff */
[----:B------:R-:W-:Y:S02]  /*15c60*/  F2FP.BF16.F32.PACK_AB R9, R91, R90 ;  /* 0x0000005a5b09723e */ /* 0x000fe400000010ff */
[----:B------:R-:W-:Y:S01]  /*15c70*/  MOV R34, R6 ;  /* 0x0000000600227202 */ /* 0x000fe20000000f00 */
[----:B------:R-:W-:Y:S01]  /*15c80*/  ULDC UR4, c[0x0][0xa88] ;  /* 0x0002a20000047ab9 */ /* 0x000fe20000000800 */
[----:B-1----:R-:W-:Y:S01]  /*15c90*/  MOV R28, R4 ;  /* 0x00000004001c7202 */ /* 0x002fe20000000f00 */
[----:B------:R1:W-:Y:S01]  /*15ca0*/  STSM.16.M88.4 [R32], R8 ;  /* 0x0000000820007844 */ /* 0x0003e20000000200 */
[----:B------:R-:W-:Y:S01]  /*15cb0*/  MOV R35, R12 ;  /* 0x0000000c00237202 */ /* 0x000fe20000000f00 */
[----:B------:R-:W2:Y:S01]  /*15cc0*/  LDC R0, c[0x0][0xbe8] ;  /* 0x0002fa00ff007b82 */ /* 0x000ea20000000800 */
[----:B------:R-:W-:-:S02]  /*15cd0*/  F2FP.BF16.F32.PACK_AB R4, R97, R96 ;  /* 0x000000606104723e */ /* 0x000fc400000010ff */
[----:B------:R-:W-:Y:S02]  /*15ce0*/  F2FP.BF16.F32.PACK_AB R5, R99, R98 ;  /* 0x000000626305723e */ /* 0x000fe400000010ff */
[----:B------:R-:W-:Y:S02]  /*15cf0*/  F2FP.BF16.F32.PACK_AB R6, R101, R100 ;  /* 0x000000646506723e */ /* 0x000fe400000010ff */
[----:B------:R-:W-:Y:S02]  /*15d00*/  F2FP.BF16.F32.PACK_AB R7, R103, R102 ;  /* 0x000000666707723e */ /* 0x000fe400000010ff */
[----:B------:R-:W-:Y:S02]  /*15d10*/  F2FP.BF16.F32.PACK_AB R12, R113, R112 ;  /* 0x00000070710c723e */ /* 0x000fe400000010ff */
[----:B------:R-:W-:Y:S02]  /*15d20*/  F2FP.BF16.F32.PACK_AB R13, R115, R114 ;  /* 0x00000072730d723e */ /* 0x000fe400000010ff */
[----:B-1----:R-:W-:Y:S01]  /*15d30*/  F2FP.BF16.F32.PACK_AB R8, R105, R104 ;  /* 0x000000686908723e */ /* 0x002fe200000010ff */
[----:B----4-:R-:W-:Y:S01]  /*15d40*/  IMAD.WIDE R32, R36, 0x4, R26 ;  /* 0x0000000424207825 */ /* 0x010fe200078e021a */
[----:B------:R-:W-:Y:S01]  /*15d50*/  F2FP.BF16.F32.PACK_AB R9, R107, R106 ;  /* 0x0000006a6b09723e */ /* 0x000fe200000010ff */
[----:B------:R-:W1:Y:S01]  /*15d60*/  @P1 LDC.64 R26, c[0x0][0xc08] ;  /* 0x00030200ff1a1b82 */ /* 0x000e620000000a00 */
[----:B------:R-:W-:-:S02]  /*15d70*/  F2FP.BF16.F32.PACK_AB R10, R109, R108 ;  /* 0x0000006c6d0a723e */ /* 0x000fc400000010ff */
[----:B------:R-:W-:Y:S01]  /*15d80*/  F2FP.BF16.F32.PACK_AB R11, R111, R110 ;  /* 0x0000006e6f0b723e */ /* 0x000fe200000010ff */
[----:B------:R1:W-:Y:S04]  /*15d90*/  STSM.16.M88.4 [R35], R4 ;  /* 0x0000000423007844 */ /* 0x0003e80000000200 */
[----:B------:R3:W-:Y:S04]  /*15da0*/  STSM.16.M88.4 [R34], R8 ;  /* 0x0000000822007844 */ /* 0x0007e80000000200 */
[----:B------:R4:W-:Y:S01]  /*15db0*/  STSM.16.M88.4 [R28], R12 ;  /* 0x0000000c1c007844 */ /* 0x0009e20000000200 */
[----:B------:R-:W-:Y:S01]  /*15dc0*/  BAR.SYNC.DEFER_BLOCKING 0x1, 0x180 ;  /* 0x0046000000007b1d */ /* 0x000fe20000010000 */
[----:B------:R-:W-:-:S02]  /*15dd0*/  IMAD.U32 R3, RZ, RZ, UR4 ;  /* 0x00000004ff037e24 */ /* 0x000fc4000f8e00ff */
[----:B-1----:R-:W-:-:S03]  /*15de0*/  @P1 IMAD.WIDE R4, R36, 0x4, R26 ;  /* 0x0000000424041825 */ /* 0x002fc600078e021a */
[----:B------:R1:W5:Y:S04]  /*15df0*/  @P0 LDG.E R37, desc[UR42][R32.64] ;  /* 0x0000002a20250981 */ /* 0x000368000c1e1900 */
[----:B------:R1:W5:Y:S01]  /*15e00*/  @P1 LDG.E R3, desc[UR42][R4.64] ;  /* 0x0000002a04031981 */ /* 0x000362000c1e1900 */
[----:B--2---:R-:W-:-:S13]  /*15e10*/  ISETP.NE.AND P2, PT, R0, 0x1, PT ;  /* 0x000000010000780c */ /* 0x004fda0003f45270 */
[----:B------:R-:W2:Y:S08]  /*15e20*/  @P2 LDC R6, c[0x0][0xbec] ;  /* 0x0002fb00ff062b82 */ /* 0x000eb00000000800 */
[----:B---3--:R-:W3:Y:S01]  /*15e30*/  @P2 LDC R9, c[0x0][0xbf0] ;  /* 0x0002fc00ff092b82 */ /* 0x008ee20000000800 */
[----:B----4-:R-:W-:Y:S01]  /*15e40*/  IMAD.IADD R13, R38, 0x1, R42 ;  /* 0x00000001260d7824 */ /* 0x010fe200078e022a */
[----:B-1----:R-:W-:Y:S06]  /*15e50*/  @P1 BRA `(.L_x_1756) ;  /* 0x0000000000101947 */ /* 0x002fec0003800000 */
[----:B------:R-:W-:Y:S05]  /*15e60*/  @!P0 BRA `(.L_x_1756) ;  /* 0x00000000000c8947 */ /* 0x000fea0003800000 */
[----:B------:R-:W4:Y:S04]  /*15e70*/  LDG.E R4, desc[UR42][R32.64] ;  /* 0x0000002a20047981 */ /* 0x000f28000c1e1900 */
[----:B-----5:R-:W4:Y:S02]  /*15e80*/  LDG.E R3, desc[UR42][R32.64+0x4] ;  /* 0x0000042a20037981 */ /* 0x020f24000c1e1900 */
[----:B----4-:R-:W-:-:S07]  /*15e90*/  IMAD.IADD R3, R3, 0x1, -R4 ;  /* 0x0000000103037824 */ /* 0x010fce00078e0a04 */
.L_x_1756:
[----:B------:R-:W4:Y:S01]  /*15ea0*/  LDL.LU R40, [R1+0x48] ;  /* 0x0000480001287983 */ /* 0x000f220000300800 */
[----:B--2---:R-:W-:Y:S01]  /*15eb0*/  @P2 IMAD.HI.U32 R4, R13, R6, RZ ;  /* 0x000000060d042227 */ /* 0x004fe200078e00ff */
[----:B------:R-:W-:Y:S02]  /*15ec0*/  ULDC.64 UR4, c[0x0][0xb90] ;  /* 0x0002e40000047ab9 */ /* 0x000fe40000000a00 */
[----:B------:R-:W2:Y:S04]  /*15ed0*/  LDL R12, [R1+0x5c] ;  /* 0x00005c00010c7983 */ /* 0x000ea80000100800 */
[----:B------:R-:W2:Y:S01]  /*15ee0*/  LDL R38, [R1+0x50] ;  /* 0x0000500001267983 */ /* 0x000ea20000100800 */
[----:B-----5:R-:W-:Y:S01]  /*15ef0*/  SHF.R.S32.HI R33, RZ, 0x1f, R37 ;  /* 0x0000001fff217819 */ /* 0x020fe20000011425 */
[----:B------:R-:W-:Y:S01]  /*15f00*/  IMAD.MOV.U32 R7, RZ, RZ, R13 ;  /* 0x000000ffff077224 */ /* 0x000fe200078e000d */
[----:B---3--:R-:W-:Y:S01]  /*15f10*/  @P2 SHF.R.U32.HI R7, RZ, R9, R4 ;  /* 0x00000009ff072219 */ /* 0x008fe20000011604 */
[----:B------:R-:W1:Y:S01]  /*15f20*/  S2R R10, SR_TID.X ;  /* 0x00000000000a7919 */ /* 0x000e620000002100 */
[----:B------:R-:W-:Y:S01]  /*15f30*/  IMAD.MOV.U32 R32, RZ, RZ, R37 ;  /* 0x000000ffff207224 */ /* 0x000fe200078e0025 */
[----:B------:R-:W-:-:S02]  /*15f40*/  SEL R39, R36, RZ, !P0 ;  /* 0x000000ff24277207 */ /* 0x000fc40004000000 */
[----:B------:R-:W-:Y:S02]  /*15f50*/  IMAD.MOV R11, RZ, RZ, -R7 ;  /* 0x000000ffff0b7224 */ /* 0x000fe400078e0a07 */
[C---:B-1----:R-:W-:Y:S02]  /*15f60*/  VIADD R14, R10.reuse, 0xffffff80 ;  /* 0xffffff800a0e7836 */ /* 0x042fe40000000000 */
[----:B------:R-:W-:-:S03]  /*15f70*/  VIADD R44, R10, 0xffffff80 ;  /* 0xffffff800a2c7836 */ /* 0x000fc60000000000 */
[----:B------:R-:W-:Y:S02]  /*15f80*/  SHF.R.S32.HI R10, RZ, 0x1f, R14 ;  /* 0x0000001fff0a7819 */ /* 0x000fe4000001140e */
[----:B------:R-:W-:Y:S02]  /*15f90*/  SHF.R.S32.HI R41, RZ, 0x1f, R44 ;  /* 0x0000001fff297819 */ /* 0x000fe4000001142c */
[----:B------:R-:W-:Y:S02]  /*15fa0*/  LEA.HI R10, R10, R14, RZ, 0x7 ;  /* 0x0000000e0a0a7211 */ /* 0x000fe400078f38ff */
[----:B------:R-:W-:Y:S02]  /*15fb0*/  LEA.HI R41, R41, R44, RZ, 0x3 ;  /* 0x0000002c29297211 */ /* 0x000fe400078f18ff */
[----:B------:R-:W-:Y:S02]  /*15fc0*/  LOP3.LUT R10, R10, 0xffffff80, RZ, 0xc0, !PT ;  /* 0xffffff800a0a7812 */ /* 0x000fe400078ec0ff */
[----:B------:R-:W-:-:S03]  /*15fd0*/  SHF.R.S32.HI R41, RZ, 0x3, R41 ;  /* 0x00000003ff297819 */ /* 0x000fc60000011429 */
[----:B------:R-:W-:Y:S01]  /*15fe0*/  IMAD.IADD R10, R14, 0x1, -R10 ;  /* 0x000000010e0a7824 */ /* 0x000fe200078e0a0a */
[----:B------:R-:W-:-:S04]  /*15ff0*/  SHF.R.S32.HI R43, RZ, 0x1f, R44 ;  /* 0x0000001fff2b7819 */ /* 0x000fc8000001142c */
[----:B------:R-:W-:-:S04]  /*16000*/  LEA.HI R43, R43, R44, RZ, 0x3 ;  /* 0x0000002c2b2b7211 */ /* 0x000fc800078f18ff */
[----:B------:R-:W-:-:S05]  /*16010*/  LOP3.LUT R43, R43, 0xfffffff8, RZ, 0xc0, !PT ;  /* 0xfffffff82b2b7812 */ /* 0x000fca00078ec0ff */
[----:B------:R-:W-:Y:S01]  /*16020*/  IMAD.IADD R43, R44, 0x1, -R43 ;  /* 0x000000012c2b7824 */ /* 0x000fe200078e0a2b */
[----:B----4-:R-:W-:Y:S01]  /*16030*/  SHF.R.S32.HI R28, RZ, 0x1f, R40 ;  /* 0x0000001fff1c7819 */ /* 0x010fe20000011428 */
[----:B------:R-:W-:-:S04]  /*16040*/  IMAD.WIDE.U32 R4, R40, UR4, R32 ;  /* 0x0000000428047c25 */ /* 0x000fc8000f8e0020 */
[----:B------:R-:W-:-:S04]  /*16050*/  IMAD R6, R28, UR4, RZ ;  /* 0x000000041c067c24 */ /* 0x000fc8000f8e02ff */
[----:B------:R-:W-:Y:S01]  /*16060*/  IMAD R9, R40, UR5, R6 ;  /* 0x0000000528097c24 */ /* 0x000fe2000f8e0206 */
[----:B------:R-:W-:Y:S01]  /*16070*/  SHF.R.S32.HI R6, RZ, 0x1f, R36 ;  /* 0x0000001fff067819 */ /* 0x000fe20000011424 */
[----:B------:R-:W-:Y:S02]  /*16080*/  ULDC.64 UR4, c[0x0][0xb98] ;  /* 0x0002e60000047ab9 */ /* 0x000fe40000000a00 */
[----:B------:R-:W-:Y:S01]  /*16090*/  IMAD.IADD R5, R5, 0x1, R9 ;  /* 0x0000000105057824 */ /* 0x000fe200078e0209 */
[----:B------:R-:W-:Y:S01]  /*160a0*/  SEL R32, R6, RZ, !P0 ;  /* 0x000000ff06207207 */ /* 0x000fe20004000000 */
[----:B------:R-:W-:Y:S02]  /*160b0*/  IMAD R9, R0, R11, R13 ;  /* 0x0000000b00097224 */ /* 0x000fe400078e020d */
[----:B------:R-:W-:-:S04]  /*160c0*/  IMAD.WIDE.U32 R4, R39, UR4, R4 ;  /* 0x0000000427047c25 */ /* 0x000fc8000f8e0004 */
[----:B------:R-:W-:Y:S01]  /*160d0*/  IMAD R8, R32, UR4, RZ ;  /* 0x0000000420087c24 */ /* 0x000fe2000f8e02ff */
[----:B------:R-:W-:Y:S02]  /*160e0*/  SHF.R.S32.HI R6, RZ, 0x1f, R9 ;  /* 0x0000001fff067819 */ /* 0x000fe40000011409 */
[----:B------:R-:W-:Y:S01]  /*160f0*/  SHF.R.S32.HI R11, RZ, 0x1f, R7 ;  /* 0x0000001fff0b7819 */ /* 0x000fe20000011407 */
[----:B------:R-:W-:Y:S01]  /*16100*/  IMAD R8, R39, UR5, R8 ;  /* 0x0000000527087c24 */ /* 0x000fe2000f8e0208 */
[----:B------:R-:W-:Y:S01]  /*16110*/  IADD3 R4, P0, R7, R4, RZ ;  /* 0x0000000407047210 */ /* 0x000fe20007f1e0ff */
[----:B------:R-:W-:Y:S02]  /*16120*/  ULDC.64 UR4, c[0x0][0xb88] ;  /* 0x0002e20000047ab9 */ /* 0x000fe40000000a00 */
[----:B------:R-:W-:Y:S01]  /*16130*/  IMAD R6, R6, UR4, RZ ;  /* 0x0000000406067c24 */ /* 0x000fe2000f8e02ff */
[----:B------:R-:W-:-:S03]  /*16140*/  IADD3.X R5, R11, R5, R8, P0, !PT ;  /* 0x000000050b057210 */ /* 0x000fc600007fe408 */
[C---:B------:R-:W-:Y:S02]  /*16150*/  IMAD R7, R9.reuse, UR5, R6 ;  /* 0x0000000509077c24 */ /* 0x040fe4000f8e0206 */
[----:B------:R-:W-:Y:S01]  /*16160*/  IMAD.WIDE.U32 R4, R9, UR4, R4 ;  /* 0x0000000409047c25 */ /* 0x000fe2000f8e0004 */
[----:B------:R-:W-:-:S03]  /*16170*/  ULDC.64 UR4, c[0x0][0xb50] ;  /* 0x0002d40000047ab9 */ /* 0x000fc60000000a00 */
[----:B------:R-:W-:Y:S01]  /*16180*/  IMAD.IADD R5, R5, 0x1, R7 ;  /* 0x0000000105057824 */ /* 0x000fe200078e0207 */
[----:B------:R-:W-:-:S04]  /*16190*/  LEA R8, P0, R4, UR4, 0x2 ;  /* 0x0000000404087c11 */ /* 0x000fc8000f8010ff */
[----:B------:R-:W-:Y:S01]  /*161a0*/  LEA.HI.X R9, R4, UR5, R5, 0x2, P0 ;  /* 0x0000000504097c11 */ /* 0x000fe200080f1405 */
[----:B------:R-:W-:Y:S01]  /*161b0*/  SHFL.IDX PT, R6, R8, RZ, 0x1c1f ;  /* 0x001c1fff08067589 */ /* 0x000fe200000e0000 */
[----:B--2---:R-:W-:Y:S01]  /*161c0*/  IMAD.IADD R11, R12, 0x1, R42 ;  /* 0x000000010c0b7824 */ /* 0x004fe200078e022a */
[----:B------:R-:W-:Y:S02]  /*161d0*/  ULDC.64 UR4, c[0x0][0xaa0] ;  /* 0x0002a80000047ab9 */ /* 0x000fe40000000a00 */
[----:B------:R-:W1:Y:S04]  /*161e0*/  SHFL.IDX PT, R7, R9, RZ, 0x1c1f ;  /* 0x001c1fff09077589 */ /* 0x000e6800000e0000 */
[----:B------:R-:W-:Y:S04]  /*161f0*/  SHFL.IDX PT, R34, R8, 0x1, 0x1c1f ;  /* 0x003c1f0008227f89 */ /* 0x000fe800000e0000 */
[----:B------:R2:W3:Y:S01]  /*16200*/  SHFL.IDX PT, R35, R9, 0x1, 0x1c1f ;  /* 0x003c1f0009237f89 */ /* 0x0004e200000e0000 */
[----:B------:R-:W-:Y:S01]  /*16210*/  IMAD R36, R3, R0, RZ ;  /* 0x0000000003247224 */ /* 0x000fe200078e02ff */
[----:B------:R-:W-:Y:S01]  /*16220*/  LOP3.LUT P0, RZ, R10, 0x3, RZ, 0xc0, !PT ;  /* 0x000000030aff7812 */ /* 0x000fe2000780c0ff */
[----:B------:R-:W-:-:S02]  /*16230*/  VIADD R3, R11, 0x8 ;  /* 0x000000080b037836 */ /* 0x000fc40000000000 */
[----:B------:R-:W-:Y:S01]  /*16240*/  IMAD R5, R41, 0x40, R38 ;  /* 0x0000004029057824 */ /* 0x000fe200078e0226 */
[-C--:B------:R-:W-:Y:S02]  /*16250*/  ISETP.GE.OR P1, PT, R11, R36.reuse, P0 ;  /* 0x000000240b00720c */ /* 0x080fe40000726670 */
[----:B------:R-:W-:Y:S01]  /*16260*/  ISETP.GE.OR P0, PT, R3, R36, P0 ;  /* 0x000000240300720c */ /* 0x000fe20000706670 */
[----:B------:R-:W-:-:S03]  /*16270*/  IMAD.WIDE R4, R5, 0x2, R24 ;  /* 0x0000000205047825 */ /* 0x000fc600078e0218 */
[----:B--2---:R-:W-:-:S04]  /*16280*/  LOP3.LUT R9, R4, 0x380, RZ, 0xc0, !PT ;  /* 0x0000038004097812 */ /* 0x004fc800078ec0ff */
[----:B------:R-:W-:-:S03]  /*16290*/  SHF.R.U64 R9, R9, 0x3, RZ ;  /* 0x0000000309097819 */ /* 0x000fc600000012ff */
[----:B-1----:R-:W-:Y:S01]  /*162a0*/  @!P1 ST.E desc[UR42][R6.64], R21 ;  /* 0x0000001506009985 */ /* 0x002fe2000c10192a */
[C---:B------:R-:W-:Y:S02]  /*162b0*/  IADD3 R13, P3, R4.reuse, 0x1800, RZ ;  /* 0x00001800040d7810 */ /* 0x040fe40007f7e0ff */
[C---:B------:R-:W-:Y:S02]  /*162c0*/  IADD3 R25, P4, R4.reuse, 0x3000, RZ ;  /* 0x0000300004197810 */ /* 0x040fe40007f9e0ff */
[----:B------:R-:W-:Y:S01]  /*162d0*/  LOP3.LUT R8, R9, R4, RZ, 0x3c, !PT ;  /* 0x0000000409087212 */ /* 0x000fe200078e3cff */
[----:B---3--:R1:W-:Y:S01]  /*162e0*/  @!P0 ST.E desc[UR42][R34.64], R20 ;  /* 0x0000001422008985 */ /* 0x0083e2000c10192a */
[----:B------:R-:W-:-:S04]  /*162f0*/  IADD3 R4, P0, R4, 0x4800, RZ ;  /* 0x0000480004047810 */ /* 0x000fc80007f1e0ff */
[----:B------:R-:W-:-:S04]  /*16300*/  LOP3.LUT R3, R4, 0x380, RZ, 0xc0, !PT ;  /* 0x0000038004037812 */ /* 0x000fc800078ec0ff */
[----:B------:R-:W-:Y:S01]  /*16310*/  SHF.R.U64 R3, R3, 0x3, RZ ;  /* 0x0000000303037819 */ /* 0x000fe200000012ff */
[----:B-1----:R-:W-:-:S03]  /*16320*/  IMAD R20, R33, UR4, RZ ;  /* 0x0000000421147c24 */ /* 0x002fc6000f8e02ff */
[----:B------:R-:W-:Y:S02]  /*16330*/  LOP3.LUT R4, R3, R4, RZ, 0x3c, !PT ;  /* 0x0000000403047212 */ /* 0x000fe400078e3cff */
[----:B------:R-:W-:Y:S01]  /*16340*/  LOP3.LUT R12, R13, 0x380, RZ, 0xc0, !PT ;  /* 0x000003800d0c7812 */ /* 0x000fe200078ec0ff */
[----:B------:R-:W-:Y:S01]  /*16350*/  IMAD R33, R37, UR5, R20 ;  /* 0x0000000525217c24 */ /* 0x000fe2000f8e0214 */
[----:B------:R-:W-:Y:S01]  /*16360*/  LOP3.LUT R24, R25, 0x380, RZ, 0xc0, !PT ;  /* 0x0000038019187812 */ /* 0x000fe200078ec0ff */
[----:B------:R-:W-:Y:S01]  /*16370*/  IMAD.WIDE.U32 R20, R37, UR4, RZ ;  /* 0x0000000425147c25 */ /* 0x000fe2000f8e00ff */
[----:B------:R-:W-:Y:S01]  /*16380*/  ULDC.64 UR4, c[0x0][0xae8] ;  /* 0x0002ba0000047ab9 */ /* 0x000fe20000000a00 */
[----:B------:R-:W1:Y:S02]  /*16390*/  @P2 LDC R35, c[0x0][0xbec] ;  /* 0x0002fb00ff232b82 */ /* 0x000e640000000800 */
[----:B------:R-:W-:Y:S02]  /*163a0*/  IMAD R3, R43, 0x30, R41 ;  /* 0x000000302b037824 */ /* 0x000fe400078e0229 */
[----:B------:R-:W-:-:S02]  /*163b0*/  IMAD.IADD R21, R21, 0x1, R33 ;  /* 0x0000000115157824 */ /* 0x000fc400078e0221 */
[----:B------:R-:W-:Y:S01]  /*163c0*/  IMAD R28, R28, UR4, RZ ;  /* 0x000000041c1c7c24 */ /* 0x000fe2000f8e02ff */
[----:B------:R-:W-:Y:S01]  /*163d0*/  SHF.R.U64 R12, R12, 0x3, RZ ;  /* 0x000000030c0c7819 */ /* 0x000fe200000012ff */
[----:B------:R-:W-:Y:S01]  /*163e0*/  IMAD.IADD R34, R42, 0x1, R3 ;  /* 0x000000012a227824 */ /* 0x000fe200078e0203 */
[----:B------:R-:W-:Y:S01]  /*163f0*/  SHF.R.U64 R24, R24, 0x3, RZ ;  /* 0x0000000318187819 */ /* 0x000fe200000012ff */
[C---:B------:R-:W-:Y:S01]  /*16400*/  IMAD R3, R40.reuse, UR5, R28 ;  /* 0x0000000528037c24 */ /* 0x040fe2000f8e021c */
[----:B------:R-:W2:Y:S01]  /*16410*/  @P2 LDC R37, c[0x0][0xbf0] ;  /* 0x0002fc00ff252b82 */ /* 0x000ea20000000800 */
[----:B------:R-:W-:Y:S01]  /*16420*/  IMAD.WIDE.U32 R20, R40, UR4, R20 ;  /* 0x0000000428147c25 */ /* 0x000fe2000f8e0014 */
[----:B------:R-:W-:Y:S01]  /*16430*/  LOP3.LUT R12, R12, R13, RZ, 0x3c, !PT ;  /* 0x0000000d0c0c7212 */ /* 0x000fe200078e3cff */
[----:B------:R-:W3:Y:S01]  /*16440*/  LDL R40, [R1+0x64] ;  /* 0x0000640001287983 */ /* 0x000ee20000100800 */
[----:B------:R-:W-:Y:S01]  /*16450*/  LOP3.LUT R24, R24, R25, RZ, 0x3c, !PT ;  /* 0x0000001918187212 */ /* 0x000fe200078e3cff */
[--C-:B------:R-:W-:Y:S01]  /*16460*/  IMAD.MOV.U32 R9, RZ, RZ, R5.reuse ;  /* 0x000000ffff097224 */ /* 0x100fe200078e0005 */
[----:B------:R-:W-:Y:S01]  /*16470*/  ULDC.64 UR4, c[0x0][0xaf0] ;  /* 0x0002bc0000047ab9 */ /* 0x000fe20000000a00 */
[----:B------:R-:W-:-:S02]  /*16480*/  IMAD.X R13, RZ, RZ, R5, P3 ;  /* 0x000000ffff0d7224 */ /* 0x000fc400018e0605 */
[----:B------:R-:W-:Y:S02]  /*16490*/  IMAD.X R25, RZ, RZ, R5, P4 ;  /* 0x000000ffff197224 */ /* 0x000fe400020e0605 */
[----:B------:R-:W4:Y:S04]  /*164a0*/  LD.E.128 R8, desc[UR42][R8.64] ;  /* 0x0000002a08087980 */ /* 0x000f28000c101d00 */
[----:B------:R-:W4:Y:S04]  /*164b0*/  LD.E.128 R12, desc[UR42][R12.64] ;  /* 0x0000002a0c0c7980 */ /* 0x000f28000c101d00 */
[----:B------:R-:W4:Y:S01]  /*164c0*/  LD.E.128 R24, desc[UR42][R24.64] ;  /* 0x0000002a18187980 */ /* 0x000f22000c101d00 */
[----:B-1----:R-:W-:-:S04]  /*164d0*/  @P2 IMAD.HI.U32 R28, R34, R35, RZ ;  /* 0x00000023221c2227 */ /* 0x002fc800078e00ff */
[----:B------:R-:W-:Y:S02]  /*164e0*/  IMAD.IADD R21, R21, 0x1, R3 ;  /* 0x0000000115157824 */ /* 0x000fe400078e0203 */
[----:B------:R-:W-:Y:S01]  /*164f0*/  IMAD.MOV.U32 R3, RZ, RZ, R34 ;  /* 0x000000ffff037224 */ /* 0x000fe200078e0022 */
[----:B--2---:R-:W-:Y:S01]  /*16500*/  @P2 SHF.R.U32.HI R3, RZ, R37, R28 ;  /* 0x00000025ff032219 */ /* 0x004fe2000001161c */
        /* <DEDUP_REMOVED lines=18> */
[----:B------:R-:W-:Y:S01]  /*16630*/  IMAD.X R5, RZ, RZ, R5, P0 ;  /* 0x000000ffff057224 */ /* 0x000fe200000e0605 */
[C---:B------:R-:W-:Y:S01]  /*16640*/  LEA R28, P0, R20.reuse, UR4, 0x1 ;  /* 0x00000004141c7c11 */ /* 0x040fe2000f8008ff */
[----:B------:R-:W-:Y:S01]  /*16650*/  IMAD.IADD R3, R21, 0x1, R3 ;  /* 0x0000000115037824 */ /* 0x000fe200078e0203 */
[----:B------:R-:W-:Y:S01]  /*16660*/  ULDC UR4, c[0x0][0xac8] ;  /* 0x0002b20000047ab9 */ /* 0x000fe20000000800 */
[----:B------:R-:W-:Y:S02]  /*16670*/  IMAD.IADD R39, R41, 0x1, R42 ;  /* 0x0000000129277824 */ /* 0x000fe400078e022a */
[----:B------:R-:W5:Y:S01]  /*16680*/  LD.E.128 R4, desc[UR42][R4.64] ;  /* 0x0000002a04047980 */ /* 0x000f62000c101d00 */
[----:B------:R-:W-:-:S03]  /*16690*/  LEA.HI.X R37, R20, UR5, R3, 0x1, P0 ;  /* 0x0000000514257c11 */ /* 0x000fc600080f0c03 */
[----:B------:R-:W1:Y:S01]  /*166a0*/  SHFL.IDX PT, R20, R28, RZ, 0x181f ;  /* 0x00181fff1c147589 */ /* 0x000e6200000e0000 */
[----:B------:R-:W-:-:S03]  /*166b0*/  ISETP.GE.AND P0, PT, R38, UR4, PT ;  /* 0x0000000426007c0c */ /* 0x000fc6000bf06270 */
[----:B------:R-:W2:Y:S04]  /*166c0*/  SHFL.IDX PT, R32, R28, 0x1, 0x181f ;  /* 0x00381f001c207f89 */ /* 0x000ea800000e0000 */
[----:B------:R-:W3:Y:S04]  /*166d0*/  SHFL.IDX PT, R21, R37, RZ, 0x181f ;  /* 0x00181fff25157589 */ /* 0x000ee800000e0000 */
[----:B------:R-:W0:Y:S01]  /*166e0*/  SHFL.IDX PT, R34, R28, 0x2, 0x181f ;  /* 0x00581f001c227f89 */ /* 0x000e2200000e0000 */
[----:B------:R-:W-:-:S03]  /*166f0*/  VIADD R0, R39, 0x30 ;  /* 0x0000003027007836 */ /* 0x000fc60000000000 */
[----:B------:R-:W0:Y:S01]  /*16700*/  SHFL.IDX PT, R33, R37, 0x1, 0x181f ;  /* 0x00381f0025217f89 */ /* 0x000e2200000e0000 */
[CC--:B------:R-:W-:Y:S01]  /*16710*/  ISETP.GE.OR P3, PT, R39.reuse, R36.reuse, P0 ;  /* 0x000000242700720c */ /* 0x0c0fe20000766670 */
[----:B------:R-:W-:Y:S02]  /*16720*/  VIADD R3, R39, 0x60 ;  /* 0x0000006027037836 */ /* 0x000fe40000000000 */
[----:B------:R-:W0:Y:S01]  /*16730*/  SHFL.IDX PT, R35, R37, 0x2, 0x181f ;  /* 0x00581f0025237f89 */ /* 0x000e2200000e0000 */
[----:B------:R1:W-:Y:S06]  /*16740*/  MEMBAR.ALL.CTA ;  /* 0x0000000000007992 */ /* 0x0003ec0000008000 */
[----:B-1----:R-:W1:Y:S01]  /*16750*/  FENCE.VIEW.ASYNC.S ;  /* 0x00000000000073c6 */ /* 0x002e620000000000 */
[----:B------:R-:W-:-:S02]  /*16760*/  ISETP.GE.OR P2, PT, R0, R36, P0 ;  /* 0x000000240000720c */ /* 0x000fc40000746670 */
[----:B------:R-:W-:Y:S01]  /*16770*/  ISETP.GE.OR P1, PT, R3, R36, P0 ;  /* 0x000000240300720c */ /* 0x000fe20000726670 */
[----:B------:R-:W-:Y:S01]  /*16780*/  VIADD R0, R2, 0x16820 ;  /* 0x0001682002007836 */ /* 0x000fe20000000000 */
[----:B------:R-:W-:-:S04]  /*16790*/  @!P3 LEA R20, P5, R38, R20, 0x1 ;  /* 0x000000142614b211 */ /* 0x000fc800078a08ff */
[----:B------:R-:W-:-:S05]  /*167a0*/  PRMT R0, RZ, 0x654, R0 ;  /* 0x00000654ff007816 */ /* 0x000fca0000000000 */
[----:B--2---:R-:W-:Y:S01]  /*167b0*/  @!P2 LEA R32, P4, R38, R32, 0x1 ;  /* 0x000000202620a211 */ /* 0x004fe200078808ff */
[----:B-1----:R1:W-:Y:S02]  /*167c0*/  SYNCS.ARRIVE.TRANS64.RED.A1T0 RZ, [R0+URZ], RZ ;  /* 0x000000ff00ff79a7 */ /* 0x0023e4000810043f */
[----:B-1----:R-:W-:-:S05]  /*167d0*/  VIADD R0, R39, 0x90 ;  /* 0x0000009027007836 */ /* 0x002fca0000000000 */
[----:B------:R-:W-:Y:S01]  /*167e0*/  ISETP.GE.OR P0, PT, R0, R36, P0 ;  /* 0x000000240000720c */ /* 0x000fe20000706670 */
[----:B------:R-:W2:Y:S04]  /*167f0*/  SHFL.IDX PT, R28, R28, 0x3, 0x181f ;  /* 0x00781f001c1c7f89 */ /* 0x000ea800000e0000 */
[----:B------:R-:W1:Y:S01]  /*16800*/  SHFL.IDX PT, R37, R37, 0x3, 0x181f ;  /* 0x00781f0025257f89 */ /* 0x000e6200000e0000 */
[C-C-:B---3--:R-:W-:Y:S02]  /*16810*/  @!P3 LEA.HI.X R21, R38.reuse, R21, R40.reuse, 0x1, P5 ;  /* 0x000000152615b211 */ /* 0x148fe400028f0c28 */
[C---:B0-----:R-:W-:Y:S02]  /*16820*/  @!P1 LEA R34, P5, R38.reuse, R34, 0x1 ;  /* 0x0000002226229211 */ /* 0x041fe400078a08ff */
[----:B------:R-:W-:-:S02]  /*16830*/  @!P2 LEA.HI.X R33, R38, R33, R40, 0x1, P4 ;  /* 0x000000212621a211 */ /* 0x000fc400020f0c28 */
[----:B------:R-:W-:Y:S01]  /*16840*/  @!P1 LEA.HI.X R35, R38, R35, R40, 0x1, P5 ;  /* 0x0000002326239211 */ /* 0x000fe200028f0c28 */
[----:B----4-:R3:W-:Y:S04]  /*16850*/  @!P3 ST.E.128 desc[UR42][R20.64], R8 ;  /* 0x000000081400b985 */ /* 0x0107e8000c101d2a */
[----:B------:R3:W-:Y:S04]  /*16860*/  @!P2 ST.E.128 desc[UR42][R32.64], R12 ;  /* 0x0000000c2000a985 */ /* 0x0007e8000c101d2a */
[----:B------:R3:W-:Y:S01]  /*16870*/  @!P1 ST.E.128 desc[UR42][R34.64], R24 ;  /* 0x0000001822009985 */ /* 0x0007e2000c101d2a */
[----:B-12---:R-:W-:Y:S05]  /*16880*/  @P0 BRA `(.L_x_1757) ;  /* 0x00000008008c0947 */ /* 0x006fea0003800000 */
[----:B---3--:R-:W-:-:S04]  /*16890*/  LEA R8, P0, R38, R28, 0x1 ;  /* 0x0000001c26087211 */ /* 0x008fc800078008ff */
[----:B------:R-:W-:-:S05]  /*168a0*/  LEA.HI.X R9, R38, R37, R40, 0x1, P0 ;  /* 0x0000002526097211 */ /* 0x000fca00000f0c28 */
[----:B-----5:R2:W-:Y:S01]  /*168b0*/  ST.E.128 desc[UR42][R8.64], R4 ;  /* 0x0000000408007985 */ /* 0x0205e2000c101d2a */
[----:B------:R-:W-:Y:S05]  /*168c0*/  BRA `(.L_x_1757) ;  /* 0x00000008007c7947 */ /* 0x000fea0003800000 */
.L_x_1755:
[----:B------:R-:W3:Y:S01]  /*168d0*/  LDL R11, [R1+0x4c] ;  /* 0x00004c00010b7983 */ /* 0x000ee20000100800 */
[----:B------:R-:W-:Y:S01]  /*168e0*/  ULDC.64 UR4, c[0x0][0xc00] ;  /* 0x0003000000047ab9 */ /* 0x000fe20000000a00 */
[----:B------:R-:W3:Y:S01]  /*168f0*/  LDC.64 R4, c[0x0][0xc00] ;  /* 0x00030000ff047b82 */ /* 0x000ee20000000a00 */
[----:B------:R-:W-:Y:S01]  /*16900*/  ISETP.NE.U32.AND P0, PT, RZ, UR4, PT ;  /* 0x00000004ff007c0c */ /* 0x000fe2000bf05070 */
[----:B------:R-:W-:-:S03]  /*16910*/  IMAD.MOV.U32 R0, RZ, RZ, RZ ;  /* 0x000000ffff007224 */ /* 0x000fc600078e00ff */
[----:B------:R-:W-:Y:S01]  /*16920*/  ISETP.NE.AND.EX P0, PT, RZ, UR5, PT, P0 ;  /* 0x00000005ff007c0c */ /* 0x000fe2000bf05300 */
[----:B------:R-:W-:Y:S02]  /*16930*/  ULDC.64 UR4, c[0x0][0xc08] ;  /* 0x0003020000047ab9 */ /* 0x000fe40000000a00 */
[----:B------:R-:W-:Y:S01]  /*16940*/  ISETP.NE.U32.AND P1, PT, RZ, UR4, PT ;  /* 0x00000004ff007c0c */ /* 0x000fe2000bf25070 */
[----:B------:R-:W4:Y:S03]  /*16950*/  LDC R25, c[0x0][0xbe8] ;  /* 0x0002fa00ff197b82 */ /* 0x000f260000000800 */
[----:B------:R-:W-:-:S13]  /*16960*/  ISETP.NE.AND.EX P1, PT, RZ, UR5, PT, P1 ;  /* 0x00000005ff007c0c */ /* 0x000fda000bf25310 */
[----:B------:R-:W2:Y:S01]  /*16970*/  @P1 LDC.64 R6, c[0x0][0xc08] ;  /* 0x00030200ff061b82 */ /* 0x000ea20000000a00 */
[----:B------:R-:W-:Y:S02]  /*16980*/  ULDC UR4, c[0x0][0xa88] ;  /* 0x0002a20000047ab9 */ /* 0x000fe40000000800 */
[----:B------:R-:W-:Y:S01]  /*16990*/  IMAD.U32 R8, RZ, RZ, UR4 ;  /* 0x00000004ff087e24 */ /* 0x000fe2000f8e00ff */
[----:B------:R-:W0:Y:S01]  /*169a0*/  S2R R10, SR_TID.X ;  /* 0x00000000000a7919 */ /* 0x000e220000002100 */
[----:B---3--:R-:W-:-:S04]  /*169b0*/  IMAD.WIDE R4, R11, 0x4, R4 ;  /* 0x000000040b047825 */ /* 0x008fc800078e0204 */
[----:B--2---:R-:W-:Y:S01]  /*169c0*/  @P1 IMAD.WIDE R6, R11, 0x4, R6 ;  /* 0x000000040b061825 */ /* 0x004fe200078e0206 */
[----:B------:R2:W5:Y:S04]  /*169d0*/  @P0 LDG.E R0, desc[UR42][R4.64] ;  /* 0x0000002a04000981 */ /* 0x000568000c1e1900 */
[----:B------:R2:W5:Y:S01]  /*169e0*/  @P1 LDG.E R8, desc[UR42][R6.64] ;  /* 0x0000002a06081981 */ /* 0x000562000c1e1900 */
[----:B----4-:R-:W-:Y:S01]  /*169f0*/  ISETP.NE.AND P2, PT, R25, 0x1, PT ;  /* 0x000000011900780c */ /* 0x010fe20003f45270 */
[----:B0-----:R-:W-:Y:S01]  /*16a00*/  VIADD R26, R10, 0xffffff80 ;  /* 0xffffff800a1a7836 */ /* 0x001fe20000000000 */
[----:B------:R-:W-:-:S04]  /*16a10*/  SHF.R.S32.HI R9, RZ, 0x1f, R11 ;  /* 0x0000001fff097819 */ /* 0x000fc8000001140b */
[----:B------:R-:W-:-:S07]  /*16a20*/  ISETP.GE.AND P3, PT, R26, 0xc0, PT ;  /* 0x000000c01a00780c */ /* 0x000fce0003f66270 */
[----:B------:R-:W0:Y:S08]  /*16a30*/  @P2 LDC R20, c[0x0][0xbec] ;  /* 0x0002fb00ff142b82 */ /* 0x000e300000000800 */
[----:B------:R-:W3:Y:S01]  /*16a40*/  @P2 LDC R27, c[0x0][0xbf0] ;  /* 0x0002fc00ff1b2b82 */ /* 0x000ee20000000800 */
[----:B--2---:R-:W-:Y:S05]  /*16a50*/  @P1 BRA `(.L_x_1758) ;  /* 0x0000000000101947 */ /* 0x004fea0003800000 */
[----:B------:R-:W-:Y:S05]  /*16a60*/  @!P0 BRA `(.L_x_1758) ;  /* 0x00000000000c8947 */ /* 0x000fea0003800000 */
[----:B------:R-:W2:Y:S04]  /*16a70*/  LDG.E R3, desc[UR42][R4.64] ;  /* 0x0000002a04037981 */ /* 0x000ea8000c1e1900 */
[----:B-----5:R-:W2:Y:S02]  /*16a80*/  LDG.E R8, desc[UR42][R4.64+0x4] ;  /* 0x0000042a04087981 */ /* 0x020ea4000c1e1900 */
[----:B--2---:R-:W-:-:S07]  /*16a90*/  IMAD.IADD R8, R8, 0x1, -R3 ;  /* 0x0000000108087824 */ /* 0x004fce00078e0a03 */
.L_x_1758:
[----:B-----5:R-:W2:Y:S04]  /*16aa0*/  LDL R24, [R1+0x48] ;  /* 0x0000480001187983 */ /* 0x020ea80000100800 */
[----:B------:R4:W5:Y:S01]  /*16ab0*/  LDL R33, [R1+0x24] ;  /* 0x0000240001217983 */ /* 0x0009620000100800 */
[----:B------:R-:W-:Y:S01]  /*16ac0*/  BSSY B1, `(.L_x_1759) ;  /* 0x000002c000017945 */ /* 0x000fe20003800000 */
[----:B------:R-:W-:Y:S02]  /*16ad0*/  SEL R13, R11, RZ, !P0 ;  /* 0x000000ff0b0d7207 */ /* 0x000fe40004000000 */
[----:B------:R-:W-:Y:S02]  /*16ae0*/  SEL R14, R9, RZ, !P0 ;  /* 0x000000ff090e7207 */ /* 0x000fe40004000000 */
[----:B------:R-:W-:-:S02]  /*16af0*/  SHF.R.S32.HI R11, RZ, 0x1f, R0 ;  /* 0x0000001fff0b7819 */ /* 0x000fc40000011400 */
[----:B--2---:R-:W-:Y:S01]  /*16b00*/  SHF.R.S32.HI R12, RZ, 0x1f, R24 ;  /* 0x0000001fff0c7819 */ /* 0x004fe20000011418 */
[----:B----4-:R-:W-:Y:S06]  /*16b10*/  @P3 BRA `(.L_x_1760) ;  /* 0x0000000000983947 */ /* 0x010fec0003800000 */
[----:B------:R-:W2:Y:S01]  /*16b20*/  LDC R9, c[0x0][0xbe8] ;  /* 0x0002fa00ff097b82 */ /* 0x000ea20000000800 */
[----:B-----5:R-:W-:Y:S01]  /*16b30*/  IADD3 R10, R33, -0x80, R10 ;  /* 0xffffff80210a7810 */ /* 0x020fe20007ffe00a */
[----:B--2---:R-:W-:-:S05]  /*16b40*/  IMAD R3, R8, R9, RZ ;  /* 0x0000000908037224 */ /* 0x004fca00078e02ff */
[----:B------:R-:W-:-:S13]  /*16b50*/  ISETP.GE.AND P0, PT, R10, R3, PT ;  /* 0x000000030a00720c */ /* 0x000fda0003f06270 */
[----:B------:R-:W-:Y:S05]  /*16b60*/  @P0 BRA `(.L_x_1760) ;  /* 0x0000000000840947 */ /* 0x000fea0003800000 */
[----:B------:R-:W-:Y:S01]  /*16b70*/  ISETP.NE.AND P0, PT, R9, 0x1, PT ;  /* 0x000000010900780c */ /* 0x000fe20003f05270 */
[----:B------:R-:W-:Y:S01]  /*16b80*/  ULDC.64 UR4, c[0x0][0xb90] ;  /* 0x0002e40000047ab9 */ /* 0x000fe20000000a00 */
[----:B------:R-:W-:Y:S02]  /*16b90*/  IMAD.MOV.U32 R4, RZ, RZ, R0 ;  /* 0x000000ffff047224 */ /* 0x000fe400078e0000 */
[----:B------:R-:W-:Y:S02]  /*16ba0*/  IMAD R7, R12, UR4, RZ ;  /* 0x000000040c077c24 */ /* 0x000fe4000f8e02ff */
[----:B------:R-:W-:Y:S02]  /*16bb0*/  IMAD.MOV.U32 R5, RZ, RZ, R11 ;  /* 0x000000ffff057224 */ /* 0x000fe400078e000b */
[----:B------:R-:W-:Y:S02]  /*16bc0*/  IMAD.MOV.U32 R3, RZ, RZ, R10 ;  /* 0x000000ffff037224 */ /* 0x000fe400078e000a */
[----:B------:R-:W-:-:S03]  /*16bd0*/  IMAD.WIDE.U32 R4, R24, UR4, R4 ;  /* 0x0000000418047c25 */ /* 0x000fc6000f8e0004 */
[----:B------:R-:W2:Y:S01]  /*16be0*/  @P0 LDC R15, c[0x0][0xbec] ;  /* 0x0002fb00ff0f0b82 */ /* 0x000ea20000000800 */
[----:B------:R-:W-:Y:S01]  /*16bf0*/  IMAD R7, R24, UR5, R7 ;  /* 0x0000000518077c24 */ /* 0x000fe2000f8e0207 */
[----:B------:R-:W-:-:S03]  /*16c00*/  ULDC.64 UR4, c[0x0][0xb98] ;  /* 0x0002e60000047ab9 */ /* 0x000fc60000000a00 */
[----:B------:R-:W-:-:S03]  /*16c10*/  IMAD.IADD R5, R5, 0x1, R7 ;  /* 0x0000000105057824 */ /* 0x000fc600078e0207 */
[----:B------:R-:W4:Y:S01]  /*16c20*/  @P0 LDC R21, c[0x0][0xbf0] ;  /* 0x0002fc00ff150b82 */ /* 0x000f220000000800 */
[----:B------:R-:W-:-:S04]  /*16c30*/  IMAD.WIDE.U32 R4, R13, UR4, R4 ;  /* 0x000000040d047c25 */ /* 0x000fc8000f8e0004 */
[----:B--2---:R-:W-:-:S05]  /*16c40*/  @P0 IMAD.HI.U32 R6, R10, R15, RZ ;  /* 0x0000000f0a060227 */ /* 0x004fca00078e00ff */
[----:B----4-:R-:W-:Y:S01]  /*16c50*/  @P0 SHF.R.U32.HI R3, RZ, R21, R6 ;  /* 0x00000015ff030219 */ /* 0x010fe20000011606 */
[----:B------:R-:W-:-:S03]  /*16c60*/  IMAD R6, R14, UR4, RZ ;  /* 0x000000040e067c24 */ /* 0x000fc6000f8e02ff */
[----:B------:R-:W-:Y:S01]  /*16c70*/  IADD3 R4, P0, R3, R4, RZ ;  /* 0x0000000403047210 */ /* 0x000fe20007f1e0ff */
[--C-:B------:R-:W-:Y:S02]  /*16c80*/  IMAD.MOV R7, RZ, RZ, -R3.reuse ;  /* 0x000000ffff077224 */ /* 0x100fe400078e0a03 */
        /* <DEDUP_REMOVED lines=15> */
.L_x_1760:
[----:B------:R-:W-:Y:S05]  /*16d80*/  BSYNC B1 ;  /* 0x0000000000017941 */ /* 0x000fea0003800000 */
.L_x_1759:
[----:B--2---:R-:W2:Y:S04]  /*16d90*/  LDL R6, [R1+0x50] ;  /* 0x0000500001067983 */ /* 0x004ea80000100800 */
[----:B------:R-:W1:Y:S01]  /*16da0*/  LDL R10, [R1+0x64] ;  /* 0x00006400010a7983 */ /* 0x000e620000100800 */
[--C-:B------:R-:W-:Y:S01]  /*16db0*/  SHF.R.S32.HI R7, RZ, 0x1f, R26.reuse ;  /* 0x0000001fff077819 */ /* 0x100fe2000001141a */
[----:B------:R-:W-:Y:S01]  /*16dc0*/  ULDC.64 UR4, c[0x0][0xaa0] ;  /* 0x0002a80000047ab9 */ /* 0x000fe20000000a00 */
[----:B------:R-:W-:Y:S01]  /*16dd0*/  SHF.R.S32.HI R32, RZ, 0x1f, R26 ;  /* 0x0000001fff207819 */ /* 0x000fe2000001141a */
[----:B------:R-:W-:Y:S01]  /*16de0*/  IMAD R3, R11, UR4, RZ ;  /* 0x000000040b037c24 */ /* 0x000fe2000f8e02ff */
[-C--:B------:R-:W-:Y:S01]  /*16df0*/  LEA.HI R7, R7, R26.reuse, RZ, 0x3 ;  /* 0x0000001a07077211 */ /* 0x080fe200078f18ff */
[----:B------:R-:W-:Y:S01]  /*16e00*/  IMAD.WIDE.U32 R4, R0, UR4, RZ ;  /* 0x0000000400047c25 */ /* 0x000fe2000f8e00ff */
        /* <DEDUP_REMOVED lines=10> */
[----:B-----5:R-:W-:-:S04]  /*16eb0*/  IMAD.IADD R9, R33, 0x1, R0 ;  /* 0x0000000121097824 */ /* 0x020fc800078e0200 */
[----:B0-----:R-:W-:-:S04]  /*16ec0*/  @P2 IMAD.HI.U32 R0, R9, R20, RZ ;  /* 0x0000001409002227 */ /* 0x001fc800078e00ff */
[----:B------:R-:W-:Y:S01]  /*16ed0*/  IMAD.MOV.U32 R3, RZ, RZ, R9 ;  /* 0x000000ffff037224 */ /* 0x000fe200078e0009 */
[----:B---3--:R-:W-:-:S04]  /*16ee0*/  @P2 SHF.R.U32.HI R3, RZ, R27, R0 ;  /* 0x0000001bff032219 */ /* 0x008fc80000011600 */
[----:B------:R-:W-:Y:S01]  /*16ef0*/  SHF.R.S32.HI R0, RZ, 0x1f, R3 ;  /* 0x0000001fff007819 */ /* 0x000fe20000011403 */
[----:B--2---:R-:W-:Y:S02]  /*16f00*/  IMAD.MOV.U32 R26, RZ, RZ, R6 ;  /* 0x000000ffff1a7224 */ /* 0x004fe400078e0006 */
[----:B------:R-:W-:Y:S02]  /*16f10*/  IMAD R6, R12, UR4, RZ ;  /* 0x000000040c067c24 */ /* 0x000fe4000f8e02ff */
[----:B-1----:R-:W-:Y:S02]  /*16f20*/  IMAD.MOV.U32 R28, RZ, RZ, R10 ;  /* 0x000000ffff1c7224 */ /* 0x002fe400078e000a */
        /* <DEDUP_REMOVED lines=28> */
[----:B------:R-:W-:Y:S01]  /*170f0*/  IMAD.IADD R24, R32, 0x1, R33 ;  /* 0x0000000120187824 */ /* 0x000fe200078e0221 */
[----:B------:R-:W1:Y:S03]  /*17100*/  SHFL.IDX PT, R0, R20, RZ, 0x181f ;  /* 0x00181fff14007589 */ /* 0x000e6600000e0000 */
[C---:B------:R-:W-:Y:S01]  /*17110*/  VIADD R8, R24.reuse, 0x30 ;  /* 0x0000003018087836 */ /* 0x040fe20000000000 */
[----:B------:R-:W2:Y:S01]  /*17120*/  SHFL.IDX PT, R5, R7, 0x1, 0x181f ;  /* 0x00381f0007057f89 */ /* 0x000ea200000e0000 */
[C---:B------:R-:W-:Y:S01]  /*17130*/  ISETP.GE.OR P2, PT, R24.reuse, R21, P0 ;  /* 0x000000151800720c */ /* 0x040fe20000746670 */
[----:B------:R-:W-:-:S02]  /*17140*/  VIADD R10, R24, 0x60 ;  /* 0x00000060180a7836 */ /* 0x000fc40000000000 */
[----:B------:R-:W3:Y:S01]  /*17150*/  SHFL.IDX PT, R14, R7, 0x2, 0x181f ;  /* 0x00581f00070e7f89 */ /* 0x000ee200000e0000 */
[-C--:B------:R-:W-:Y:S02]  /*17160*/  ISETP.GE.OR P3, PT, R8, R21.reuse, P0 ;  /* 0x000000150800720c */ /* 0x080fe40000766670 */
[----:B------:R-:W-:Y:S01]  /*17170*/  ISETP.GE.OR P4, PT, R10, R21, P0 ;  /* 0x000000150a00720c */ /* 0x000fe20000786670 */
[----:B------:R-:W4:Y:S04]  /*17180*/  SHFL.IDX PT, R4, R20, 0x1, 0x181f ;  /* 0x00381f0014047f89 */ /* 0x000f2800000e0000 */
[----:B------:R-:W5:Y:S02]  /*17190*/  SHFL.IDX PT, R6, R20, 0x2, 0x181f ;  /* 0x00581f0014067f89 */ /* 0x000f6400000e0000 */
[----:B0-----:R-:W-:-:S04]  /*171a0*/  @!P2 LEA R10, P5, R26, R3, 0x1 ;  /* 0x000000031a0aa211 */ /* 0x001fc800078a08ff */
[C---:B-1----:R-:W-:Y:S02]  /*171b0*/  @!P2 LEA.HI.X R3, R26.reuse, R0, R28, 0x1, P5 ;  /* 0x000000001a03a211 */ /* 0x042fe400028f0c1c */
[----:B------:R0:W1:Y:S01]  /*171c0*/  SHFL.IDX PT, R0, R20, 0x3, 0x181f ;  /* 0x00781f0014007f89 */ /* 0x00006200000e0000 */
[C---:B--2---:R-:W-:Y:S02]  /*171d0*/  @!P3 LEA R8, P1, R26.reuse, R5, 0x1 ;  /* 0x000000051a08b211 */ /* 0x044fe400078208ff */
[----:B------:R-:W-:Y:S01]  /*171e0*/  @!P2 IMAD.MOV.U32 R11, RZ, RZ, R3 ;  /* 0x000000ffff0ba224 */ /* 0x000fe200078e0003 */
[----:B---3--:R-:W-:-:S04]  /*171f0*/  @!P4 LEA R25, P5, R26, R14, 0x1 ;  /* 0x0000000e1a19c211 */ /* 0x008fc800078a08ff */
[----:B------:R0:W-:Y:S01]  /*17200*/  @!P2 ST.E.128 desc[UR42][R10.64], RZ ;  /* 0x000000ff0a00a985 */ /* 0x0001e2000c101d2a */
[C-C-:B----4-:R-:W-:Y:S01]  /*17210*/  @!P3 LEA.HI.X R9, R26.reuse, R4, R28.reuse, 0x1, P1 ;  /* 0x000000041a09b211 */ /* 0x150fe200008f0c1c */
[----:B------:R-:W-:Y:S02]  /*17220*/  @!P4 IMAD.MOV.U32 R4, RZ, RZ, R25 ;  /* 0x000000ffff04c224 */ /* 0x000fe400078e0019 */
[----:B------:R0:W2:Y:S01]  /*17230*/  SHFL.IDX PT, R14, R7, 0x3, 0x181f ;  /* 0x00781f00070e7f89 */ /* 0x0000a200000e0000 */
[----:B-----5:R-:W-:-:S03]  /*17240*/  @!P4 LEA.HI.X R5, R26, R6, R28, 0x1, P5 ;  /* 0x000000061a05c211 */ /* 0x020fc600028f0c1c */
[----:B------:R0:W-:Y:S04]  /*17250*/  @!P3 ST.E.128 desc[UR42][R8.64], RZ ;  /* 0x000000ff0800b985 */ /* 0x0001e8000c101d2a */
[----:B------:R0:W-:Y:S02]  /*17260*/  @!P4 ST.E.128 desc[UR42][R4.64], RZ ;  /* 0x000000ff0400c985 */ /* 0x0001e4000c101d2a */
.L_x_1956:
[----:B------:R-:W-:-:S05]  /*17270*/  VIADD R24, R24, 0x90 ;  /* 0x0000009018187836 */ /* 0x000fca0000000000 */
[----:B------:R-:W-:-:S13]  /*17280*/  ISETP.GE.OR P0, PT, R24, R21, P0 ;  /* 0x000000151800720c */ /* 0x000fda0000706670 */
[----:B--2---:R-:W-:-:S04]  /*17290*/  @!P0 LEA R14, P1, R26, R14, 0x1 ;  /* 0x0000000e1a0e8211 */ /* 0x004fc800078208ff */
[----:B-1----:R-:W-:-:S05]  /*172a0*/  @!P0 LEA.HI.X R15, R26, R0, R28, 0x1, P1 ;  /* 0x000000001a0f8211 */ /* 0x002fca00008f0c1c */
[----:B------:R1:W-:Y:S04]  /*172b0*/  @!P0 ST.E.128 desc[UR42][R14.64], RZ ;  /* 0x000000ff0e008985 */ /* 0x0003e8000c101d2a */
.L_x_1757:
[----:B------:R-:W-:Y:S05]  /*172c0*/  BSYNC B0 ;  /* 0x0000000000007941 */ /* 0x000fea0003800000 */
.L_x_1754:
[----:B------:R-:W-:Y:S02]  /*172d0*/  ULDC UR4, c[0x0][0xc3c] ;  /* 0x00030f0000047ab9 */ /* 0x000fe40000000800 */
[----:B------:R-:W-:-:S13]  /*172e0*/  ISETP.GE.AND P0, PT, R31, UR4, PT ;  /* 0x000000041f007c0c */ /* 0x000fda000bf06270 */
[----:B------:R-:W-:Y:S05]  /*172f0*/  @!P0 BRA `(.L_x_1762) ;  /* 0xfffffe9c00588947 */ /* 0x000fea000383ffff */
[----:B------:R-:W-:Y:S05]  /*17300*/  BRA `(.L_x_1556) ;  /* 0x0000007000987947 */ /* 0x000fea0003800000 */
.L_x_1554:
[----:B------:R-:W-:-:S08]  /*17310*/  NOP ;  /* 0x0000000000007918 */ /* 0x000fd00000000000 */
[----:B------:R-:W0:-:S00]  /*17320*/  USETMAXREG.DEALLOC.CTAPOOL 0x20 ;  /* 0x00000020000079c8 */ /* 0x000e0000080e0500 */
[----:B0-----:R-:W-:Y:S02]  /*17330*/  LOP3.LUT R0, R0, 0x3, RZ, 0xc0, !PT ;  /* 0x0000000300007812 */ /* 0x001fe400078ec0ff */
[----:B------:R-:W-:-:S04]  /*17340*/  LOP3.LUT R22, R22, 0xfffffffb, RZ, 0xc0, !PT ;  /* 0xfffffffb16167812 */ /* 0x000fc800078ec0ff */
[----:B------:R-:W0:Y:S02]  /*17350*/  SHFL.IDX PT, R0, R0, RZ, 0x1f ;  /* 0x00001fff00007589 */ /* 0x000e2400000e0000 */
[----:B0-----:R-:W-:Y:S01]  /*17360*/  ISETP.NE.AND P0, PT, R0, RZ, PT ;  /* 0x000000ff0000720c */ /* 0x001fe20003f05270 */
[----:B------:R-:W-:-:S12]  /*17370*/  IMAD.MOV.U32 R0, RZ, RZ, RZ ;  /* 0x000000ffff007224 */ /* 0x000fd800078e00ff */
[----:B------:R-:W-:Y:S01]  /*17380*/  @P0 LOP3.LUT R22, R22, 0x4, RZ, 0xfc, !PT ;  /* 0x0000000416160812 */ /* 0x000fe200078efcff */
[----:B------:R-:W-:Y:S06]  /*17390*/  @!P0 BRA `(.L_x_1763) ;  /* 0x00000000001c8947 */ /* 0x000fec0003800000 */
[----:B------:R-:W0:Y:S08]  /*173a0*/  S2UR UR5, SR_CgaCtaId ;  /* 0x00000000000579c3 */ /* 0x000e300000008800 */
[----:B------:R-:W-:Y:S06]  /*173b0*/  BAR.SYNC.DEFER_BLOCKING 0x5, 0x200 ;  /* 0x0148000000007b1d */ /* 0x000fec0000010000 */
[----:B------:R-:W-:-:S02]  /*173c0*/  UMOV UR4, 0x400 ;  /* 0x0000040000047882 */ /* 0x000fc40000000000 */
[----:B0-----:R-:W-:-:S09]  /*173d0*/  ULEA UR4, UR5, UR4, 0x18 ;  /* 0x0000000405047291 */ /* 0x001fd2000f8ec03f */
[----:B------:R-:W1:Y:S01]  /*173e0*/  LDS.128 R16, [UR4+0x168d0] ;  /* 0x0168d004ff107984 */ /* 0x000e620008000c00 */
[----:B------:R-:W-:Y:S06]  /*173f0*/  BAR.ARV 0x4, 0x200 ;  /* 0x0108000000007b1d */ /* 0x000fec0000002000 */
[----:B------:R-:W-:Y:S05]  /*17400*/  BRA `(.L_x_1764) ;  /* 0x0000000800907947 */ /* 0x000fea0003800000 */
.L_x_1763:
[----:B------:R-:W0:Y:S01]  /*17410*/  S2R R2, SR_TID.X ;  /* 0x0000000000027919 */ /* 0x000e220000002100 */
        /* <DEDUP_REMOVED lines=41> */
.L_x_1769:
        /* <DEDUP_REMOVED lines=12> */
.L_x_1768:
[----:B------:R-:W-:Y:S05]  /*17770*/  BSYNC B0 ;  /* 0x0000000000007941 */ /* 0x000fea0003800000 */
.L_x_1767:
        /* <DEDUP_REMOVED lines=21> */
.L_x_1765:
        /* <DEDUP_REMOVED lines=16> */
[----:B------:R-:W0:Y:S02]  /*179d0*/  F2I.FTZ.U32.TRUNC.NTZ R3, R11 ;  /* 0x0000000b00037305 */ /* 0x000e24000021f000 */
[----:B0-----:R-:W-:Y:S01]  /*179e0*/  IMAD.MOV R11, RZ, RZ, -R3 ;  /* 0x000000ffff0b7224 */ /* 0x001fe200078e0a03 */
[----:B------:R-:W-:Y:S06]  /*179f0*/  @!P0 BRA `(.L_x_1770) ;  /* 0x0000000000088947 */ /* 0x000fec0003800000 */
[----:B------:R-:W-:-:S05]  /*17a00*/  VIADD R9, R15, 0xffffffff ;  /* 0xffffffff0f097836 */ /* 0x000fca0000000000 */
[----:B------:R0:W1:Y:S02]  /*17a10*/  SHFL.IDX PT, R16, R6, R9, 0x1f ;  /* 0x00001f0906107589 */ /* 0x00006400000e0000 */
.L_x_1770:
[----:B-1----:R-:W-:Y:S01]  /*17a20*/  IMAD R16, R16, UR5, R13 ;  /* 0x0000000510107c24 */ /* 0x002fe2000f8e020d */
[----:B------:R-:W-:Y:S01]  /*17a30*/  IABS R10, R4 ;  /* 0x00000004000a7213 */ /* 0x000fe20000000000 */
[----:B------:R-:W-:Y:S02]  /*17a40*/  IMAD R11, R11, R8, RZ ;  /* 0x000000080b0b7224 */ /* 0x000fe400078e02ff */
[----:B------:R-:W-:Y:S01]  /*17a50*/  IMAD.MOV.U32 R2, RZ, RZ, RZ ;  /* 0x000000ffff027224 */ /* 0x000fe200078e00ff */
[----:B0-----:R-:W-:Y:S01]  /*17a60*/  IADD3 R9, -R16, UR6, RZ ;  /* 0x0000000610097c10 */ /* 0x001fe2000fffe1ff */
[----:B------:R-:W-:Y:S02]  /*17a70*/  IMAD.MOV R10, RZ, RZ, -R10 ;  /* 0x000000ffff0a7224 */ /* 0x000fe400078e0a0a */
[----:B------:R-:W-:Y:S01]  /*17a80*/  IMAD.HI.U32 R2, R3, R11, R2 ;  /* 0x0000000b03027227 */ /* 0x000fe200078e0002 */
[----:B------:R-:W-:-:S05]  /*17a90*/  IABS R6, R9 ;  /* 0x0000000900067213 */ /* 0x000fca0000000000 */
        /* <DEDUP_REMOVED lines=27> */
[----:B------:R-:W-:Y:S01]  /*17c50*/  IMAD R9, R11, R8, RZ ;  /* 0x000000080b097224 */ /* 0x000fe200078e02ff */
[----:B------:R-:W-:-:S03]  /*17c60*/  IABS R11, R4 ;  /* 0x00000004000b7213 */ /* 0x000fc60000000000 */
[----:B------:R-:W-:-:S04]  /*17c70*/  IMAD.HI.U32 R2, R3, R9, R2 ;  /* 0x0000000903027227 */ /* 0x000fc800078e0002 */
[----:B------:R-:W-:Y:S02]  /*17c80*/  IMAD.MOV.U32 R9, RZ, RZ, R11 ;  /* 0x000000ffff097224 */ /* 0x000fe400078e000b */
        /* <DEDUP_REMOVED lines=19> */
.L_x_1766:
[----:B------:R-:W-:Y:S02]  /*17dc0*/  IMAD.MOV.U32 R17, RZ, RZ, RZ ;  /* 0x000000ffff117224 */ /* 0x000fe400078e00ff */
[----:B------:R-:W-:Y:S02]  /*17dd0*/  IMAD.U32 R16, RZ, RZ, UR6 ;  /* 0x00000006ff107e24 */ /* 0x000fe4000f8e00ff */
[----:B------:R-:W-:-:S07]  /*17de0*/  IMAD.MOV.U32 R18, RZ, RZ, RZ ;  /* 0x000000ffff127224 */ /* 0x000fce00078e00ff */
.L_x_1771:
[----:B------:R-:W-:-:S13]  /*17df0*/  ISETP.NE.AND P0, PT, R5, RZ, PT ;  /* 0x000000ff0500720c */ /* 0x000fda0003f05270 */
[----:B------:R-:W0:Y:S01]  /*17e00*/  @!P0 S2R R3, SR_CgaCtaId ;  /* 0x0000000000038919 */ /* 0x000e220000008800 */
[----:B------:R-:W-:-:S04]  /*17e10*/  @!P0 MOV R0, 0x400 ;  /* 0x0000040000008802 */ /* 0x000fc80000000f00 */
[----:B0-----:R-:W-:-:S05]  /*17e20*/  @!P0 LEA R0, R3, R0, 0x18 ;  /* 0x0000000003008211 */ /* 0x001fca00078ec0ff */
[----:B------:R0:W-:Y:S01]  /*17e30*/  @!P0 STS.128 [R0+0x168d0], R16 ;  /* 0x0168d01000008388 */ /* 0x0001e20000000c00 */
[----:B------:R-:W-:Y:S06]  /*17e40*/  BAR.ARV 0x5, 0x200 ;  /* 0x0148000000007b1d */ /* 0x000fec0000002000 */
.L_x_1764:
        /* <DEDUP_REMOVED lines=10> */
[----:B------:R-:W-:Y:S01]  /*17ef0*/  STL [R1+0x44], RZ ;  /* 0x000044ff01007387 */ /* 0x000fe20000100800 */
[----:B------:R-:W-:Y:S01]  /*17f00*/  IMAD.MOV.U32 R27, RZ, RZ, RZ ;  /* 0x000000ffff1b7224 */ /* 0x000fe200078e00ff */
[----:B------:R-:W-:Y:S01]  /*17f10*/  ULDC.64 UR40, c[0x0][0x198] ;  /* 0x0000660000287ab9 */ /* 0x000fe20000000a00 */
[----:B------:R-:W-:Y:S01]  /*17f20*/  IMAD.MOV.U32 R25, RZ, RZ, RZ ;  /* 0x000000ffff197224 */ /* 0x000fe200078e00ff */
[----:B------:R-:W-:Y:S01]  /*17f30*/  ULOP3.LUT UR38, UR37, 0x2, URZ, 0xfc, !UPT ;  /* 0x0000000225267892 */ /* 0x000fe2000f8efc3f */
[----:B------:R-:W-:Y:S01]  /*17f40*/  IMAD.MOV.U32 R29, RZ, RZ, 0x1 ;  /* 0x00000001ff1d7424 */ /* 0x000fe200078e00ff */
[----:B------:R-:W-:Y:S01]  /*17f50*/  ULDC UR36, c[0x0][0xc] ;  /* 0x0000030000247ab9 */ /* 0x000fe20000000800 */
[----:B--2---:R-:W-:-:S06]  /*17f60*/  ULEA UR4, UR5, UR4, 0x18 ;  /* 0x0000000405047291 */ /* 0x004fcc000f8ec03f */
[----:B------:R-:W-:Y:S01]  /*17f70*/  IMAD.U32 R23, RZ, RZ, UR4 ;  /* 0x00000004ff177e24 */ /* 0x000fe2000f8e00ff */
[C---:B-1----:R-:W-:Y:S01]  /*17f80*/  LOP3.LUT R5, R6.reuse, 0x7f, RZ, 0xc0, !PT ;  /* 0x0000007f06057812 */ /* 0x042fe200078ec0ff */
[----:B0-----:R-:W-:-:S04]  /*17f90*/  IMAD.SHL.U32 R0, R6, 0x8, RZ ;  /* 0x0000000806007824 */ /* 0x001fc800078e00ff */
[----:B------:R-:W-:Y:S01]  /*17fa0*/  IMAD.SHL.U32 R3, R5, 0x8, RZ ;  /* 0x0000000805037824 */ /* 0x000fe200078e00ff */
[----:B------:R-:W-:Y:S01]  /*17fb0*/  LOP3.LUT R2, R0, 0x1f8, RZ, 0xc0, !PT ;  /* 0x000001f800027812 */ /* 0x000fe200078ec0ff */
[----:B------:R-:W-:-:S03]  /*17fc0*/  IMAD.MOV.U32 R0, RZ, RZ, 0x1 ;  /* 0x00000001ff007424 */ /* 0x000fc600078e00ff */
[----:B------:R-:W-:Y:S02]  /*17fd0*/  LOP3.LUT R2, R2, 0x38, R6, 0x78, !PT ;  /* 0x0000003802027812 */ /* 0x000fe400078e7806 */
[----:B------:R0:W-:Y:S02]  /*17fe0*/  STL [R1], R0 ;  /* 0x0000000001007387 */ /* 0x0001e40000100800 */
[----:B------:R-:W-:Y:S01]  /*17ff0*/  LOP3.LUT R4, R2, 0x200, R3, 0xf8, !PT ;  /* 0x0000020002047812 */ /* 0x000fe200078ef803 */
[----:B------:R-:W-:Y:S01]  /*18000*/  IMAD.SHL.U32 R2, R6, 0x10, RZ ;  /* 0x0000001006027824 */ /* 0x000fe200078e00ff */
[----:B------:R-:W-:-:S04]  /*18010*/  SHF.R.U32.HI R3, RZ, 0x3, R5 ;  /* 0x00000003ff037819 */ /* 0x000fc80000011605 */
[----:B------:R-:W-:Y:S01]  /*18020*/  LOP3.LUT R2, R2, 0x70, RZ, 0xc0, !PT ;  /* 0x0000007002027812 */ /* 0x000fe200078ec0ff */
[----:B0-----:R-:W-:-:S03]  /*18030*/  IMAD R0, R4, 0x2, R23 ;  /* 0x0000000204007824 */ /* 0x001fc600078e0217 */
[----:B------:R-:W-:Y:S02]  /*18040*/  LOP3.LUT R2, R3, R2, RZ, 0xfc, !PT ;  /* 0x0000000203027212 */ /* 0x000fe400078efcff */
[----:B------:R0:W-:Y:S05]  /*18050*/  STL [R1+0x28], R0 ;  /* 0x0000280001007387 */ /* 0x0001ea0000100800 */
.L_x_1881:
[----:B------:R-:W-:Y:S05]  /*18060*/  YIELD ;  /* 0x0000000000007946 */ /* 0x000fea0003800000 */
[----:B------:R-:W-:Y:S01]  /*18070*/  ULDC.64 UR4, c[0x0][0xa28] ;  /* 0x00028a0000047ab9 */ /* 0x000fe20000000a00 */
[----:B------:R-:W-:Y:S01]  /*18080*/  IMAD.MOV.U32 R10, RZ, RZ, RZ ;  /* 0x000000ffff0a7224 */ /* 0x000fe200078e00ff */
[----:B------:R-:W-:Y:S01]  /*18090*/  ISETP.NE.U32.AND P0, PT, RZ, UR4, PT ;  /* 0x00000004ff007c0c */ /* 0x000fe2000bf05070 */
[----:B-1----:R-:W1:Y:S01]  /*180a0*/  LDC.64 R4, c[0x0][0xa00] ;  /* 0x00028000ff047b82 */ /* 0x002e620000000a00 */
[----:B------:R-:W-:Y:S01]  /*180b0*/  IMAD.MOV.U32 R8, RZ, RZ, RZ ;  /* 0x000000ffff087224 */ /* 0x000fe200078e00ff */
[----:B------:R-:W-:Y:S01]  /*180c0*/  ULDC.64 UR6, c[0x0][0xa10] ;  /* 0x0002840000067ab9 */ /* 0x000fe20000000a00 */
[----:B------:R-:W-:Y:S01]  /*180d0*/  ISETP.NE.AND.EX P0, PT, RZ, UR5, PT, P0 ;  /* 0x00000005ff007c0c */ /* 0x000fe2000bf05300 */
[----:B------:R-:W-:-:S12]  /*180e0*/  ULDC.64 UR4, c[0x0][0xa18] ;  /* 0x0002860000047ab9 */ /* 0x000fd80000000a00 */
[----:B--2---:R-:W2:Y:S02]  /*180f0*/  @P0 LDC.64 R2, c[0x0][0xa28] ;  /* 0x00028a00ff020b82 */ /* 0x004ea40000000a00 */
[----:B--2---:R-:W-:-:S05]  /*18100*/  @P0 IMAD.WIDE R2, R19, 0x4, R2 ;  /* 0x0000000413020825 */ /* 0x004fca00078e0202 */
[----:B---3--:R2:W3:Y:S01]  /*18110*/  @P0 LDG.E R10, desc[UR42][R2.64] ;  /* 0x0000002a020a0981 */ /* 0x0084e2000c1e1900 */
[----:B------:R-:W-:Y:S01]  /*18120*/  ISETP.NE.U32.AND P0, PT, RZ, UR4, PT ;  /* 0x00000004ff007c0c */ /* 0x000fe2000bf05070 */
[----:B-1----:R-:W-:Y:S01]  /*18130*/  IMAD.WIDE R4, R19, 0x4, R4 ;  /* 0x0000000413047825 */ /* 0x002fe200078e0204 */
[----:B------:R-:W-:Y:S02]  /*18140*/  ISETP.NE.U32.AND P1, PT, RZ, UR6, PT ;  /* 0x00000006ff007c0c */ /* 0x000fe4000bf25070 */
[----:B------:R-:W-:Y:S01]  /*18150*/  ISETP.NE.AND.EX P2, PT, RZ, UR5, PT, P0 ;  /* 0x00000005ff007c0c */ /* 0x000fe2000bf45300 */
[----:B------:R-:W-:Y:S01]  /*18160*/  ULDC.64 UR4, c[0x0][0xa00] ;  /* 0x0002800000047ab9 */ /* 0x000fe20000000a00 */
[----:B------:R-:W-:Y:S01]  /*18170*/  ISETP.NE.AND.EX P1, PT, RZ, UR7, PT, P1 ;  /* 0x00000007ff007c0c */ /* 0x000fe2000bf25310 */
[----:B0-----:R-:W-:Y:S01]  /*18180*/  IMAD.MOV.U32 R0, RZ, RZ, RZ ;  /* 0x000000ffff007224 */ /* 0x001fe200078e00ff */
[----:B------:R-:W-:Y:S01]  /*18190*/  ISETP.NE.U32.AND P0, PT, RZ, UR4, PT ;  /* 0x00000004ff007c0c */ /* 0x000fe2000bf05070 */
[----:B--2---:R-:W0:Y:S03]  /*181a0*/  LDC.64 R2, c[0x0][0xa10] ;  /* 0x00028400ff027b82 */ /* 0x004e260000000a00 */
[----:B------:R-:W-:-:S05]  /*181b0*/  ISETP.NE.AND.EX P0, PT, RZ, UR5, PT, P0 ;  /* 0x00000005ff007c0c */ /* 0x000fca000bf05300 */
[----:B------:R-:W1:Y:S08]  /*181c0*/  @P2 LDC.64 R6, c[0x0][0xa18] ;  /* 0x00028600ff062b82 */ /* 0x000e700000000a00 */
[----:B------:R-:W2:Y:S01]  /*181d0*/  @P0 LDG.E R8, desc[UR42][R4.64] ;  /* 0x0000002a04080981 */ /* 0x000ea2000c1e1900 */
[----:B------:R-:W-:Y:S01]  /*181e0*/  ULDC UR4, c[0x0][0x288] ;  /* 0x0000a20000047ab9 */ /* 0x000fe20000000800 */
[----:B0-----:R-:W-:-:S05]  /*181f0*/  IMAD.WIDE R2, R19, 0x4, R2 ;  /* 0x0000000413027825 */ /* 0x001fca00078e0202 */
[----:B------:R-:W5:Y:S01]  /*18200*/  @P1 LDG.E R0, desc[UR42][R2.64] ;  /* 0x0000002a02001981 */ /* 0x000f62000c1e1900 */
[----:B-1----:R-:W-:-:S03]  /*18210*/  @P2 IMAD.WIDE R6, R19, 0x4, R6 ;  /* 0x0000000413062825 */ /* 0x002fc600078e0206 */
[----:B--2---:R0:W-:Y:S02]  /*18220*/  STL [R1+0x2c], R8 ;  /* 0x00002c0801007387 */ /* 0x0041e40000100800 */
[----:B0-----:R-:W-:Y:S01]  /*18230*/  IMAD.U32 R8, RZ, RZ, UR4 ;  /* 0x00000004ff087e24 */ /* 0x001fe2000f8e00ff */
[----:B------:R-:W-:-:S05]  /*18240*/  ULDC.64 UR4, c[0x0][0x418] ;  /* 0x0001060000047ab9 */ /* 0x000fca0000000a00 */
[----:B------:R0:W2:Y:S01]  /*18250*/  @P2 LDG.E R8, desc[UR42][R6.64] ;  /* 0x0000002a06082981 */ /* 0x0000a2000c1e1900 */
[----:B------:R-:W-:-:S03]  /*18260*/  UISETP.NE.U32.AND UP0, UPT, UR4, URZ, UPT ;  /* 0x0000003f0400728c */ /* 0x000fc6000bf05070 */
[----:B------:R-:W-:Y:S01]  /*18270*/  ULDC UR4, c[0x0][0x424] ;  /* 0x0001090000047ab9 */ /* 0x000fe20000000800 */
[----:B------:R-:W-:-:S03]  /*18280*/  UISETP.NE.AND.EX UP0, UPT, UR5, URZ, UPT, UP0 ;  /* 0x0000003f0500728c */ /* 0x000fc6000bf05300 */
[----:B------:R-:W-:Y:S01]  /*18290*/  ULDC UR5, c[0x0][0x2f0] ;  /* 0x0000bc0000057ab9 */ /* 0x000fe20000000800 */
[----:B------:R-:W-:-:S04]  /*182a0*/  USEL UR4, UR4, 0x1, UP0 ;  /* 0x0000000104047887 */ /* 0x000fc80008000000 */
[----:B------:R-:W-:-:S03]  /*182b0*/  UIMAD UR4, UR4, UR5, URZ ;  /* 0x00000005040472a4 */ /* 0x000fc6000f8e023f */
[----:B------:R-:W-:Y:S02]  /*182c0*/  ULDC UR5, c[0x0][0x348] ;  /* 0x0000d20000057ab9 */ /* 0x000fe40000000800 */
[----:B0-----:R-:W-:Y:S02]  /*182d0*/  IMAD.U32 R6, RZ, RZ, UR5 ;  /* 0x00000005ff067e24 */ /* 0x001fe4000f8e00ff */
[----:B------:R-:W-:Y:S01]  /*182e0*/  IMAD.U32 R7, RZ, RZ, UR4 ;  /* 0x00000004ff077e24 */ /* 0x000fe2000f8e00ff */
[----:B--2---:R0:W-:Y:S04]  /*182f0*/  STL [R1+0x8], R8 ;  /* 0x0000080801007387 */ /* 0x0041e80000100800 */
[----:B---3--:R0:W-:Y:S01]  /*18300*/  STL [R1+0x20], R10 ;  /* 0x0000200a01007387 */ /* 0x0081e20000100800 */
[----:B------:R-:W-:Y:S01]  /*18310*/  IMAD.MOV.U32 R12, RZ, RZ, R8 ;  /* 0x000000ffff0c7224 */ /* 0x000fe200078e0008 */
[----:B------:R-:W-:Y:S06]  /*18320*/  @P2 BRA `(.L_x_1773) ;  /* 0x0000000000142947 */ /* 0x000fec0003800000 */
[----:B------:R-:W-:Y:S05]  /*18330*/  @!P0 BRA `(.L_x_1773) ;  /* 0x0000000000108947 */ /* 0x000fea0003800000 */
[----:B0-----:R-:W2:Y:S04]  /*18340*/  LDG.E R8, desc[UR42][R4.64] ;  /* 0x0000002a04087981 */ /* 0x001ea8000c1e1900 */
[----:B------:R-:W2:Y:S02]  /*18350*/  LDG.E R9, desc[UR42][R4.64+0x4] ;  /* 0x0000042a04097981 */ /* 0x000ea4000c1e1900 */
[----:B--2---:R-:W-:-:S05]  /*18360*/  IMAD.IADD R12, R9, 0x1, -R8 ;  /* 0x00000001090c7824 */ /* 0x004fca00078e0a08 */
[----:B------:R1:W-:Y:S02]  /*18370*/  STL [R1+0x8], R12 ;  /* 0x0000080c01007387 */ /* 0x0003e40000100800 */
.L_x_1773:
[----:B------:R-:W-:Y:S02]  /*18380*/  ULDC.64 UR4, c[0x0][0xa20] ;  /* 0x0002880000047ab9 */ /* 0x000fe40000000a00 */
[----:B------:R-:W-:-:S04]  /*18390*/  ISETP.NE.U32.AND P0, PT, RZ, UR4, PT ;  /* 0x00000004ff007c0c */ /* 0x000fc8000bf05070 */
[----:B------:R-:W-:-:S13]  /*183a0*/  ISETP.NE.AND.EX P0, PT, RZ, UR5, PT, P0 ;  /* 0x00000005ff007c0c */ /* 0x000fda000bf05300 */
[----:B------:R-:W-:Y:S05]  /*183b0*/  @!P0 BRA `(.L_x_1774) ;  /* 0x0000000000108947 */ /* 0x000fea0003800000 */
[----:B------:R-:W2:Y:S02]  /*183c0*/  LDC.64 R4, c[0x0][0xa20] ;  /* 0x00028800ff047b82 */ /* 0x000ea40000000a00 */
[----:B--2---:R-:W-:-:S05]  /*183d0*/  IMAD.WIDE R4, R19, 0x4, R4 ;  /* 0x0000000413047825 */ /* 0x004fca00078e0204 */
[----:B------:R2:W5:Y:S01]  /*183e0*/  LDG.E R7, desc[UR42][R4.64] ;  /* 0x0000002a04077981 */ /* 0x000562000c1e1900 */
[----:B------:R-:W-:Y:S05]  /*183f0*/  BRA `(.L_x_1775) ;  /* 0x0000000000247947 */ /* 0x000fea0003800000 */
.L_x_1774:
[----:B------:R-:W-:Y:S02]  /*18400*/  ULDC.64 UR4, c[0x0][0xa08] ;  /* 0x0002820000047ab9 */ /* 0x000fe40000000a00 */
[----:B------:R-:W-:-:S04]  /*18410*/  ISETP.NE.U32.AND P0, PT, RZ, UR4, PT ;  /* 0x00000004ff007c0c */ /* 0x000fc8000bf05070 */
[----:B------:R-:W-:-:S13]  /*18420*/  ISETP.NE.AND.EX P0, PT, RZ, UR5, PT, P0 ;  /* 0x00000005ff007c0c */ /* 0x000fda000bf05300 */
[----:B------:R-:W-:Y:S05]  /*18430*/  @!P0 BRA `(.L_x_1775) ;  /* 0x0000000000148947 */ /* 0x000fea0003800000 */
[----:B------:R-:W2:Y:S02]  /*18440*/  LDC.64 R4, c[0x0][0xa08] ;  /* 0x00028200ff047b82 */ /* 0x000ea40000000a00 */
[----:B--2---:R-:W-:-:S05]  /*18450*/  IMAD.WIDE R4, R19, 0x4, R4 ;  /* 0x0000000413047825 */ /* 0x004fca00078e0204 */
[----:B------:R-:W2:Y:S04]  /*18460*/  LDG.E R7, desc[UR42][R4.64] ;  /* 0x0000002a04077981 */ /* 0x000ea8000c1e1900 */
[----:B0-----:R-:W2:Y:S02]  /*18470*/  LDG.E R8, desc[UR42][R4.64+0x4] ;  /* 0x0000042a04087981 */ /* 0x001ea4000c1e1900 */
[----:B--2---:R-:W-:-:S07]  /*18480*/  IMAD.IADD R7, R8, 0x1, -R7 ;  /* 0x0000000108077824 */ /* 0x004fce00078e0a07 */
.L_x_1775:
[----:B--2---:R-:W2:Y:S01]  /*18490*/  @P1 LDG.E R4, desc[UR42][R2.64] ;  /* 0x0000002a02041981 */ /* 0x004ea2000c1e1900 */
[----:B0-----:R-:W0:Y:S03]  /*184a0*/  LDC R8, c[0x0][0x448] ;  /* 0x00011200ff087b82 */ /* 0x001e260000000800 */
[----:B------:R3:W2:Y:S01]  /*184b0*/  @P1 LDG.E R5, desc[UR42][R2.64+0x4] ;  /* 0x0000042a02051981 */ /* 0x0006a2000c1e1900 */
[----:B------:R-:W-:Y:S02]  /*184c0*/  IMAD R28, R17, 0xc0, RZ ;  /* 0x000000c0111c7824 */ /* 0x000fe400078e02ff */
[----:B-----5:R-:W-:Y:S02]  /*184d0*/  IMAD.IADD R7, R7, 0x1, -R10 ;  /* 0x0000000107077824 */ /* 0x020fe400078e0a0a */
[----:B------:R-:W-:Y:S01]  /*184e0*/  VIADD R9, R28, 0xbf ;  /* 0x000000bf1c097836 */ /* 0x000fe20000000000 */
[----:B0-----:R-:W-:-:S13]  /*184f0*/  ISETP.NE.AND P2, PT, R8, 0x1, PT ;  /* 0x000000010800780c */ /* 0x001fda0003f45270 */
[----:B---3--:R-:W0:Y:S08]  /*18500*/  @P2 LDC R3, c[0x0][0x44c] ;  /* 0x00011300ff032b82 */ /* 0x008e300000000800 */
[----:B------:R-:W3:Y:S01]  /*18510*/  @P2 LDC R2, c[0x0][0x450] ;  /* 0x00011400ff022b82 */ /* 0x000ee20000000800 */
[----:B0-----:R-:W-:-:S05]  /*18520*/  @P2 IMAD.HI.U32 R3, R9, R3, RZ ;  /* 0x0000000309032227 */ /* 0x001fca00078e00ff */
[----:B---3--:R-:W-:Y:S01]  /*18530*/  @P2 SHF.R.U32.HI R9, RZ, R2, R3 ;  /* 0x00000002ff092219 */ /* 0x008fe20000011603 */
[----:B--2---:R-:W-:-:S04]  /*18540*/  @P1 IMAD.IADD R6, R5, 0x1, -R4 ;  /* 0x0000000105061824 */ /* 0x004fc800078e0a04 */
[----:B------:R-:W-:-:S04]  /*18550*/  IMAD.IADD R11, R7, 0x1, R6 ;  /* 0x00000001070b7824 */ /* 0x000fc800078e0206 */
[C---:B------:R-:W-:Y:S01]  /*18560*/  VIADD R17, R11.reuse, 0x7f ;  /* 0x0000007f0b117836 */ /* 0x040fe20000000000 */
[----:B------:R0:W-:Y:S01]  /*18570*/  STL [R1+0x18], R11 ;  /* 0x0000180b01007387 */ /* 0x0001e20000100800 */
[----:B------:R-:W-:-:S03]  /*18580*/  IADD3 R8, R11, 0x1, -R12 ;  /* 0x000000010b087810 */ /* 0x000fc60007ffe80c */
[----:B------:R-:W-:Y:S02]  /*18590*/  SHF.R.S32.HI R2, RZ, 0x1f, R17 ;  /* 0x0000001fff027819 */ /* 0x000fe40000011411 */
[----:B------:R-:W-:Y:S02]  /*185a0*/  IMAD.IADD R9, R8, 0x1, R9 ;  /* 0x0000000108097824 */ /* 0x000fe400078e0209 */
[----:B------:R-:W-:Y:S02]  /*185b0*/  LEA.HI R17, R2, R17, RZ, 0x7 ;  /* 0x0000001102117211 */ /* 0x000fe400078f38ff */
[----:B------:R-:W2:Y:S02]  /*185c0*/  LDC.64 R2, c[0x0][0x9e0] ;  /* 0x00027800ff027b82 */ /* 0x000ea40000000a00 */
[----:B------:R-:W-:Y:S02]  /*185d0*/  SHF.R.S32.HI R17, RZ, 0x7, R17 ;  /* 0x00000007ff117819 */ /* 0x000fe40000011411 */
[----:B--2---:R-:W-:Y:S01]  /*185e0*/  ISETP.GE.AND P3, PT, R3, 0x1, PT ;  /* 0x000000010300780c */ /* 0x004fe20003f66270 */
[----:B------:R-:W-:-:S12]  /*185f0*/  IMAD.IADD R2, R9, 0x1, R2 ;  /* 0x0000000109027824 */ /* 0x000fd800078e0202 */
[----:B0-----:R-:W-:Y:S05]  /*18600*/  @!P3 BRA `(.L_x_1776) ;  /* 0x000000000048b947 */ /* 0x001fea0003800000 */
        /* <DEDUP_REMOVED lines=11> */
.L_x_1778:
[----:B------:R-:W-:-:S13]  /*186c0*/  ISETP.NE.AND P0, PT, R3, 0x1, PT ;  /* 0x000000010300780c */ /* 0x000fda0003f05270 */
[----:B------:R-:W0:Y:S02]  /*186d0*/  @P0 LDC.64 R4, c[0x0][0x9e8] ;  /* 0x00027a00ff040b82 */ /* 0x000e240000000a00 */
[----:B0-----:R-:W-:-:S05]  /*186e0*/  @P0 IMAD.HI.U32 R4, R10, R4, RZ ;  /* 0x000000040a040227 */ /* 0x001fca00078e00ff */
[----:B------:R-:W-:-:S07]  /*186f0*/  @P0 SHF.R.U32.HI R10, RZ, R5, R4 ;  /* 0x00000005ff0a0219 */ /* 0x000fce0000011604 */
.L_x_1779:
[----:B------:R-:W-:Y:S05]  /*18700*/  BSYNC B0 ;  /* 0x0000000000007941 */ /* 0x000fea0003800000 */
.L_x_1777:
[----:B------:R-:W-:-:S05]  /*18710*/  IMAD R10, R10, R3, R3 ;  /* 0x000000030a0a7224 */ /* 0x000fca00078e0203 */
[----:B------:R-:W-:-:S07]  /*18720*/  VIMNMX R2, R2, R10, PT ;  /* 0x0000000a02027248 */ /* 0x000fce0003fe0100 */
.L_x_1776:
[----:B------:R-:W0:Y:S01]  /*18730*/  @P2 LDC R9, c[0x0][0x44c] ;  /* 0x00011300ff092b82 */ /* 0x000e220000000800 */
[----:B------:R-:W-:Y:S01]  /*18740*/  IMAD.MOV.U32 R4, RZ, RZ, R28 ;  /* 0x000000ffff047224 */ /* 0x000fe200078e001c */
[----:B------:R-:W-:-:S06]  /*18750*/  ULDC UR4, c[0x0][0x9dc] ;  /* 0x0002770000047ab9 */ /* 0x000fcc0000000800 */
[----:B------:R-:W2:Y:S01]  /*18760*/  @P2 LDC R5, c[0x0][0x450] ;  /* 0x00011400ff052b82 */ /* 0x000ea20000000800 */
[----:B0-----:R-:W-:-:S05]  /*18770*/  @P2 IMAD.HI.U32 R9, R28, R9, RZ ;  /* 0x000000091c092227 */ /* 0x001fca00078e00ff */
[----:B--2---:R-:W-:Y:S01]  /*18780*/  @P2 SHF.R.U32.HI R4, RZ, R5, R9 ;  /* 0x00000005ff042219 */ /* 0x004fe20000011609 */
[----:B------:R-:W-:-:S04]  /*18790*/  IMAD.IADD R9, R11, 0x1, -R12 ;  /* 0x000000010b097824 */ /* 0x000fc800078e0a0c */
        /* <DEDUP_REMOVED lines=13> */
.L_x_1782:
[----:B------:R-:W-:-:S13]  /*18870*/  ISETP.NE.AND P0, PT, R3, 0x1, PT ;  /* 0x000000010300780c */ /* 0x000fda0003f05270 */
[----:B------:R-:W0:Y:S02]  /*18880*/  @P0 LDC.64 R4, c[0x0][0x9e8] ;  /* 0x00027a00ff040b82 */ /* 0x000e240000000a00 */
[----:B0-----:R-:W-:-:S05]  /*18890*/  @P0 IMAD.HI.U32 R4, R11, R4, RZ ;  /* 0x000000040b040227 */ /* 0x001fca00078e00ff */
[----:B------:R-:W-:-:S07]  /*188a0*/  @P0 SHF.R.U32.HI R11, RZ, R5, R4 ;  /* 0x00000005ff0b0219 */ /* 0x000fce0000011604 */
.L_x_1783:
[----:B------:R-:W-:Y:S05]  /*188b0*/  BSYNC B0 ;  /* 0x0000000000007941 */ /* 0x000fea0003800000 */
.L_x_1781:
[----:B------:R-:W-:-:S05]  /*188c0*/  IMAD R3, R11, R3, RZ ;  /* 0x000000030b037224 */ /* 0x000fca00078e02ff */
[----:B------:R-:W-:-:S07]  /*188d0*/  VIMNMX R10, R10, R3, !PT ;  /* 0x000000030a0a7248 */ /* 0x000fce0007fe0100 */
.L_x_1780:
[----:B------:R-:W-:Y:S01]  /*188e0*/  VIADD R2, R2, 0x7f ;  /* 0x0000007f02027836 */ /* 0x000fe20000000000 */
[----:B------:R-:W-:Y:S04]  /*188f0*/  BSSY B0, `(.L_x_1784) ;  /* 0x00000e3000007945 */ /* 0x000fe80003800000 */
[----:B------:R-:W-:-:S04]  /*18900*/  SHF.R.S32.HI R3, RZ, 0x1f, R2 ;  /* 0x0000001fff037819 */ /* 0x000fc80000011402 */
[----:B------:R-:W-:Y:S02]  /*18910*/  LEA.HI R3, R3, R2, RZ, 0x7 ;  /* 0x0000000203037211 */ /* 0x000fe400078f38ff */
[----:B------:R-:W-:Y:S02]  /*18920*/  SHF.R.S32.HI R2, RZ, 0x1f, R10 ;  /* 0x0000001fff027819 */ /* 0x000fe4000001140a */
[----:B------:R-:W-:Y:S02]  /*18930*/  SHF.R.S32.HI R3, RZ, 0x7, R3 ;  /* 0x00000007ff037819 */ /* 0x000fe40000011403 */
[----:B------:R-:W-:Y:S02]  /*18940*/  LEA.HI R2, R2, R10, RZ, 0x7 ;  /* 0x0000000a02027211 */ /* 0x000fe400078f38ff */
[----:B------:R-:W-:Y:S02]  /*18950*/  VIMNMX R3, R17, R3, PT ;  /* 0x0000000311037248 */ /* 0x000fe40003fe0100 */
[----:B------:R-:W-:-:S03]  /*18960*/  SHF.R.S32.HI R2, RZ, 0x7, R2 ;  /* 0x00000007ff027819 */ /* 0x000fc60000011402 */
[----:B------:R-:W-:Y:S01]  /*18970*/  IMAD R3, R3, 0x80, -R7 ;  /* 0x0000008003037824 */ /* 0x000fe200078e0a07 */
[----:B------:R-:W-:-:S04]  /*18980*/  VIMNMX R2, RZ, R2, !PT ;  /* 0x00000002ff027248 */ /* 0x000fc80007fe0100 */
[----:B------:R-:W-:Y:S01]  /*18990*/  VIMNMX R3, R3, R6, PT ;  /* 0x0000000603037248 */ /* 0x000fe20003fe0100 */
[----:B------:R-:W-:-:S05]  /*189a0*/  IMAD R2, R2, 0x80, -R7 ;  /* 0x0000008002027824 */ /* 0x000fca00078e0a07 */
[----:B------:R-:W-:-:S04]  /*189b0*/  VIMNMX R4, RZ, R2, !PT ;  /* 0x00000002ff047248 */ /* 0x000fc80007fe0100 */
[----:B------:R-:W-:-:S13]  /*189c0*/  ISETP.GT.AND P0, PT, R3, R4, PT ;  /* 0x000000040300720c */ /* 0x000fda0003f04270 */
[----:B------:R-:W-:Y:S01]  /*189d0*/  @P0 VIADD R2, R3, 0x7f ;  /* 0x0000007f03020836 */ /* 0x000fe20000000000 */
[----:B------:R-:W-:-:S04]  /*189e0*/  SHF.R.U32.HI R3, RZ, 0x7, R4 ;  /* 0x00000007ff037819 */ /* 0x000fc80000011604 */
[----:B------:R-:W-:-:S04]  /*189f0*/  @P0 SHF.R.S32.HI R4, RZ, 0x1f, R2 ;  /* 0x0000001fff040819 */ /* 0x000fc80000011402 */
        /* <DEDUP_REMOVED lines=12> */
[----:B------:R0:W2:Y:S02]  /*18ac0*/  SHFL.IDX PT, R14, R5, RZ, 0x1f ;  /* 0x00001fff050e7589 */ /* 0x0000a400000e0000 */
.L_x_1959:
[----:B--2---:R-:W-:Y:S02]  /*18ad0*/  ISETP.NE.AND P0, PT, R14, RZ, PT ;  /* 0x000000ff0e00720c */ /* 0x004fe40003f05270 */
[----:B------:R-:W-:-:S11]  /*18ae0*/  PLOP3.LUT P6, PT, PT, PT, PT, 0x8, 0x0 ;  /* 0x000000000000781c */ /* 0x000fd60003fce170 */
[----:B------:R-:W-:Y:S05]  /*18af0*/  @P0 BRA `(.L_x_1787) ;  /* 0x00000000000c0947 */ /* 0x000fea0003800000 */
[----:B------:R-:W-:-:S03]  /*18b00*/  UMOV UR4, 0xffffffff ;  /* 0xffffffff00047882 */ /* 0x000fc60000000000 */
[----:B------:R-:W-:Y:S05]  /*18b10*/  BRA.DIV UR4, `(.L_x_1788) ;  /* 0x0000007604387947 */ /* 0x000fea000b800000 */
[----:B------:R-:W-:-:S13]  /*18b20*/  ELECT P6, URZ, PT ;  /* 0x00000000003f782f */ /* 0x000fda00038c0000 */
.L_x_1787:
        /* <DEDUP_REMOVED lines=9> */
.L_x_1962:
[----:B------:R-:W-:Y:S05]  /*18bc0*/  BSYNC B1 ;  /* 0x0000000000017941 */ /* 0x000fea0003800000 */
.L_x_1789:
[----:B------:R-:W-:Y:S04]  /*18bd0*/  BSSY B1, `(.L_x_1791) ;  /* 0x0000050000017945 */ /* 0x000fe80003800000 */
[----:B------:R-:W-:Y:S05]  /*18be0*/  @!P6 BRA `(.L_x_1792) ;  /* 0x000000040038e947 */ /* 0x000fea0003800000 */
[----:B------:R-:W2:Y:S01]  /*18bf0*/  LDL R7, [R1] ;  /* 0x0000000001077983 */ /* 0x000ea20000100800 */
[----:B------:R-:W-:Y:S01]  /*18c00*/  IMAD R10, R27, 0x8, R23 ;  /* 0x000000081b0a7824 */ /* 0x000fe200078e0217 */
[----:B------:R-:W3:Y:S01]  /*18c10*/  S2R R6, SR_TID.X ;  /* 0x0000000000067919 */ /* 0x000ee20000002100 */
[----:B------:R-:W-:Y:S01]  /*18c20*/  BSSY B2, `(.L_x_1793) ;  /* 0x0000006000027945 */ /* 0x000fe20003800000 */
[----:B---3--:R-:W-:-:S04]  /*18c30*/  LOP3.LUT R6, R6, 0x7f, RZ, 0xc0, !PT ;  /* 0x0000007f06067812 */ /* 0x008fc800078ec0ff */
[----:B------:R-:W-:Y:S02]  /*18c40*/  ISETP.NE.AND P1, PT, R6, RZ, PT ;  /* 0x000000ff0600720c */ /* 0x000fe40003f25270 */
[----:B--2---:R-:W-:-:S04]  /*18c50*/  SHF.L.U32 R7, R7, 0x1f, RZ ;  /* 0x0000001f07077819 */ /* 0x004fc800000006ff */
[----:B------:R-:W2:Y:S02]  /*18c60*/  SYNCS.PHASECHK.TRANS64.TRYWAIT P0, [R10+URZ+0x168a0], R7 ;  /* 0x0168a0070a0075a7 */ /* 0x000ea4000800017f */
[----:B--2---:R-:W-:Y:S05]  /*18c70*/  @!P0 BRA `(.L_x_1794) ;  /* 0x0000007400148947 */ /* 0x004fea0003800000 */
.L_x_1963:
[----:B------:R-:W-:Y:S05]  /*18c80*/  BSYNC B2 ;  /* 0x0000000000027941 */ /* 0x000fea0003800000 */
.L_x_1793:
[----:B------:R-:W-:Y:S04]  /*18c90*/  BSSY B2, `(.L_x_1795) ;  /* 0x0000009000027945 */ /* 0x000fe80003800000 */
[----:B------:R-:W-:Y:S05]  /*18ca0*/  @P1 BRA `(.L_x_1796) ;  /* 0x00000000001c1947 */ /* 0x000fea0003800000 */
[----:B0-----:R-:W0:Y:S02]  /*18cb0*/  S2R R5, SR_TID.X ;  /* 0x0000000000057919 */ /* 0x001e240000002100 */
[----:B0-----:R-:W-:Y:S01]  /*18cc0*/  LOP3.LUT R6, R5, 0x1f, RZ, 0xc0, !PT ;  /* 0x0000001f05067812 */ /* 0x001fe200078ec0ff */
[----:B------:R-:W-:-:S03]  /*18cd0*/  IMAD.MOV.U32 R5, RZ, RZ, 0x4000 ;  /* 0x00004000ff057424 */ /* 0x000fc600078e00ff */
[----:B------:R-:W-:Y:S01]  /*18ce0*/  ISETP.NE.AND P0, PT, R6, RZ, PT ;  /* 0x000000ff0600720c */ /* 0x000fe20003f05270 */
[----:B------:R3:W-:-:S12]  /*18cf0*/  SYNCS.ARRIVE.TRANS64 RZ, [R10+URZ+0x16890], R5 ;  /* 0x016890050aff79a7 */ /* 0x0007d8000800003f */
[----:B---3--:R-:W-:Y:S05]  /*18d00*/  @!P0 BRA `(.L_x_1796) ;  /* 0x0000000000048947 */ /* 0x008fea0003800000 */
[----:B------:R-:W-:Y:S01]  /*18d10*/  BPT.TRAP 0x1 ;  /* 0x000000040000795c */ /* 0x000fe20000300000 */
.L_x_1796:
[----:B------:R-:W-:Y:S05]  /*18d20*/  BSYNC B2 ;  /* 0x0000000000027941 */ /* 0x000fea0003800000 */
.L_x_1795:
[----:B------:R-:W-:Y:S01]  /*18d30*/  IMAD.MOV.U32 R13, RZ, RZ, RZ ;  /* 0x000000ffff0d7224 */ /* 0x000fe200078e00ff */
[----:B------:R-:W-:Y:S01]  /*18d40*/  UIADD3 UR4, UP0, UR40, 0x570, URZ ;  /* 0x0000057028047890 */ /* 0x000fe2000ff1e03f */
[----:B------:R-:W-:Y:S01]  /*18d50*/  IMAD R6, R4, 0x80, R0 ;  /* 0x0000008004067824 */ /* 0x000fe200078e0200 */
[----:B------:R-:W-:Y:S01]  /*18d60*/  PLOP3.LUT P0, PT, PT, PT, PT, 0x80, 0x0 ;  /* 0x000000000000781c */ /* 0x000fe20003f0f070 */
[----:B0-----:R-:W-:Y:S01]  /*18d70*/  IMAD R5, R27, 0x4000, R23 ;  /* 0x000040001b057824 */ /* 0x001fe200078e0217 */
[----:B------:R-:W-:Y:S01]  /*18d80*/  R2UR UR10, R13 ;  /* 0x000000000d0a72ca */ /* 0x000fe200000e0000 */
[----:B------:R-:W-:Y:S01]  /*18d90*/  VIADD R6, R6, 0xffffff80 ;  /* 0xffffff8006067836 */ /* 0x000fe20000000000 */
[----:B------:R-:W-:Y:S01]  /*18da0*/  UIADD3.X UR5, URZ, UR41, URZ, UP0, !UPT ;  /* 0x000000293f057290 */ /* 0x000fe200087fe43f */
[----:B------:R-:W-:Y:S01]  /*18db0*/  VIADD R5, R5, 0xe400 ;  /* 0x0000e40005057836 */ /* 0x000fe20000000000 */
[----:B------:R-:W-:Y:S01]  /*18dc0*/  UMOV UR6, 0x0 ;  /* 0x0000000000067882 */ /* 0x000fe20000000000 */
[----:B-1----:R-:W-:Y:S01]  /*18dd0*/  IMAD.SHL.U32 R12, R27, 0x2000, RZ ;  /* 0x000020001b0c7824 */ /* 0x002fe200078e00ff */
[----:B------:R-:W-:Y:S01]  /*18de0*/  UMOV UR7, 0x12f00000 ;  /* 0x12f0000000077882 */ /* 0x000fe20000000000 */
[----:B------:R-:W-:-:S08]  /*18df0*/  VIADD R11, R10, 0x16890 ;  /* 0x000168900a0b7836 */ /* 0x000fd00000000000 */
.L_x_1797:
        /* <DEDUP_REMOVED lines=10> */
[----:B------:R-:W0:Y:S01]  /*18ea0*/  SYNCS.PHASECHK.TRANS64.TRYWAIT P0, [R10+URZ+0x168c0], R7 ;  /* 0x0168c0070a0075a7 */ /* 0x000e22000800017f */
[----:B------:R-:W-:Y:S04]  /*18eb0*/  BSSY B2, `(.L_x_1798) ;  /* 0x0000002000027945 */ /* 0x000fe80003800000 */
[----:B0-----:R-:W-:Y:S05]  /*18ec0*/  @!P0 BRA `(.L_x_1799) ;  /* 0x0000007000948947 */ /* 0x001fea0003800000 */
.L_x_1964:
[----:B------:R-:W-:Y:S05]  /*18ed0*/  BSYNC B2 ;  /* 0x0000000000027941 */ /* 0x000fea0003800000 */
.L_x_1798:
[----:B------:R-:W-:Y:S01]  /*18ee0*/  BSSY B2, `(.L_x_1800) ;  /* 0x000000b000027945 */ /* 0x000fe20003800000 */
[----:B------:R-:W-:Y:S02]  /*18ef0*/  IMAD.MOV.U32 R14, RZ, RZ, 0x0 ;  /* 0x00000000ff0e7424 */ /* 0x000fe400078e00ff */
[----:B------:R-:W-:Y:S01]  /*18f00*/  IMAD.MOV.U32 R15, RZ, RZ, 0x12f00000 ;  /* 0x12f00000ff0f7424 */ /* 0x000fe200078e00ff */
[----:B------:R-:W-:Y:S06]  /*18f10*/  @P1 BRA `(.L_x_1801) ;  /* 0x00000000001c1947 */ /* 0x000fec0003800000 */
[----:B------:R-:W1:Y:S02]  /*18f20*/  S2R R5, SR_TID.X ;  /* 0x0000000000057919 */ /* 0x000e640000002100 */
[----:B-1----:R-:W-:Y:S01]  /*18f30*/  LOP3.LUT R11, R5, 0x1f, RZ, 0xc0, !PT ;  /* 0x0000001f050b7812 */ /* 0x002fe200078ec0ff */
[----:B------:R-:W-:-:S03]  /*18f40*/  IMAD.MOV.U32 R5, RZ, RZ, 0x4000 ;  /* 0x00004000ff057424 */ /* 0x000fc600078e00ff */
[----:B------:R-:W-:Y:S01]  /*18f50*/  ISETP.NE.AND P0, PT, R11, RZ, PT ;  /* 0x000000ff0b00720c */ /* 0x000fe20003f05270 */
[----:B------:R1:W-:-:S12]  /*18f60*/  SYNCS.ARRIVE.TRANS64 RZ, [R10+URZ+0x168b0], R5 ;  /* 0x0168b0050aff79a7 */ /* 0x0003d8000800003f */
[----:B-1----:R-:W-:Y:S05]  /*18f70*/  @!P0 BRA `(.L_x_1801) ;  /* 0x0000000000048947 */ /* 0x002fea0003800000 */
[----:B------:R-:W-:Y:S01]  /*18f80*/  BPT.TRAP 0x1 ;  /* 0x000000040000795c */ /* 0x000fe20000300000 */
.L_x_1801:
[----:B------:R-:W-:Y:S05]  /*18f90*/  BSYNC B2 ;  /* 0x0000000000027941 */ /* 0x000fea0003800000 */
.L_x_1800:
[----:B------:R-:W-:Y:S01]  /*18fa0*/  R2UR UR10, R13 ;  /* 0x000000000d0a72ca */ /* 0x000fe200000e0000 */
[----:B------:R-:W-:Y:S01]  /*18fb0*/  IMAD R12, R12, 0x2, R23 ;  /* 0x000000020c0c7824 */ /* 0x000fe200078e0217 */
[----:B------:R-:W-:Y:S01]  /*18fc0*/  R2UR UR6, R14 ;  /* 0x000000000e0672ca */ /* 0x000fe200000e0000 */
[----:B------:R-:W-:Y:S01]  /*18fd0*/  UIADD3 UR4, UP0, UR40, 0x670, URZ ;  /* 0x0000067028047890 */ /* 0x000fe2000ff1e03f */
[----:B------:R-:W-:Y:S01]  /*18fe0*/  R2UR UR7, R15 ;  /* 0x000000000f0772ca */ /* 0x000fe200000e0000 */
[----:B0-2---:R-:W-:Y:S01]  /*18ff0*/  VIADD R10, R10, 0x168b0 ;  /* 0x000168b00a0a7836 */ /* 0x005fe20000000000 */
[----:B------:R-:W-:Y:S01]  /*19000*/  PLOP3.LUT P0, PT, PT, PT, PT, 0x80, 0x0 ;  /* 0x000000000000781c */ /* 0x000fe20003f0f070 */
[----:B------:R-:W-:Y:S01]  /*19010*/  VIADD R12, R12, 0x400 ;  /* 0x000004000c0c7836 */ /* 0x000fe20000000000 */
[----:B------:R-:W-:-:S12]  /*19020*/  UIADD3.X UR5, URZ, UR41, URZ, UP0, !UPT ;  /* 0x000000293f057290 */ /* 0x000fd800087fe43f */
.L_x_1802:
        /* <DEDUP_REMOVED lines=9> */
[----:B--2---:R-:W-:Y:S05]  /*190c0*/  @P0 BRA.U.ANY `(.L_x_1802) ;  /* 0xfffffffd00d80947 */ /* 0x004fea000393ffff */
.L_x_1792:
[----:B------:R-:W-:Y:S05]  /*190d0*/  BSYNC B1 ;  /* 0x0000000000017941 */ /* 0x000fea0003800000 */
.L_x_1791:
[----:B------:R-:W2:Y:S01]  /*190e0*/  LDL.LU R7, [R1] ;  /* 0x0000000001077983 */ /* 0x000ea20000300800 */
[----:B------:R-:W-:Y:S01]  /*190f0*/  VIADD R27, R27, 0x1 ;  /* 0x000000011b1b7836 */ /* 0x000fe20000000000 */
[----:B------:R-:W-:Y:S01]  /*19100*/  PLOP3.LUT P0, PT, PT, PT, PT, 0x8, 0x0 ;  /* 0x000000000000781c */ /* 0x000fe20003f0e170 */
[----:B------:R-:W-:-:S03]  /*19110*/  VIADD R4, R4, 0xfffffffe ;  /* 0xfffffffe04047836 */ /* 0x000fc60000000000 */
[C---:B------:R-:W-:Y:S02]  /*19120*/  ISETP.NE.AND P1, PT, R27.reuse, 0x2, PT ;  /* 0x000000021b00780c */ /* 0x040fe40003f25270 */
[----:B------:R-:W-:Y:S02]  /*19130*/  ISETP.GE.AND P2, PT, R4, R3, PT ;  /* 0x000000030400720c */ /* 0x000fe40003f46270 */
[----:B0-----:R-:W-:Y:S02]  /*19140*/  SEL R5, RZ, 0x1, P1 ;  /* 0x00000001ff057807 */ /* 0x001fe40000800000 */
[----:B------:R-:W-:Y:S02]  /*19150*/  SEL R27, R27, RZ, P1 ;  /* 0x000000ff1b1b7207 */ /* 0x000fe40000800000 */
[----:B--2---:R-:W-:-:S05]  /*19160*/  LOP3.LUT R7, R7, R5, RZ, 0x3c, !PT ;  /* 0x0000000507077212 */ /* 0x004fca00078e3cff */
[----:B------:R0:W-:Y:S02]  /*19170*/  STL [R1], R7 ;  /* 0x0000000701007387 */ /* 0x0001e40000100800 */
[----:B------:R-:W-:Y:S05]  /*19180*/  @!P2 BRA `(.L_x_1785) ;  /* 0x000000040064a947 */ /* 0x000fea0003800000 */
.L_x_1815:
[----:B------:R-:W-:Y:S05]  /*19190*/  YIELD ;  /* 0x0000000000007946 */ /* 0x000fea0003800000 */
[----:B------:R-:W-:Y:S04]  /*191a0*/  BSSY B1, `(.L_x_1803) ;  /* 0x000004d000017945 */ /* 0x000fe80003800000 */
[----:B--2---:R-:W-:Y:S05]  /*191b0*/  @!P6 BRA `(.L_x_1804) ;  /* 0x00000004002ce947 */ /* 0x004fea0003800000 */
[----:B------:R-:W2:Y:S01]  /*191c0*/  LDL R6, [R1] ;  /* 0x0000000001067983 */ /* 0x000ea20000100800 */
[----:B------:R-:W0:Y:S02]  /*191d0*/  S2R R5, SR_TID.X ;  /* 0x0000000000057919 */ /* 0x000e240000002100 */
[----:B0-----:R-:W-:Y:S01]  /*191e0*/  LOP3.LUT R7, R5, 0x7f, RZ, 0xc0, !PT ;  /* 0x0000007f05077812 */ /* 0x001fe200078ec0ff */
[----:B------:R-:W-:Y:S01]  /*191f0*/  IMAD R5, R27, 0x8, R23 ;  /* 0x000000081b057824 */ /* 0x000fe200078e0217 */
[----:B------:R-:W-:Y:S02]  /*19200*/  BSSY B2, `(.L_x_1805) ;  /* 0x0000005000027945 */ /* 0x000fe40003800000 */
[----:B------:R-:W-:Y:S02]  /*19210*/  ISETP.NE.AND P2, PT, R7, RZ, PT ;  /* 0x000000ff0700720c */ /* 0x000fe40003f45270 */
[----:B--2---:R-:W-:-:S04]  /*19220*/  SHF.L.U32 R6, R6, 0x1f, RZ ;  /* 0x0000001f06067819 */ /* 0x004fc800000006ff */
[----:B------:R-:W0:Y:S02]  /*19230*/  SYNCS.PHASECHK.TRANS64.TRYWAIT P1, [R5+URZ+0x168a0], R6 ;  /* 0x0168a006050075a7 */ /* 0x000e24000802017f */
[----:B0-----:R-:W-:Y:S05]  /*19240*/  @!P1 BRA `(.L_x_1806) ;  /* 0x0000006c00c89947 */ /* 0x001fea0003800000 */
.L_x_1965:
[----:B------:R-:W-:Y:S05]  /*19250*/  BSYNC B2 ;  /* 0x0000000000027941 */ /* 0x000fea0003800000 */
.L_x_1805:
[----:B------:R-:W-:Y:S04]  /*19260*/  BSSY B2, `(.L_x_1807) ;  /* 0x0000009000027945 */ /* 0x000fe80003800000 */
[----:B------:R-:W-:Y:S05]  /*19270*/  @P2 BRA `(.L_x_1808) ;  /* 0x00000000001c2947 */ /* 0x000fea0003800000 */
[----:B------:R-:W2:Y:S02]  /*19280*/  S2R R7, SR_TID.X ;  /* 0x0000000000077919 */ /* 0x000ea40000002100 */
[----:B--2---:R-:W-:Y:S01]  /*19290*/  LOP3.LUT R10, R7, 0x1f, RZ, 0xc0, !PT ;  /* 0x0000001f070a7812 */ /* 0x004fe200078ec0ff */
[----:B------:R-:W-:-:S03]  /*192a0*/  IMAD.MOV.U32 R7, RZ, RZ, 0x4000 ;  /* 0x00004000ff077424 */ /* 0x000fc600078e00ff */
[----:B------:R-:W-:Y:S01]  /*192b0*/  ISETP.NE.AND P1, PT, R10, RZ, PT ;  /* 0x000000ff0a00720c */ /* 0x000fe20003f25270 */
[----:B------:R2:W-:-:S12]  /*192c0*/  SYNCS.ARRIVE.TRANS64 RZ, [R5+URZ+0x16890], R7 ;  /* 0x0168900705ff79a7 */ /* 0x0005d8000800003f */
[----:B--2---:R-:W-:Y:S05]  /*192d0*/  @!P1 BRA `(.L_x_1808) ;  /* 0x0000000000049947 */ /* 0x004fea0003800000 */
[----:B------:R-:W-:Y:S01]  /*192e0*/  BPT.TRAP 0x1 ;  /* 0x000000040000795c */ /* 0x000fe20000300000 */
.L_x_1808:
[----:B------:R-:W-:Y:S05]  /*192f0*/  BSYNC B2 ;  /* 0x0000000000027941 */ /* 0x000fea0003800000 */
.L_x_1807:
[----:B------:R-:W-:Y:S01]  /*19300*/  IMAD.MOV.U32 R13, RZ, RZ, RZ ;  /* 0x000000ffff0d7224 */ /* 0x000fe200078e00ff */
[----:B------:R-:W-:Y:S01]  /*19310*/  UIADD3 UR4, UP0, UR40, 0x570, URZ ;  /* 0x0000057028047890 */ /* 0x000fe2000ff1e03f */
[----:B------:R-:W-:Y:S01]  /*19320*/  IMAD R7, R27, 0x4000, R23 ;  /* 0x000040001b077824 */ /* 0x000fe200078e0217 */
[----:B------:R-:W-:Y:S01]  /*19330*/  PLOP3.LUT P1, PT, PT, PT, PT, 0x80, 0x0 ;  /* 0x000000000000781c */ /* 0x000fe20003f2f070 */
[----:B------:R-:W-:Y:S01]  /*19340*/  IMAD R10, R4, 0x80, R0 ;  /* 0x00000080040a7824 */ /* 0x000fe200078e0200 */
[----:B------:R-:W-:Y:S01]  /*19350*/  R2UR UR10, R13 ;  /* 0x000000000d0a72ca */ /* 0x000fe200000e0000 */
[----:B------:R-:W-:Y:S01]  /*19360*/  VIADD R11, R5, 0x16890 ;  /* 0x00016890050b7836 */ /* 0x000fe20000000000 */
[----:B------:R-:W-:Y:S01]  /*19370*/  UIADD3.X UR5, URZ, UR41, URZ, UP0, !UPT ;  /* 0x000000293f057290 */ /* 0x000fe200087fe43f */
[----:B-1----:R-:W-:Y:S01]  /*19380*/  VIADD R12, R7, 0xe400 ;  /* 0x0000e400070c7836 */ /* 0x002fe20000000000 */
[----:B------:R-:W-:Y:S01]  /*19390*/  UMOV UR6, 0x0 ;  /* 0x0000000000067882 */ /* 0x000fe20000000000 */
[----:B------:R-:W-:-:S10]  /*193a0*/  UMOV UR7, 0x12f00000 ;  /* 0x12f0000000077882 */ /* 0x000fd40000000000 */
.L_x_1809:
        /* <DEDUP_REMOVED lines=13> */
.L_x_1966:
[----:B------:R-:W-:Y:S05]  /*19480*/  BSYNC B2 ;  /* 0x0000000000027941 */ /* 0x000fea0003800000 */
.L_x_1810:
        /* <DEDUP_REMOVED lines=11> */
.L_x_1813:
[----:B------:R-:W-:Y:S05]  /*19540*/  BSYNC B2 ;  /* 0x0000000000027941 */ /* 0x000fea0003800000 */
.L_x_1812:
        /* <DEDUP_REMOVED lines=8> */
.L_x_1814:
        /* <DEDUP_REMOVED lines=10> */
.L_x_1804:
[----:B------:R-:W-:Y:S05]  /*19670*/  BSYNC B1 ;  /* 0x0000000000017941 */ /* 0x000fea0003800000 */
.L_x_1803:
[----:B------:R-:W2:Y:S01]  /*19680*/  LDL.LU R6, [R1] ;  /* 0x0000000001067983 */ /* 0x000ea20000300800 */
[----:B------:R-:W-:Y:S01]  /*19690*/  VIADD R27, R27, 0x1 ;  /* 0x000000011b1b7836 */ /* 0x000fe20000000000 */
[C---:B------:R-:W-:Y:S01]  /*196a0*/  ISETP.GT.AND P2, PT, R4.reuse, R3, PT ;  /* 0x000000030400720c */ /* 0x040fe20003f44270 */
[----:B------:R-:W-:-:S03]  /*196b0*/  VIADD R4, R4, 0xffffffff ;  /* 0xffffffff04047836 */ /* 0x000fc60000000000 */
[----:B------:R-:W-:-:S04]  /*196c0*/  ISETP.NE.AND P1, PT, R27, 0x2, PT ;  /* 0x000000021b00780c */ /* 0x000fc80003f25270 */
[----:B------:R-:W-:Y:S02]  /*196d0*/  SEL R5, RZ, 0x1, P1 ;  /* 0x00000001ff057807 */ /* 0x000fe40000800000 */
[----:B------:R-:W-:Y:S02]  /*196e0*/  SEL R27, R27, RZ, P1 ;  /* 0x000000ff1b1b7207 */ /* 0x000fe40000800000 */
[----:B--2---:R-:W-:-:S05]  /*196f0*/  LOP3.LUT R6, R6, R5, RZ, 0x3c, !PT ;  /* 0x0000000506067212 */ /* 0x004fca00078e3cff */
[----:B------:R2:W-:Y:S01]  /*19700*/  STL [R1], R6 ;  /* 0x0000000601007387 */ /* 0x0005e20000100800 */
[----:B------:R-:W-:Y:S05]  /*19710*/  @P2 BRA `(.L_x_1815) ;  /* 0xfffffff8009c2947 */ /* 0x000fea000383ffff */
.L_x_1785:
[----:B------:R-:W-:Y:S05]  /*19720*/  BSYNC B0 ;  /* 0x0000000000007941 */ /* 0x000fea0003800000 */
.L_x_1784:
[----:B------:R-:W3:Y:S01]  /*19730*/  LDC R0, c[0x0][0x448] ;  /* 0x00011200ff007b82 */ /* 0x000ee20000000800 */
[----:B------:R-:W-:Y:S01]  /*19740*/  VIADD R2, R28, 0xbf ;  /* 0x000000bf1c027836 */ /* 0x000fe20000000000 */
[----:B------:R-:W-:Y:S06]  /*19750*/  @!P0 WARPSYNC.ALL ;  /* 0x0000000000008948 */ /* 0x000fec0003800000 */
[----:B------:R-:W-:Y:S01]  /*19760*/  @!P0 BAR.SYNC.DEFER_BLOCKING 0xc, 0x200 ;  /* 0x0308000000008b1d */ /* 0x000fe20000010000 */
[----:B---3--:R-:W-:-:S13]  /*19770*/  ISETP.NE.AND P1, PT, R0, 0x1, PT ;  /* 0x000000010000780c */ /* 0x008fda0003f25270 */
[----:B------:R-:W3:Y:S08]  /*19780*/  @P1 LDC R3, c[0x0][0x44c] ;  /* 0x00011300ff031b82 */ /* 0x000ef00000000800 */
[----:B------:R-:W4:Y:S01]  /*19790*/  @P1 LDC R0, c[0x0][0x450] ;  /* 0x00011400ff001b82 */ /* 0x000f220000000800 */
[----:B---3--:R-:W-:-:S05]  /*197a0*/  @P1 IMAD.HI.U32 R3, R2, R3, RZ ;  /* 0x0000000302031227 */ /* 0x008fca00078e00ff */
[----:B----4-:R-:W-:-:S05]  /*197b0*/  @P1 SHF.R.U32.HI R2, RZ, R0, R3 ;  /* 0x00000000ff021219 */ /* 0x010fca0000011603 */
[----:B------:R-:W-:Y:S02]  /*197c0*/  IMAD.IADD R8, R8, 0x1, R2 ;  /* 0x0000000108087824 */ /* 0x000fe400078e0202 */
[----:B------:R-:W3:Y:S02]  /*197d0*/  LDC.64 R2, c[0x0][0x9e0] ;  /* 0x00027800ff027b82 */ /* 0x000ee40000000a00 */
[----:B---3--:R-:W-:Y:S01]  /*197e0*/  ISETP.GE.AND P2, PT, R3, 0x1, PT ;  /* 0x000000010300780c */ /* 0x008fe20003f46270 */
[----:B------:R-:W-:-:S12]  /*197f0*/  IMAD.IADD R2, R8, 0x1, R2 ;  /* 0x0000000108027824 */ /* 0x000fd800078e0202 */
[----:B------:R-:W-:Y:S05]  /*19800*/  @!P2 BRA `(.L_x_1816) ;  /* 0x000000000048a947 */ /* 0x000fea0003800000 */
[C---:B------:R-:W-:Y:S01]  /*19810*/  ISETP.GT.AND P0, PT, R8.reuse, RZ, PT ;  /* 0x000000ff0800720c */ /* 0x040fe20003f04270 */
[----:B------:R-:W-:Y:S01]  /*19820*/  BSSY B0, `(.L_x_1817) ;  /* 0x000000e000007945 */ /* 0x000fe20003800000 */
[----:B------:R-:W-:-:S11]  /*19830*/  VIADD R0, R8, 0xffffffff ;  /* 0xffffffff08007836 */ /* 0x000fd60000000000 */
[----:B------:R-:W-:Y:S05]  /*19840*/  @P0 BRA `(.L_x_1818) ;  /* 0x00000000001c0947 */ /* 0x000fea0003800000 */
[----:B------:R-:W-:Y:S01]  /*19850*/  ISETP.NE.AND P0, PT, R3, 0x1, PT ;  /* 0x000000010300780c */ /* 0x000fe20003f05270 */
[----:B------:R-:W-:-:S12]  /*19860*/  IMAD.MOV R0, RZ, RZ, -R8 ;  /* 0x000000ffff007224 */ /* 0x000fd800078e0a08 */
[----:B------:R-:W3:Y:S02]  /*19870*/  @P0 LDC.64 R4, c[0x0][0x9e8] ;  /* 0x00027a00ff040b82 */ /* 0x000ee40000000a00 */
[----:B---3--:R-:W-:-:S05]  /*19880*/  @P0 IMAD.HI.U32 R4, R0, R4, RZ ;  /* 0x0000000400040227 */ /* 0x008fca00078e00ff */
[----:B------:R-:W-:-:S04]  /*19890*/  @P0 SHF.R.U32.HI R0, RZ, R5, R4 ;  /* 0x00000005ff000219 */ /* 0x000fc80000011604 */
[----:B------:R-:W-:Y:S01]  /*198a0*/  LOP3.LUT R0, RZ, R0, RZ, 0x33, !PT ;  /* 0x00000000ff007212 */ /* 0x000fe200078e33ff */
[----:B------:R-:W-:Y:S06]  /*198b0*/  BRA `(.L_x_1819) ;  /* 0x0000000000107947 */ /* 0x000fec0003800000 */
.L_x_1818:
[----:B------:R-:W-:-:S13]  /*198c0*/  ISETP.NE.AND P0, PT, R3, 0x1, PT ;  /* 0x000000010300780c */ /* 0x000fda0003f05270 */
[----:B------:R-:W3:Y:S02]  /*198d0*/  @P0 LDC.64 R4, c[0x0][0x9e8] ;  /* 0x00027a00ff040b82 */ /* 0x000ee40000000a00 */
[----:B---3--:R-:W-:-:S05]  /*198e0*/  @P0 IMAD.HI.U32 R4, R0, R4, RZ ;  /* 0x0000000400040227 */ /* 0x008fca00078e00ff */
[----:B------:R-:W-:-:S07]  /*198f0*/  @P0 SHF.R.U32.HI R0, RZ, R5, R4 ;  /* 0x00000005ff000219 */ /* 0x000fce0000011604 */
.L_x_1819:
[----:B------:R-:W-:Y:S05]  /*19900*/  BSYNC B0 ;  /* 0x0000000000007941 */ /* 0x000fea0003800000 */
.L_x_1817:
[----:B------:R-:W-:-:S05]  /*19910*/  IMAD R5, R0, R3, R3 ;  /* 0x0000000300057224 */ /* 0x000fca00078e0203 */
[----:B------:R-:W-:-:S07]  /*19920*/  VIMNMX R2, R2, R5, PT ;  /* 0x0000000502027248 */ /* 0x000fce0003fe0100 */
.L_x_1816:
[----:B------:R-:W-:Y:S01]  /*19930*/  VIADD R2, R2, 0x7f ;  /* 0x0000007f02027836 */ /* 0x000fe20000000000 */
[----:B------:R-:W-:Y:S01]  /*19940*/  ULDC UR4, c[0x0][0x9dc] ;  /* 0x0002770000047ab9 */ /* 0x000fe20000000800 */
[----:B------:R-:W-:-:S03]  /*19950*/  IMAD.MOV.U32 R4, RZ, RZ, R28 ;  /* 0x000000ffff047224 */ /* 0x000fc600078e001c */
[----:B------:R-:W-:-:S04]  /*19960*/  SHF.R.S32.HI R5, RZ, 0x1f, R2 ;  /* 0x0000001fff057819 */ /* 0x000fc80000011402 */
[----:B------:R-:W-:-:S04]  /*19970*/  LEA.HI R5, R5, R2, RZ, 0x7 ;  /* 0x0000000205057211 */ /* 0x000fc800078f38ff */
[----:B------:R-:W-:Y:S02]  /*19980*/  SHF.R.S32.HI R0, RZ, 0x7, R5 ;  /* 0x00000007ff007819 */ /* 0x000fe40000011405 */
[----:B------:R-:W3:Y:S02]  /*19990*/  @P1 LDC R5, c[0x0][0x44c] ;  /* 0x00011300ff051b82 */ /* 0x000ee40000000800 */
[----:B------:R-:W-:-:S05]  /*199a0*/  VIMNMX R26, R17, R0, PT ;  /* 0x00000000111a7248 */ /* 0x000fca0003fe0100 */
[----:B------:R4:W-:Y:S01]  /*199b0*/  STL [R1+0x40], R26 ;  /* 0x0000401a01007387 */ /* 0x0009e20000100800 */
[----:B------:R-:W5:Y:S01]  /*199c0*/  @P1 LDC R0, c[0x0][0x450] ;  /* 0x00011400ff001b82 */ /* 0x000f620000000800 */
[----:B---3--:R-:W-:-:S05]  /*199d0*/  @P1 IMAD.HI.U32 R2, R28, R5, RZ ;  /* 0x000000051c021227 */ /* 0x008fca00078e00ff */
[----:B-----5:R-:W-:-:S05]  /*199e0*/  @P1 SHF.R.U32.HI R4, RZ, R0, R2 ;  /* 0x00000000ff041219 */ /* 0x020fca0000011602 */
[----:B------:R-:W-:-:S04]  /*199f0*/  IMAD.IADD R2, R9, 0x1, R4 ;  /* 0x0000000109027824 */ /* 0x000fc800078e0204 */
[----:B------:R-:W-:Y:S01]  /*19a00*/  VIADD R0, R2, -UR4 ;  /* 0x8000000402007c36 */ /* 0x000fe20008000000 */
[----:B----4-:R-:W-:Y:S06]  /*19a10*/  @!P2 BRA `(.L_x_1820) ;  /* 0x000000000044a947 */ /* 0x010fec0003800000 */
[----:B------:R-:W-:Y:S01]  /*19a20*/  ISETP.GT.AND P0, PT, R2, -0x1, PT ;  /* 0xffffffff0200780c */ /* 0x000fe20003f04270 */
[----:B------:R-:W-:-:S12]  /*19a30*/  BSSY B0, `(.L_x_1821) ;  /* 0x000000d000007945 */ /* 0x000fd80003800000 */
[----:B------:R-:W-:Y:S05]  /*19a40*/  @P0 BRA `(.L_x_1822) ;  /* 0x00000000001c0947 */ /* 0x000fea0003800000 */
[----:B------:R-:W-:Y:S02]  /*19a50*/  ISETP.NE.AND P0, PT, R3, 0x1, PT ;  /* 0x000000010300780c */ /* 0x000fe40003f05270 */
[----:B------:R-:W-:-:S11]  /*19a60*/  LOP3.LUT R2, RZ, R2, RZ, 0x33, !PT ;  /* 0x00000002ff027212 */ /* 0x000fd600078e33ff */
[----:B------:R-:W3:Y:S02]  /*19a70*/  @P0 LDC.64 R4, c[0x0][0x9e8] ;  /* 0x00027a00ff040b82 */ /* 0x000ee40000000a00 */
[----:B---3--:R-:W-:-:S05]  /*19a80*/  @P0 IMAD.HI.U32 R4, R2, R4, RZ ;  /* 0x0000000402040227 */ /* 0x008fca00078e00ff */
[----:B------:R-:W-:-:S04]  /*19a90*/  @P0 SHF.R.U32.HI R2, RZ, R5, R4 ;  /* 0x00000005ff020219 */ /* 0x000fc80000011604 */
[----:B------:R-:W-:Y:S01]  /*19aa0*/  LOP3.LUT R2, RZ, R2, RZ, 0x33, !PT ;  /* 0x00000002ff027212 */ /* 0x000fe200078e33ff */
[----:B------:R-:W-:Y:S06]  /*19ab0*/  BRA `(.L_x_1823) ;  /* 0x0000000000107947 */ /* 0x000fec0003800000 */
.L_x_1822:
[----:B------:R-:W-:-:S13]  /*19ac0*/  ISETP.NE.AND P0, PT, R3, 0x1, PT ;  /* 0x000000010300780c */ /* 0x000fda0003f05270 */
[----:B------:R-:W3:Y:S02]  /*19ad0*/  @P0 LDC.64 R4, c[0x0][0x9e8] ;  /* 0x00027a00ff040b82 */ /* 0x000ee40000000a00 */
[----:B---3--:R-:W-:-:S05]  /*19ae0*/  @P0 IMAD.HI.U32 R4, R2, R4, RZ ;  /* 0x0000000402040227 */ /* 0x008fca00078e00ff */
[----:B------:R-:W-:-:S07]  /*19af0*/  @P0 SHF.R.U32.HI R2, RZ, R5, R4 ;  /* 0x00000005ff020219 */ /* 0x000fce0000011604 */
.L_x_1823:
[----:B------:R-:W-:Y:S05]  /*19b00*/  BSYNC B0 ;  /* 0x0000000000007941 */ /* 0x000fea0003800000 */
.L_x_1821:
[----:B------:R-:W-:-:S05]  /*19b10*/  IMAD R3, R2, R3, RZ ;  /* 0x0000000302037224 */ /* 0x000fca00078e02ff */
[----:B------:R-:W-:-:S07]  /*19b20*/  VIMNMX R0, R0, R3, !PT ;  /* 0x0000000300007248 */ /* 0x000fce0007fe0100 */
.L_x_1820:
[----:B------:R-:W-:Y:S01]  /*19b30*/  SHF.R.S32.HI R3, RZ, 0x1f, R0 ;  /* 0x0000001fff037819 */ /* 0x000fe20000011400 */
[----:B------:R-:W-:Y:S03]  /*19b40*/  BSSY B7, `(.L_x_1824) ;  /* 0x00003a9000077945 */ /* 0x000fe60003800000 */
[----:B------:R-:W-:-:S04]  /*19b50*/  LEA.HI R3, R3, R0, RZ, 0x7 ;  /* 0x0000000003037211 */ /* 0x000fc800078f38ff */
[----:B------:R-:W-:-:S04]  /*19b60*/  SHF.R.S32.HI R3, RZ, 0x7, R3 ;  /* 0x00000007ff037819 */ /* 0x000fc80000011403 */
[----:B------:R-:W-:-:S04]  /*19b70*/  VIMNMX R2, RZ, R3, !PT ;  /* 0x00000003ff027248 */ /* 0x000fc80007fe0100 */
[----:B------:R-:W-:Y:S01]  /*19b80*/  ISETP.GT.AND P0, PT, R26, R2, PT ;  /* 0x000000021a00720c */ /* 0x000fe20003f04270 */
[----:B------:R3:W-:-:S12]  /*19b90*/  STL [R1+0x1c], R2 ;  /* 0x00001c0201007387 */ /* 0x0007d80000100800 */
[----:B---3--:R-:W-:Y:S05]  /*19ba0*/  @P0 BRA `(.L_x_1825) ;  /* 0x0000000000440947 */ /* 0x008fea0003800000 */
[----:B------:R-:W3:Y:S02]  /*19bb0*/  S2R R2, SR_TID.X ;  /* 0x0000000000027919 */ /* 0x000ee40000002100 */
[----:B---3--:R-:W-:-:S04]  /*19bc0*/  LOP3.LUT R2, R2, 0x7f, RZ, 0xc0, !PT ;  /* 0x0000007f02027812 */ /* 0x008fc800078ec0ff */
[----:B------:R-:W-:-:S13]  /*19bd0*/  ISETP.NE.AND P0, PT, R2, RZ, PT ;  /* 0x000000ff0200720c */ /* 0x000fda0003f05270 */
[----:B------:R-:W-:Y:S05]  /*19be0*/  @P0 BRA `(.L_x_1826) ;  /* 0x0000003800780947 */ /* 0x000fea0003800000 */
[----:B------:R-:W3:Y:S01]  /*19bf0*/  S2R R5, SR_LANEID ;  /* 0x0000000000057919 */ /* 0x000ee20000000000 */
[----:B------:R-:W-:Y:S01]  /*19c00*/  VOTEU.ANY UR4, UPT, PT ;  /* 0x0000000000047886 */ /* 0x000fe200038e0100 */
[----:B------:R-:W4:Y:S01]  /*19c10*/  LDC.64 R2, c[0x0][0xc60] ;  /* 0x00031800ff027b82 */ /* 0x000f220000000a00 */
[----:B------:R-:W3:Y:S02]  /*19c20*/  FLO.U32 R0, UR4 ;  /* 0x0000000400007d00 */ /* 0x000ee400080e0000 */
[----:B---3--:R-:W-:-:S06]  /*19c30*/  ISETP.EQ.U32.AND P0, PT, R0, R5, PT ;  /* 0x000000050000720c */ /* 0x008fcc0003f02070 */
[----:B------:R-:W4:Y:S07]  /*19c40*/  POPC R5, UR4 ;  /* 0x0000000400057d09 */ /* 0x000f2e0008000000 */
[----:B----4-:R-:W3:Y:S01]  /*19c50*/  @P0 ATOMG.E.ADD.STRONG.GPU PT, R3, desc[UR42][R2.64], R5 ;  /* 0x00000005020309a8 */ /* 0x010ee200081ee1ea */
[----:B------:R-:W4:Y:S02]  /*19c60*/  S2R R4, SR_LTMASK ;  /* 0x0000000000047919 */ /* 0x000f240000003900 */
[----:B----4-:R-:W-:-:S04]  /*19c70*/  LOP3.LUT R4, R4, UR4, RZ, 0xc0, !PT ;  /* 0x0000000404047c12 */ /* 0x010fc8000f8ec0ff */
[----:B0-----:R-:W0:Y:S01]  /*19c80*/  POPC R7, R4 ;  /* 0x0000000400077309 */ /* 0x001e220000000000 */
[----:B---3--:R-:W0:Y:S02]  /*19c90*/  SHFL.IDX PT, R0, R3, R0, 0x1f ;  /* 0x00001f0003007589 */ /* 0x008e2400000e0000 */
[----:B0-----:R-:W-:Y:S01]  /*19ca0*/  IADD3 R16, R0, UR36, R7 ;  /* 0x0000002400107c10 */ /* 0x001fe2000fffe007 */
[----:B------:R-:W-:Y:S06]  /*19cb0*/  BRA `(.L_x_1826) ;  /* 0x0000003800447947 */ /* 0x000fec0003800000 */
.L_x_1825:
        /* <DEDUP_REMOVED lines=9> */
[----:B------:R-:W3:Y:S01]  /*19d50*/  LDC.64 R2, c[0x4][R2] ;  /* 0x0100000002027b82 */ /* 0x000ee20000000a00 */
[----:B------:R-:W-:Y:S02]  /*19d60*/  IMAD.U32 R5, RZ, RZ, UR7 ;  /* 0x00000007ff057e24 */ /* 0x000fe4000f8e00ff */
[----:B--2---:R-:W-:Y:S02]  /*19d70*/  IMAD.U32 R6, RZ, RZ, UR8 ;  /* 0x00000008ff067e24 */ /* 0x004fe4000f8e00ff */
[----:B0-----:R-:W-:-:S02]  /*19d80*/  IMAD.U32 R7, RZ, RZ, UR9 ;  /* 0x00000009ff077e24 */ /* 0x001fc4000f8e00ff */
[----:B------:R-:W-:Y:S02]  /*19d90*/  IMAD.U32 R10, RZ, RZ, UR4 ;  /* 0x00000004ff0a7e24 */ /* 0x000fe4000f8e00ff */
[----:B------:R-:W-:Y:S02]  /*19da0*/  IMAD.U32 R11, RZ, RZ, UR5 ;  /* 0x00000005ff0b7e24 */ /* 0x000fe4000f8e00ff */
[----:B------:R-:W-:Y:S02]  /*19db0*/  IMAD.MOV.U32 R8, RZ, RZ, 0x70 ;  /* 0x00000070ff087424 */ /* 0x000fe400078e00ff */
[----:B-1----:R-:W-:Y:S02]  /*19dc0*/  IMAD.MOV.U32 R12, RZ, RZ, 0x1 ;  /* 0x00000001ff0c7424 */ /* 0x002fe400078e00ff */
[----:B------:R-:W-:-:S07]  /*19dd0*/  IMAD.MOV.U32 R13, RZ, RZ, RZ ;  /* 0x000000ffff0d7224 */ /* 0x000fce00078e00ff */
[----:B------:R-:W-:-:S07]  /*19de0*/  LEPC R20, `(.L_x_1828) ;  /* 0x000000001014794e */ /* 0x000fce0000000000 */
[----:B---3--:R-:W-:Y:S05]  /*19df0*/  CALL.ABS.NOINC R2 ;  /* 0x0000000002007343 */ /* 0x008fea0003c00000 */
.L_x_1828:
[----:B------:R-:W-:Y:S05]  /*19e00*/  BSYNC B6 ;  /* 0x0000000000067941 */ /* 0x000fea0003800000 */
.L_x_1827:
        /* <DEDUP_REMOVED lines=8> */
[----:B------:R3:W4:Y:S01]  /*19e90*/  LDC.64 R2, c[0x4][R17] ;  /* 0x0100000011027b82 */ /* 0x0007220000000a00 */
[----:B------:R-:W-:Y:S02]  /*19ea0*/  IMAD.U32 R4, RZ, RZ, UR6 ;  /* 0x00000006ff047e24 */ /* 0x000fe4000f8e00ff */
[----:B------:R-:W-:Y:S02]  /*19eb0*/  IMAD.U32 R5, RZ, RZ, UR7 ;  /* 0x00000007ff057e24 */ /* 0x000fe4000f8e00ff */
[----:B--2---:R-:W-:Y:S02]  /*19ec0*/  IMAD.U32 R6, RZ, RZ, UR8 ;  /* 0x00000008ff067e24 */ /* 0x004fe4000f8e00ff */
[----:B0-----:R-:W-:-:S02]  /*19ed0*/  IMAD.U32 R7, RZ, RZ, UR9 ;  /* 0x00000009ff077e24 */ /* 0x001fc4000f8e00ff */
[----:B------:R-:W-:Y:S02]  /*19ee0*/  IMAD.U32 R10, RZ, RZ, UR4 ;  /* 0x00000004ff0a7e24 */ /* 0x000fe4000f8e00ff */
[----:B------:R-:W-:Y:S02]  /*19ef0*/  IMAD.U32 R11, RZ, RZ, UR5 ;  /* 0x00000005ff0b7e24 */ /* 0x000fe4000f8e00ff */
[----:B------:R-:W-:Y:S02]  /*19f00*/  IMAD.MOV.U32 R8, RZ, RZ, 0x70 ;  /* 0x00000070ff087424 */ /* 0x000fe400078e00ff */
[----:B-1----:R-:W-:Y:S02]  /*19f10*/  IMAD.MOV.U32 R12, RZ, RZ, 0x1 ;  /* 0x00000001ff0c7424 */ /* 0x002fe400078e00ff */
[----:B---3--:R-:W-:-:S07]  /*19f20*/  IMAD.MOV.U32 R13, RZ, RZ, RZ ;  /* 0x000000ffff0d7224 */ /* 0x008fce00078e00ff */
[----:B------:R-:W-:-:S07]  /*19f30*/  LEPC R20, `(.L_x_1831) ;  /* 0x000000001014794e */ /* 0x000fce0000000000 */
[----:B----4-:R-:W-:Y:S05]  /*19f40*/  CALL.ABS.NOINC R2 ;  /* 0x0000000002007343 */ /* 0x010fea0003c00000 */
.L_x_1831:
        /* <DEDUP_REMOVED lines=15> */
.L_x_1830:
[----:B------:R-:W-:Y:S05]  /*1a040*/  BSYNC B6 ;  /* 0x0000000000067941 */ /* 0x000fea0003800000 */
.L_x_1829:
[----:B------:R-:W-:Y:S01]  /*1a050*/  ULDC.64 UR4, c[0x0][0x9f8] ;  /* 0x00027e0000047ab9 */ /* 0x000fe20000000a00 */
[----:B------:R-:W3:Y:S01]  /*1a060*/  LDL R20, [R1+0x18] ;  /* 0x0000180001147983 */ /* 0x000ee20000100800 */
[----:B------:R-:W-:-:S03]  /*1a070*/  ISETP.NE.U32.AND P0, PT, RZ, UR4, PT ;  /* 0x00000004ff007c0c */ /* 0x000fc6000bf05070 */
[----:B------:R-:W4:Y:S01]  /*1a080*/  LDL R17, [R1+0x20] ;  /* 0x0000200001117983 */ /* 0x000f220000100800 */
[----:B------:R-:W-:Y:S01]  /*1a090*/  ISETP.NE.AND.EX P0, PT, RZ, UR5, PT, P0 ;  /* 0x00000005ff007c0c */ /* 0x000fe2000bf05300 */
[----:B------:R-:W-:Y:S01]  /*1a0a0*/  IMAD.MOV.U32 R9, RZ, RZ, R19 ;  /* 0x000000ffff097224 */ /* 0x000fe200078e0013 */
[----:B0-----:R-:W0:Y:S01]  /*1a0b0*/  LDC R7, c[0x0][0x430] ;  /* 0x00010c00ff077b82 */ /* 0x001e220000000800 */
[----:B------:R-:W1:Y:S10]  /*1a0c0*/  S2R R21, SR_TID.X ;  /* 0x0000000000157919 */ /* 0x000e740000002100 */
[----:B------:R-:W2:Y:S02]  /*1a0d0*/  @P0 LDC.64 R2, c[0x0][0x9f8] ;  /* 0x00027e00ff020b82 */ /* 0x000ea40000000a00 */
[----:B--2---:R-:W-:-:S05]  /*1a0e0*/  @P0 IMAD.WIDE R2, R19, 0x4, R2 ;  /* 0x0000000413020825 */ /* 0x004fca00078e0202 */
[----:B------:R2:W2:Y:S01]  /*1a0f0*/  @P0 LDG.E R9, desc[UR42][R2.64] ;  /* 0x0000002a02090981 */ /* 0x0004a2000c1e1900 */
[----:B0-----:R-:W-:Y:S01]  /*1a100*/  ISETP.NE.AND P1, PT, R7, 0x1, PT ;  /* 0x000000010700780c */ /* 0x001fe20003f25270 */
[----:B------:R-:W-:Y:S01]  /*1a110*/  VIADD R26, R26, 0xffffffff ;  /* 0xffffffff1a1a7836 */ /* 0x000fe20000000000 */
[----:B-1----:R-:W-:Y:S01]  /*1a120*/  LOP3.LUT R21, R21, 0x7f, RZ, 0xc0, !PT ;  /* 0x0000007f15157812 */ /* 0x002fe200078ec0ff */
[----:B------:R-:W0:Y:S02]  /*1a130*/  S2R R24, SR_TID.X ;  /* 0x0000000000187919 */ /* 0x000e240000002100 */
[----:B------:R-:W-:Y:S01]  /*1a140*/  IMAD.SHL.U32 R8, R26, 0x80, RZ ;  /* 0x000000801a087824 */ /* 0x000fe200078e00ff */
[----:B------:R-:W-:-:S07]  /*1a150*/  SHF.R.U32.HI R21, RZ, 0x3, R21 ;  /* 0x00000003ff157819 */ /* 0x000fce0000011615 */
[----:B------:R-:W1:Y:S08]  /*1a160*/  @P1 LDC R6, c[0x0][0x434] ;  /* 0x00010d00ff061b82 */ /* 0x000e700000000800 */
[----:B------:R-:W2:Y:S01]  /*1a170*/  @P1 LDC R0, c[0x0][0x438] ;  /* 0x00010e00ff001b82 */ /* 0x000ea20000000800 */
[----:B0-----:R-:W-:-:S05]  /*1a180*/  IMAD.SHL.U32 R24, R24, 0x10, RZ ;  /* 0x0000001018187824 */ /* 0x001fca00078e00ff */
[----:B------:R-:W-:-:S04]  /*1a190*/  LOP3.LUT R24, R24, 0x70, RZ, 0xc0, !PT ;  /* 0x0000007018187812 */ /* 0x000fc800078ec0ff */
[----:B------:R-:W-:-:S04]  /*1a1a0*/  LOP3.LUT R5, R8, R21, R24, 0xfe, !PT ;  /* 0x0000001508057212 */ /* 0x000fc800078efe18 */
[C---:B---3--:R-:W-:Y:S01]  /*1a1b0*/  ISETP.GE.AND P0, PT, R5.reuse, R20, PT ;  /* 0x000000140500720c */ /* 0x048fe20003f06270 */
[----:B----4-:R-:W-:-:S04]  /*1a1c0*/  IMAD.IADD R5, R5, 0x1, R17 ;  /* 0x0000000105057824 */ /* 0x010fc800078e0211 */
[----:B-1----:R-:W-:-:S04]  /*1a1d0*/  @P1 IMAD.HI.U32 R6, R5, R6, RZ ;  /* 0x0000000605061227 */ /* 0x002fc800078e00ff */
[----:B------:R-:W-:-:S04]  /*1a1e0*/  IMAD.MOV.U32 R4, RZ, RZ, R5 ;  /* 0x000000ffff047224 */ /* 0x000fc800078e0005 */
[----:B--2---:R-:W0:Y:S01]  /*1a1f0*/  @!P0 LDC.64 R2, c[0x0][0x428] ;  /* 0x00010a00ff028b82 */ /* 0x004e220000000a00 */
[----:B------:R-:W-:-:S05]  /*1a200*/  @P1 SHF.R.U32.HI R4, RZ, R0, R6 ;  /* 0x00000000ff041219 */ /* 0x000fca0000011606 */
[----:B------:R-:W-:-:S04]  /*1a210*/  IMAD.MOV R0, RZ, RZ, -R4 ;  /* 0x000000ffff007224 */ /* 0x000fc800078e0a04 */
[----:B------:R-:W-:Y:S01]  /*1a220*/  IMAD R0, R7, R0, R5 ;  /* 0x0000000007007224 */ /* 0x000fe200078e0205 */
[--C-:B------:R-:W-:Y:S02]  /*1a230*/  @!P0 SHF.R.S32.HI R5, RZ, 0x1f, R4.reuse ;  /* 0x0000001fff058819 */ /* 0x100fe40000011404 */
[----:B------:R-:W-:Y:S01]  /*1a240*/  SHF.R.S32.HI R10, RZ, 0x1f, R9 ;  /* 0x0000001fff0a7819 */ /* 0x000fe20000011409 */
[CC--:B0-----:R-:W-:Y:S01]  /*1a250*/  @!P0 IMAD.WIDE.U32 R4, R9.reuse, R2.reuse, R4 ;  /* 0x0000000209048225 */ /* 0x0c1fe200078e0004 */
[----:B------:R0:W-:Y:S03]  /*1a260*/  STL [R1+0x10], R9 ;  /* 0x0000100901007387 */ /* 0x0001e60000100800 */
[----:B------:R-:W-:Y:S01]  /*1a270*/  @!P0 IMAD R6, R10, R2, RZ ;  /* 0x000000020a068224 */ /* 0x000fe200078e02ff */
[----:B------:R1:W-:Y:S03]  /*1a280*/  STL [R1+0x24], R10 ;  /* 0x0000240a01007387 */ /* 0x0003e60000100800 */
[----:B------:R-:W-:-:S02]  /*1a290*/  @!P0 IMAD R6, R9, R3, R6 ;  /* 0x0000000309068224 */ /* 0x000fc400078e0206 */
[----:B------:R-:W2:Y:S02]  /*1a2a0*/  @!P0 LDC.64 R2, c[0x0][0x418] ;  /* 0x00010600ff028b82 */ /* 0x000ea40000000a00 */
[----:B------:R-:W-:Y:S01]  /*1a2b0*/  @!P0 IMAD.IADD R5, R5, 0x1, R6 ;  /* 0x0000000105058824 */ /* 0x000fe200078e0206 */
[----:B--2---:R-:W-:Y:S01]  /*1a2c0*/  @!P0 LEA R6, P1, R4, R2, 0x2 ;  /* 0x0000000204068211 */ /* 0x004fe200078210ff */
[----:B------:R-:W-:-:S03]  /*1a2d0*/  IMAD.MOV.U32 R2, RZ, RZ, RZ ;  /* 0x000000ffff027224 */ /* 0x000fc600078e00ff */
[----:B------:R-:W-:-:S05]  /*1a2e0*/  @!P0 LEA.HI.X R7, R4, R3, R5, 0x2, P1 ;  /* 0x0000000304078211 */ /* 0x000fca00008f1405 */
[----:B------:R1:W5:Y:S01]  /*1a2f0*/  @!P0 LDG.E R2, desc[UR42][R6.64] ;  /* 0x0000002a06028981 */ /* 0x000362000c1e1900 */
[----:B0-----:R-:W-:Y:S01]  /*1a300*/  IMAD.U32 R9, RZ, RZ, UR38 ;  /* 0x00000026ff097e24 */ /* 0x001fe2000f8e00ff */
[----:B------:R-:W-:Y:S01]  /*1a310*/  UMOV UR4, 0xffffffff ;  /* 0xffffffff00047882 */ /* 0x000fe20000000000 */
[----:B------:R-:W-:-:S03]  /*1a320*/  LOP3.LUT R22, R22, 0xfffffffd, RZ, 0xc0, !PT ;  /* 0xfffffffd16167812 */ /* 0x000fc600078ec0ff */
[----:B------:R-:W-:-:S13]  /*1a330*/  ISETP.NE.AND P2, PT, R9, 0x3, PT ;  /* 0x000000030900780c */ /* 0x000fda0003f45270 */
[----:B------:R-:W-:Y:S01]  /*1a340*/  @P2 LOP3.LUT R22, R22, 0x2, RZ, 0xfc, !PT ;  /* 0x0000000216162812 */ /* 0x000fe200078efcff */
[----:B-1----:R-:W-:Y:S06]  /*1a350*/  BRA.DIV UR4, `(.L_x_1832) ;  /* 0x0000005e04ac7947 */ /* 0x002fec000b800000 */
.L_x_1969:
[----:B------:R-:W-:-:S05]  /*1a360*/  SHF.R.S32.HI R9, RZ, 0x1f, R18 ;  /* 0x0000001fff097819 */ /* 0x000fca0000011412 */
[----:B------:R0:W-:Y:S01]  /*1a370*/  STL [R1+0xc], R9 ;  /* 0x00000c0901007387 */ /* 0x0001e20000100800 */
[----:B------:R-:W-:Y:S05]  /*1a380*/  @!P2 BRA `(.L_x_1833) ;  /* 0x000000000004a947 */ /* 0x000fea0003800000 */
[----:B------:R-:W-:Y:S01]  /*1a390*/  BPT.TRAP 0x1 ;  /* 0x000000040000795c */ /* 0x000fe20000300000 */
.L_x_1833:
        /* <DEDUP_REMOVED lines=25> */
.L_x_1970:
[----:B------:R-:W-:Y:S05]  /*1a530*/  BSYNC B0 ;  /* 0x0000000000007941 */ /* 0x000fea0003800000 */
.L_x_1834:
[----:B0-----:R-:W2:Y:S01]  /*1a540*/  LDL R9, [R1+0xc] ;  /* 0x00000c0001097983 */ /* 0x001ea20000100800 */
[----:B------:R-:W-:-:S03]  /*1a550*/  ULDC.64 UR4, c[0x0][0x300] ;  /* 0x0000c00000047ab9 */ /* 0x000fc60000000a00 */
[----:B------:R-:W3:Y:S01]  /*1a560*/  LDL R13, [R1+0x18] ;  /* 0x00001800010d7983 */ /* 0x000ee20000100800 */
[----:B------:R-:W-:Y:S01]  /*1a570*/  IMAD R6, R6, UR4, RZ ;  /* 0x0000000406067c24 */ /* 0x000fe2000f8e02ff */
[----:B------:R-:W-:Y:S01]  /*1a580*/  LOP3.LUT R22, R22, 0xfffffffe, RZ, 0xc0, !PT ;  /* 0xfffffffe16167812 */ /* 0x000fe200078ec0ff */
[C---:B-1----:R-:W-:Y:S01]  /*1a590*/  IMAD.WIDE.U32 R4, R0.reuse, UR4, RZ ;  /* 0x0000000400047c25 */ /* 0x042fe2000f8e00ff */
[----:B------:R-:W0:Y:S03]  /*1a5a0*/  S2R R12, SR_TID.X ;  /* 0x00000000000c7919 */ /* 0x000e260000002100 */
[----:B------:R-:W-:Y:S01]  /*1a5b0*/  IMAD R6, R0, UR5, R6 ;  /* 0x0000000500067c24 */ /* 0x000fe2000f8e0206 */
[----:B------:R-:W-:Y:S02]  /*1a5c0*/  ULDC.64 UR4, c[0x0][0x310] ;  /* 0x0000c40000047ab9 */ /* 0x000fe40000000a00 */
[----:B------:R-:W-:-:S02]  /*1a5d0*/  IMAD R7, R7, UR4, RZ ;  /* 0x0000000407077c24 */ /* 0x000fc4000f8e02ff */
        /* <DEDUP_REMOVED lines=11> */
[----:B------:R-:W-:Y:S01]  /*1a690*/  IMAD.IADD R2, R5, 0x1, R2 ;  /* 0x0000000105027824 */ /* 0x000fe200078e0202 */
[----:B------:R-:W-:-:S04]  /*1a6a0*/  ULDC UR4, c[0x0][0x2f4] ;  /* 0x0000bd0000047ab9 */ /* 0x000fc80000000800 */
        /* <DEDUP_REMOVED lines=14> */
[----:B------:R-:W-:-:S05]  /*1a790*/  LOP3.LUT R10, R10, 0x200, R11, 0xf8, !PT ;  /* 0x000002000a0a7812 */ /* 0x000fca00078ef80b */
[----:B------:R-:W-:Y:S01]  /*1a7a0*/  IMAD R5, R25, 0x2000, R10 ;  /* 0x0000200019057824 */ /* 0x000fe200078e020a */
[----:B------:R-:W-:Y:S06]  /*1a7b0*/  BRA.DIV UR4, `(.L_x_1836) ;  /* 0x0000005a04dc7947 */ /* 0x000fec000b800000 */
[----:B------:R-:W0:Y:S01]  /*1a7c0*/  SHFL.IDX PT, R7, R0, RZ, 0x181f ;  /* 0x00181fff00077589 */ /* 0x000e2200000e0000 */
[----:B------:R-:W-:-:S03]  /*1a7d0*/  @P0 IMAD R8, R5, 0x2, R23 ;  /* 0x0000000205080824 */ /* 0x000fc600078e0217 */
[----:B------:R-:W1:Y:S01]  /*1a7e0*/  SHFL.IDX PT, R6, R2, RZ, 0x181f ;  /* 0x00181fff02067589 */ /* 0x000e6200000e0000 */
[----:B0-----:R-:W-:-:S05]  /*1a7f0*/  @P0 LEA R7, P1, R9, R7, 0x1 ;  /* 0x0000000709070211 */ /* 0x001fca00078208ff */
[----:B-1----:R-:W-:-:S05]  /*1a800*/  @P0 IMAD.X R6, RZ, RZ, R6, P1 ;  /* 0x000000ffff060224 */ /* 0x002fca00008e0606 */
[----:B------:R-:W-:-:S04]  /*1a810*/  @P0 LOP3.LUT R7, R7, R6, RZ, 0x3c, !PT ;  /* 0x0000000607070212 */ /* 0x000fc800078e3cff */
[----:B------:R-:W-:-:S04]  /*1a820*/  @P0 LOP3.LUT R6, R7, R6, RZ, 0x3c, !PT ;  /* 0x0000000607060212 */ /* 0x000fc800078e3cff */
[----:B------:R-:W-:-:S05]  /*1a830*/  @P0 LOP3.LUT R7, R7, R6, RZ, 0x3c, !PT ;  /* 0x0000000607070212 */ /* 0x000fca00078e3cff */
[----:B------:R-:W-:Y:S01]  /*1a840*/  @!PT LDS RZ, [RZ] ;  /* 0x00000000fffff984 */ /* 0x000fe20000000800 */
        /* <DEDUP_REMOVED lines=63> */
.L_x_1988:
        /* <DEDUP_REMOVED lines=10> */
.L_x_1837:
        /* <DEDUP_REMOVED lines=11> */
.L_x_1838:
[----:B------:R1:W5:Y:S01]  /*1ad90*/  LDL.LU R4, [R1+0x2c] ;  /* 0x00002c0001047983 */ /* 0x0003620000300800 */
[----:B------:R1:W-:Y:S02]  /*1ada0*/  SYNCS.ARRIVE.TRANS64.A1T0 RZ, [R3+URZ+0x16830], RZ ;  /* 0x016830ff03ff79a7 */ /* 0x0003e4000810003f */
[----:B------:R-:W-:Y:S05]  /*1adb0*/  WARPSYNC.ALL ;  /* 0x0000000000007948 */ /* 0x000fea0003800000 */
[----:B------:R-:W-:Y:S01]  /*1adc0*/  ULDC.64 UR4, c[0x0][0x298] ;  /* 0x0000a60000047ab9 */ /* 0x000fe20000000a00 */
[----:B------:R-:W-:Y:S01]  /*1add0*/  VIADD R0, R23, 0x8400 ;  /* 0x0000840017007836 */ /* 0x000fe20000000000 */
[----:B------:R-:W-:Y:S01]  /*1ade0*/  ULDC.64 UR6, c[0x0][0xa00] ;  /* 0x0002800000067ab9 */ /* 0x000fe20000000a00 */
[----:B------:R-:W-:Y:S01]  /*1adf0*/  BSSY B6, `(.L_x_1839) ;  /* 0x0000022000067945 */ /* 0x000fe20003800000 */
[----:B------:R-:W-:Y:S01]  /*1ae00*/  BAR.SYNC.DEFER_BLOCKING 0x8, 0x200 ;  /* 0x0208000000007b1d */ /* 0x000fe20000010000 */
[----:B------:R-:W-:-:S02]  /*1ae10*/  ISETP.NE.U32.AND P0, PT, RZ, UR6, PT ;  /* 0x00000006ff007c0c */ /* 0x000fc4000bf05070 */
[----:B------:R-:W-:Y:S02]  /*1ae20*/  LOP3.LUT P1, RZ, R0, 0x3ff, RZ, 0xc0, !PT ;  /* 0x000003ff00ff7812 */ /* 0x000fe4000782c0ff */
[----:B------:R-:W-:Y:S02]  /*1ae30*/  ISETP.NE.AND.EX P0, PT, RZ, UR7, PT, P0 ;  /* 0x00000007ff007c0c */ /* 0x000fe4000bf05300 */
[----:B-----5:R-:W-:-:S05]  /*1ae40*/  SHF.R.S32.HI R2, RZ, 0x1f, R4 ;  /* 0x0000001fff027819 */ /* 0x020fca0000011404 */
[----:B------:R-:W-:-:S04]  /*1ae50*/  IMAD R2, R2, UR4, RZ ;  /* 0x0000000402027c24 */ /* 0x000fc8000f8e02ff */
[C---:B------:R-:W-:Y:S01]  /*1ae60*/  IMAD R0, R4.reuse, UR5, R2 ;  /* 0x0000000504007c24 */ /* 0x040fe2000f8e0202 */
[----:B------:R-:W-:Y:S01]  /*1ae70*/  SHF.R.S32.HI R2, RZ, 0x1f, R19 ;  /* 0x0000001fff027819 */ /* 0x000fe20000011413 */
[----:B0-----:R-:W-:-:S03]  /*1ae80*/  IMAD.WIDE.U32 R4, R4, UR4, RZ ;  /* 0x0000000404047c25 */ /* 0x001fc6000f8e00ff */
[----:B------:R-:W-:Y:S01]  /*1ae90*/  SEL R2, R2, RZ, !P0 ;  /* 0x000000ff02027207 */ /* 0x000fe20004000000 */
[----:B-1----:R-:W-:Y:S01]  /*1aea0*/  IMAD.IADD R3, R5, 0x1, R0 ;  /* 0x0000000105037824 */ /* 0x002fe200078e0200 */
[----:B------:R-:W-:Y:S01]  /*1aeb0*/  SEL R0, R19, RZ, !P0 ;  /* 0x000000ff13007207 */ /* 0x000fe20004000000 */
[----:B------:R0:W-:Y:S04]  /*1aec0*/  STL.64 [R1+0x30], R4 ;  /* 0x0000300401007387 */ /* 0x0001e80000100a00 */
[----:B------:R0:W-:Y:S04]  /*1aed0*/  STL [R1+0x38], R3 ;  /* 0x0000380301007387 */ /* 0x0001e80000100800 */
[----:B------:R0:W-:Y:S04]  /*1aee0*/  STL [R1+0x2c], R0 ;  /* 0x00002c0001007387 */ /* 0x0001e80000100800 */
[----:B------:R0:W-:Y:S01]  /*1aef0*/  STL [R1+0x3c], R2 ;  /* 0x00003c0201007387 */ /* 0x0001e20000100800 */
[----:B------:R-:W-:Y:S05]  /*1af00*/  @!P1 BRA `(.L_x_1840) ;  /* 0x0000000000409947 */ /* 0x000fea0003800000 */
[----:B0-----:R-:W-:Y:S01]  /*1af10*/  MOV R2, 0x0 ;  /* 0x0000000000027802 */ /* 0x001fe20000000f00 */
        /* <DEDUP_REMOVED lines=15> */
.L_x_1840:
[----:B------:R-:W-:Y:S05]  /*1b010*/  BSYNC B6 ;  /* 0x0000000000067941 */ /* 0x000fea0003800000 */
.L_x_1839:
[----:B------:R-:W2:Y:S01]  /*1b020*/  LDL.LU R21, [R1+0x38] ;  /* 0x0000380001157983 */ /* 0x000ea20000300800 */
[----:B------:R-:W-:Y:S01]  /*1b030*/  ULDC.64 UR4, c[0x0][0x2d8] ;  /* 0x0000b60000047ab9 */ /* 0x000fe20000000a00 */
[----:B------:R-:W1:Y:S01]  /*1b040*/  LDC R10, c[0x0][0x448] ;  /* 0x00011200ff0a7b82 */ /* 0x000e620000000800 */
[----:B------:R-:W-:Y:S01]  /*1b050*/  ULDC.64 UR6, c[0x0][0x2c8] ;  /* 0x0000b20000067ab9 */ /* 0x000fe20000000a00 */
[----:B0-----:R-:W2:Y:S01]  /*1b060*/  LDL.LU.64 R2, [R1+0x30] ;  /* 0x0000300001027983 */ /* 0x001ea20000300a00 */
[----:B------:R-:W-:-:S03]  /*1b070*/  ULDC.64 UR8, c[0x0][0x280] ;  /* 0x0000a00000087ab9 */ /* 0x000fc60000000a00 */
[----:B------:R-:W3:Y:S04]  /*1b080*/  LDL R20, [R1+0xc] ;  /* 0x00000c0001147983 */ /* 0x000ee80000100800 */
[----:B------:R-:W4:Y:S04]  /*1b090*/  LDL.LU R6, [R1+0x3c] ;  /* 0x00003c0001067983 */ /* 0x000f280000300800 */
[----:B------:R-:W4:Y:S01]  /*1b0a0*/  LDL.LU R5, [R1+0x2c] ;  /* 0x00002c0001057983 */ /* 0x000f220000300800 */
[----:B-1----:R-:W-:-:S13]  /*1b0b0*/  ISETP.NE.AND P1, PT, R10, 0x1, PT ;  /* 0x000000010a00780c */ /* 0x002fda0003f25270 */
        /* <DEDUP_REMOVED lines=14> */
[----:B------:R-:W-:Y:S02]  /*1b1a0*/  IMAD.MOV.U32 R4, RZ, RZ, R2 ;  /* 0x000000ffff047224 */ /* 0x000fe400078e0002 */
[----:B------:R-:W-:Y:S02]  /*1b1b0*/  IMAD.IADD R5, R3, 0x1, R0 ;  /* 0x0000000103057824 */ /* 0x000fe400078e0200 */
[----:B--2---:R-:W-:Y:S01]  /*1b1c0*/  IMAD.SHL.U32 R21, R21, 0x10, RZ ;  /* 0x0000001015157824 */ /* 0x004fe200078e00ff */
[----:B---3--:R-:W-:-:S04]  /*1b1d0*/  LOP3.LUT R20, R20, 0x7f, RZ, 0xc0, !PT ;  /* 0x0000007f14147812 */ /* 0x008fc800078ec0ff */
[----:B------:R-:W-:Y:S02]  /*1b1e0*/  LOP3.LUT R21, R21, 0x70, RZ, 0xc0, !PT ;  /* 0x0000007015157812 */ /* 0x000fe400078ec0ff */
[----:B------:R-:W-:-:S04]  /*1b1f0*/  SHF.R.U32.HI R20, RZ, 0x3, R20 ;  /* 0x00000003ff147819 */ /* 0x000fc80000011614 */
[----:B------:R-:W-:-:S05]  /*1b200*/  LOP3.LUT R20, R20, R21, RZ, 0xfc, !PT ;  /* 0x0000001514147212 */ /* 0x000fca00078efcff */
[----:B------:R-:W-:Y:S02]  /*1b210*/  IMAD.IADD R6, R20, 0x1, R28 ;  /* 0x0000000114067824 */ /* 0x000fe400078e021c */
[----:B------:R2:W5:Y:S02]  /*1b220*/  LDL R20, [R1+0x28] ;  /* 0x0000280001147983 */ /* 0x0005640000100800 */
[----:B0-----:R-:W-:Y:S01]  /*1b230*/  @P1 IMAD.HI.U32 R0, R6, R7, RZ ;  /* 0x0000000706001227 */ /* 0x001fe200078e00ff */
[----:B------:R-:W0:Y:S03]  /*1b240*/  S2R R11, SR_TID.X ;  /* 0x00000000000b7919 */ /* 0x000e260000002100 */
[----:B------:R-:W-:Y:S01]  /*1b250*/  IMAD.MOV.U32 R2, RZ, RZ, R6 ;  /* 0x000000ffff027224 */ /* 0x000fe200078e0006 */
[----:B-1----:R-:W-:-:S04]  /*1b260*/  @P1 SHF.R.U32.HI R2, RZ, R8, R0 ;  /* 0x00000008ff021219 */ /* 0x002fc80000011600 */
[--C-:B------:R-:W-:Y:S01]  /*1b270*/  SHF.R.S32.HI R0, RZ, 0x1f, R2.reuse ;  /* 0x0000001fff007819 */ /* 0x100fe20000011402 */
[----:B------:R-:W-:-:S04]  /*1b280*/  IMAD.MOV R7, RZ, RZ, -R2 ;  /* 0x000000ffff077224 */ /* 0x000fc800078e0a02 */
[----:B------:R-:W-:-:S04]  /*1b290*/  IMAD R0, R0, UR4, RZ ;  /* 0x0000000400007c24 */ /* 0x000fc8000f8e02ff */
[C---:B------:R-:W-:Y:S02]  /*1b2a0*/  IMAD R0, R2.reuse, UR5, R0 ;  /* 0x0000000502007c24 */ /* 0x040fe4000f8e0200 */
[----:B------:R-:W-:-:S04]  /*1b2b0*/  IMAD.WIDE.U32 R2, R2, UR4, R4 ;  /* 0x0000000402027c25 */ /* 0x000fc8000f8e0004 */
[----:B------:R-:W-:Y:S02]  /*1b2c0*/  IMAD.IADD R3, R3, 0x1, R0 ;  /* 0x0000000103037824 */ /* 0x000fe400078e0200 */
[----:B------:R-:W-:-:S04]  /*1b2d0*/  IMAD R0, R10, R7, R6 ;  /* 0x000000070a007224 */ /* 0x000fc800078e0206 */
[----:B------:R-:W-:Y:S01]  /*1b2e0*/  IMAD.WIDE.U32 R8, R0, UR6, R2 ;  /* 0x0000000600087c25 */ /* 0x000fe2000f8e0002 */
[----:B------:R-:W-:-:S03]  /*1b2f0*/  SHF.R.S32.HI R7, RZ, 0x1f, R0 ;  /* 0x0000001fff077819 */ /* 0x000fc60000011400 */
[----:B------:R-:W-:Y:S01]  /*1b300*/  VIADD R3, R6, 0x80 ;  /* 0x0000008006037836 */ /* 0x000fe20000000000 */
[----:B------:R-:W-:Y:S01]  /*1b310*/  LEA R2, P0, R8, UR8, 0x1 ;  /* 0x0000000808027c11 */ /* 0x000fe2000f8008ff */
[----:B------:R-:W-:Y:S02]  /*1b320*/  IMAD R7, R7, UR6, RZ ;  /* 0x0000000607077c24 */ /* 0x000fe4000f8e02ff */
[----:B------:R-:W-:Y:S02]  /*1b330*/  IMAD.MOV.U32 R6, RZ, RZ, R3 ;  /* 0x000000ffff067224 */ /* 0x000fe400078e0003 */
[----:B------:R-:W-:Y:S02]  /*1b340*/  IMAD R0, R0, UR7, R7 ;  /* 0x0000000700007c24 */ /* 0x000fe4000f8e0207 */
[----:B------:R-:W1:Y:S01]  /*1b350*/  @P1 LDC R7, c[0x0][0x44c] ;  /* 0x00011300ff071b82 */ /* 0x000e620000000800 */
[C---:B0-----:R-:W-:Y:S01]  /*1b360*/  IMAD.SHL.U32 R21, R11.reuse, 0x8, RZ ;  /* 0x000000080b157824 */ /* 0x041fe200078e00ff */
[----:B------:R-:W-:Y:S01]  /*1b370*/  LOP3.LUT R11, R11, 0x7f, RZ, 0xc0, !PT ;  /* 0x0000007f0b0b7812 */ /* 0x000fe200078ec0ff */
[----:B------:R-:W-:-:S03]  /*1b380*/  IMAD.IADD R0, R9, 0x1, R0 ;  /* 0x0000000109007824 */ /* 0x000fc600078e0200 */
[----:B------:R-:W-:Y:S02]  /*1b390*/  LOP3.LUT R21, R21, 0x38, RZ, 0xc0, !PT ;  /* 0x0000003815157812 */ /* 0x000fe400078ec0ff */
[----:B------:R-:W-:Y:S02]  /*1b3a0*/  LEA.HI.X R0, R8, UR9, R0, 0x1, P0 ;  /* 0x0000000908007c11 */ /* 0x000fe400080f0c00 */
[----:B------:R-:W0:Y:S01]  /*1b3b0*/  @P1 LDC R8, c[0x0][0x450] ;  /* 0x00011400ff081b82 */ /* 0x000e220000000800 */
        /* <DEDUP_REMOVED lines=13> */
[----:B------:R-:W-:Y:S02]  /*1b490*/  IMAD R8, R8, UR6, RZ ;  /* 0x0000000608087c24 */ /* 0x000fe4000f8e02ff */
[----:B------:R-:W-:Y:S02]  /*1b4a0*/  IMAD.IADD R5, R5, 0x1, R7 ;  /* 0x0000000105057824 */ /* 0x000fe400078e0207 */
[----:B------:R-:W-:-:S02]  /*1b4b0*/  IMAD R8, R3, UR7, R8 ;  /* 0x0000000703087c24 */ /* 0x000fc4000f8e0208 */
[----:B------:R-:W-:-:S04]  /*1b4c0*/  IMAD.WIDE.U32 R6, R3, UR6, R4 ;  /* 0x0000000603067c25 */ /* 0x000fc8000f8e0004 */
[----:B------:R-:W-:Y:S01]  /*1b4d0*/  IMAD.IADD R4, R7, 0x1, R8 ;  /* 0x0000000107047824 */ /* 0x000fe200078e0208 */
[----:B------:R-:W-:-:S04]  /*1b4e0*/  LEA R5, P1, R6, UR8, 0x1 ;  /* 0x0000000806057c11 */ /* 0x000fc8000f8208ff */
[----:B------:R-:W-:Y:S01]  /*1b4f0*/  LEA.HI.X R4, R6, UR9, R4, 0x1, P1 ;  /* 0x0000000906047c11 */ /* 0x000fe200088f0c04 */
[----:B--2---:R-:W-:Y:S08]  /*1b500*/  BRA.DIV UR4, `(.L_x_1841) ;  /* 0x0000005a04387947 */ /* 0x004ff0000b800000 */
[----:B------:R-:W2:Y:S01]  /*1b510*/  LDL.LU R6, [R1+0x8] ;  /* 0x0000080001067983 */ /* 0x000ea20000300800 */
[----:B------:R-:W-:-:S03]  /*1b520*/  IMAD.IADD R28, R9, 0x1, R28 ;  /* 0x00000001091c7824 */ /* 0x000fc600078e021c */
[----:B------:R-:W-:Y:S04]  /*1b530*/  SHFL.IDX PT, R7, R0, RZ, 0x181f ;  /* 0x00181fff00077589 */ /* 0x000fe800000e0000 */
[----:B------:R-:W-:Y:S01]  /*1b540*/  SHFL.IDX PT, R8, R4, RZ, 0x181f ;  /* 0x00181fff04087589 */ /* 0x000fe200000e0000 */
[----:B--2---:R-:W-:-:S03]  /*1b550*/  IMAD R3, R6, R10, RZ ;  /* 0x0000000a06037224 */ /* 0x004fc600078e02ff */
[----:B------:R-:W0:Y:S02]  /*1b560*/  SHFL.IDX PT, R6, R2, RZ, 0x181f ;  /* 0x00181fff02067589 */ /* 0x000e2400000e0000 */
[----:B------:R-:W-:-:S13]  /*1b570*/  ISETP.GE.AND P1, PT, R28, R3, PT ;  /* 0x000000031c00720c */ /* 0x000fda0003f26270 */
[----:B0-----:R-:W-:-:S05]  /*1b580*/  @!P1 LEA R6, P2, R21, R6, 0x1 ;  /* 0x0000000615069211 */ /* 0x001fca00078408ff */
[----:B------:R-:W-:-:S05]  /*1b590*/  @!P1 IMAD.X R7, RZ, RZ, R7, P2 ;  /* 0x000000ffff079224 */ /* 0x000fca00010e0607 */
        /* <DEDUP_REMOVED lines=69> */
[----:B------:R-:W-:-:S04]  /*1b9f0*/  @!P3 IMAD.X R0, RZ, RZ, R0, P2 ;  /* 0x000000ffff00b224 */ /* 0x000fc800010e0600 */
[----:B------:R-:W-:Y:S02]  /*1ba00*/  @!P3 IMAD.MOV.U32 R7, RZ, RZ, R0 ;  /* 0x000000ffff07b224 */ /* 0x000fe400078e0000 */
[----:B------:R-:W-:Y:S01]  /*1ba10*/  VIADD R0, R28, 0x90 ;  /* 0x000000901c007836 */ /* 0x000fe20000000000 */
[----:B0-----:R-:W-:Y:S02]  /*1ba20*/  @!P1 LEA R2, P2, R21, R2, 0x1 ;  /* 0x0000000215029211 */ /* 0x001fe400078408ff */
[----:B------:R0:W-:Y:S03]  /*1ba30*/  @!P3 LDGSTS.E.BYPASS.LTC128B.128 [R20+0xbc00], desc[UR42][R6.64], !P0 ;  /* 0x0bc000000614bfae */ /* 0x0001e6000c101d6a */
[----:B0-----:R-:W-:-:S04]  /*1ba40*/  @!P1 IMAD.X R6, RZ, RZ, R8, P2 ;  /* 0x000000ffff069224 */ /* 0x001fc800010e0608 */
[----:B------:R-:W-:Y:S02]  /*1ba50*/  @!P1 IMAD.MOV.U32 R7, RZ, RZ, R6 ;  /* 0x000000ffff079224 */ /* 0x000fe400078e0006 */
        /* <DEDUP_REMOVED lines=16> */
[----:B------:R-:W-:-:S04]  /*1bb60*/  @!P1 IMAD.X R0, RZ, RZ, R0, P2 ;  /* 0x000000ffff009224 */ /* 0x000fc800010e0600 */
[----:B------:R-:W-:-:S05]  /*1bb70*/  @!P1 IMAD.MOV.U32 R7, RZ, RZ, R0 ;  /* 0x000000ffff079224 */ /* 0x000fca00078e0000 */
[----:B------:R0:W-:Y:S02]  /*1bb80*/  @!P1 LDGSTS.E.BYPASS.LTC128B.128 [R20+0xd400], desc[UR42][R6.64], !P0 ;  /* 0x0d40000006149fae */ /* 0x0001e4000c101d6a */
.L_x_2013:
        /* <DEDUP_REMOVED lines=10> */
.L_x_1842:
        /* <DEDUP_REMOVED lines=18> */
.L_x_2014:
[----:B------:R-:W-:Y:S05]  /*1bd50*/  BSYNC B0 ;  /* 0x0000000000007941 */ /* 0x000fea0003800000 */
.L_x_1843:
[----:B------:R-:W0:Y:S04]  /*1bd60*/  LDL.LU R3, [R1+0x40] ;  /* 0x0000400001037983 */ /* 0x000e280000300800 */
[----:B------:R-:W2:Y:S01]  /*1bd70*/  LDL R2, [R1+0x1c] ;  /* 0x00001c0001027983 */ /* 0x000ea20000100800 */
[----:B------:R-:W-:Y:S01]  /*1bd80*/  BSSY B0, `(.L_x_1845) ;  /* 0x000010e000007945 */ /* 0x000fe20003800000 */
[----:B0-----:R-:W-:-:S05]  /*1bd90*/  VIADD R7, R3, 0xfffffffe ;  /* 0xfffffffe03077836 */ /* 0x001fca0000000000 */
[----:B--2---:R-:W-:-:S13]  /*1bda0*/  ISETP.GE.AND P0, PT, R7, R2, PT ;  /* 0x000000020700720c */ /* 0x004fda0003f06270 */
[----:B------:R-:W-:Y:S05]  /*1bdb0*/  @!P0 BRA `(.L_x_1846) ;  /* 0x0000001000288947 */ /* 0x000fea0003800000 */
[----:B------:R-:W0:Y:S01]  /*1bdc0*/  S2R R2, SR_TID.X ;  /* 0x0000000000027919 */ /* 0x000e220000002100 */
[----:B------:R-:W-:Y:S01]  /*1bdd0*/  ULDC UR4, c[0x0][0x2f4] ;  /* 0x0000bd0000047ab9 */ /* 0x000fe20000000800 */
[----:B------:R-:W-:Y:S01]  /*1bde0*/  IMAD.MOV.U32 R6, RZ, RZ, R25 ;  /* 0x000000ffff067224 */ /* 0x000fe200078e0019 */
[----:B------:R2:W-:Y:S01]  /*1bdf0*/  STL [R1+0x8], R26 ;  /* 0x0000081a01007387 */ /* 0x0005e20000100800 */
[----:B------:R-:W-:Y:S02]  /*1be00*/  IMAD.MOV.U32 R20, RZ, RZ, R29 ;  /* 0x000000ffff147224 */ /* 0x000fe400078e001d */
[----:B0-----:R-:W-:-:S05]  /*1be10*/  IMAD.SHL.U32 R2, R2, 0x8, RZ ;  /* 0x0000000802027824 */ /* 0x001fca00078e00ff */
[----:B------:R-:W-:-:S04]  /*1be20*/  LOP3.LUT R2, R2, 0x38, RZ, 0xc0, !PT ;  /* 0x0000003802027812 */ /* 0x000fc800078ec0ff */
[----:B--2---:R-:W-:-:S13]  /*1be30*/  ISETP.GE.AND P1, PT, R2, UR4, PT ;  /* 0x0000000402007c0c */ /* 0x004fda000bf26270 */
.L_x_1859:
        /* <DEDUP_REMOVED lines=41> */
.L_x_1847:
[----:B------:R-:W-:Y:S01]  /*1c0d0*/  IMAD R5, R25, 0x8, R23 ;  /* 0x0000000819057824 */ /* 0x000fe200078e0217 */
[----:B------:R-:W-:Y:S01]  /*1c0e0*/  SHF.L.U32 R2, R29, 0x1f, RZ ;  /* 0x0000001f1d027819 */ /* 0x000fe200000006ff */
[----:B------:R-:W-:Y:S03]  /*1c0f0*/  BSSY B1, `(.L_x_1848) ;  /* 0x0000003000017945 */ /* 0x000fe60003800000 */
[----:B------:R-:W0:Y:S02]  /*1c100*/  SYNCS.PHASECHK.TRANS64.TRYWAIT P0, [R5+URZ+0x16840], R2 ;  /* 0x01684002050075a7 */ /* 0x000e24000800017f */
[----:B0-----:R-:W-:Y:S05]  /*1c110*/  @!P0 BRA `(.L_x_1849) ;  /* 0x0000005c00288947 */ /* 0x001fea0003800000 */
.L_x_2015:
[----:B------:R-:W-:Y:S05]  /*1c120*/  BSYNC B1 ;  /* 0x0000000000017941 */ /* 0x000fea0003800000 */
.L_x_1848:
[----:B------:R-:W2:Y:S01]  /*1c130*/  LDL R9, [R1+0xc] ;  /* 0x00000c0001097983 */ /* 0x000ea20000100800 */
[----:B------:R-:W-:Y:S01]  /*1c140*/  SHF.R.S32.HI R21, RZ, 0x1f, R0 ;  /* 0x0000001fff157819 */ /* 0x000fe20000011400 */
[----:B------:R-:W-:Y:S01]  /*1c150*/  ULDC.64 UR4, c[0x0][0x300] ;  /* 0x0000c00000047ab9 */ /* 0x000fe20000000a00 */
[----:B------:R-:W-:Y:S01]  /*1c160*/  LOP3.LUT P2, RZ, R22, 0x1, RZ, 0xc0, !PT ;  /* 0x0000000116ff7812 */ /* 0x000fe2000784c0ff */
[----:B------:R-:W1:Y:S01]  /*1c170*/  S2R R8, SR_TID.X ;  /* 0x0000000000087919 */ /* 0x000e620000002100 */
        /* <DEDUP_REMOVED lines=10> */
[----:B------:R-:W-:-:S04]  /*1c220*/  IMAD.WIDE.U32 R2, R18, UR4, R2 ;  /* 0x0000000412027c25 */ /* 0x000fc8000f8e0002 */
[----:B--2---:R-:W-:Y:S01]  /*1c230*/  IMAD R7, R9, UR4, RZ ;  /* 0x0000000409077c24 */ /* 0x004fe2000f8e02ff */
[----:B-1----:R-:W-:-:S03]  /*1c240*/  LOP3.LUT R9, R8, 0x7f, RZ, 0xc0, !PT ;  /* 0x0000007f08097812 */ /* 0x002fc600078ec0ff */
[----:B------:R-:W-:Y:S01]  /*1c250*/  IMAD R7, R18, UR5, R7 ;  /* 0x0000000512077c24 */ /* 0x000fe2000f8e0207 */
[----:B------:R-:W-:Y:S01]  /*1c260*/  ULDC.64 UR4, c[0x0][0x2e8] ;  /* 0x0000ba0000047ab9 */ /* 0x000fe20000000a00 */
[----:B------:R-:W-:Y:S02]  /*1c270*/  IMAD.SHL.U32 R11, R9, 0x8, RZ ;  /* 0x00000008090b7824 */ /* 0x000fe400078e00ff */
[----:B------:R-:W-:Y:S02]  /*1c280*/  IMAD.SHL.U32 R9, R8, 0x8, RZ ;  /* 0x0000000808097824 */ /* 0x000fe400078e00ff */
[----:B------:R-:W-:-:S03]  /*1c290*/  IMAD.IADD R7, R7, 0x1, R3 ;  /* 0x0000000107077824 */ /* 0x000fc600078e0203 */
[----:B------:R-:W-:-:S04]  /*1c2a0*/  LOP3.LUT R9, R9, 0x1f8, RZ, 0xc0, !PT ;  /* 0x000001f809097812 */ /* 0x000fc800078ec0ff */
[----:B------:R-:W-:Y:S02]  /*1c2b0*/  LOP3.LUT R9, R9, 0x38, R8, 0x78, !PT ;  /* 0x0000003809097812 */ /* 0x000fe400078e7808 */
        /* <DEDUP_REMOVED lines=49> */
.L_x_2033:
        /* <DEDUP_REMOVED lines=8> */
.L_x_1851:
        /* <DEDUP_REMOVED lines=11> */
.L_x_1852:
[----:B------:R1:W-:Y:S01]  /*1c700*/  SYNCS.ARRIVE.TRANS64.A1T0 RZ, [R5+URZ+0x16830], RZ ;  /* 0x016830ff05ff79a7 */ /* 0x0003e2000810003f */
[----:B------:R-:W-:Y:S05]  /*1c710*/  @!P3 BRA `(.L_x_1853) ;  /* 0x000000000004b947 */ /* 0x000fea0003800000 */
[----:B------:R-:W-:Y:S01]  /*1c720*/  BPT.TRAP 0x1 ;  /* 0x000000040000795c */ /* 0x000fe20000300000 */
.L_x_1853:
[----:B------:R-:W-:Y:S01]  /*1c730*/  SHF.L.U32 R2, R20, 0x1f, RZ ;  /* 0x0000001f14027819 */ /* 0x000fe200000006ff */
[----:B-1----:R-:W-:Y:S01]  /*1c740*/  IMAD R5, R6, 0x8, R23 ;  /* 0x0000000806057824 */ /* 0x002fe200078e0217 */
[----:B------:R-:W-:Y:S03]  /*1c750*/  BSSY B1, `(.L_x_1854) ;  /* 0x0000003000017945 */ /* 0x000fe60003800000 */
[----:B------:R-:W1:Y:S02]  /*1c760*/  SYNCS.PHASECHK.TRANS64.TRYWAIT P0, [R5+URZ+0x16860], R2 ;  /* 0x01686002050075a7 */ /* 0x000e64000800017f */
[----:B-1----:R-:W-:Y:S05]  /*1c770*/  @!P0 BRA `(.L_x_1855) ;  /* 0x0000005c00e08947 */ /* 0x002fea0003800000 */
.L_x_2034:
[----:B------:R-:W-:Y:S05]  /*1c780*/  BSYNC B1 ;  /* 0x0000000000017941 */ /* 0x000fea0003800000 */
.L_x_1854:
[----:B------:R-:W2:Y:S04]  /*1c790*/  LDL R11, [R1+0x18] ;  /* 0x00001800010b7983 */ /* 0x000ea80000100800 */
[----:B0-----:R-:W2:Y:S01]  /*1c7a0*/  LDL.LU R8, [R1+0x8] ;  /* 0x0000080001087983 */ /* 0x001ea20000300800 */
[----:B------:R-:W0:Y:S01]  /*1c7b0*/  S2R R12, SR_TID.X ;  /* 0x00000000000c7919 */ /* 0x000e220000002100 */
[----:B------:R-:W-:Y:S01]  /*1c7c0*/  UMOV UR4, 0xffffffff ;  /* 0xffffffff00047882 */ /* 0x000fe20000000000 */
[C---:B0-----:R-:W-:Y:S01]  /*1c7d0*/  IMAD.SHL.U32 R9, R12.reuse, 0x8, RZ ;  /* 0x000000080c097824 */ /* 0x041fe200078e00ff */
[----:B------:R-:W-:-:S04]  /*1c7e0*/  LOP3.LUT R3, R12, 0x7f, RZ, 0xc0, !PT ;  /* 0x0000007f0c037812 */ /* 0x000fc800078ec0ff */
[----:B------:R-:W-:Y:S01]  /*1c7f0*/  LOP3.LUT R9, R9, 0x1f8, RZ, 0xc0, !PT ;  /* 0x000001f809097812 */ /* 0x000fe200078ec0ff */
[----:B------:R-:W-:-:S03]  /*1c800*/  IMAD.SHL.U32 R10, R3, 0x8, RZ ;  /* 0x00000008030a7824 */ /* 0x000fc600078e00ff */
        /* <DEDUP_REMOVED lines=53> */
.L_x_2052:
        /* <DEDUP_REMOVED lines=28> */
.L_x_1857:
        /* <DEDUP_REMOVED lines=12> */
.L_x_1858:
[----:B------:R-:W2:Y:S01]  /*1cde0*/  LDL R0, [R1+0x1c] ;  /* 0x00001c0001007983 */ /* 0x000ea20000100800 */
[----:B------:R0:W-:Y:S01]  /*1cdf0*/  SYNCS.ARRIVE.TRANS64.A1T0 RZ, [R5+URZ+0x16850], RZ ;  /* 0x016850ff05ff79a7 */ /* 0x0001e2000810003f */
[C---:B------:R-:W-:Y:S02]  /*1ce00*/  VIADD R7, R26.reuse, 0xffffffff ;  /* 0xffffffff1a077836 */ /* 0x040fe40000000000 */
[----:B------:R0:W-:Y:S01]  /*1ce10*/  STL [R1+0x8], R26 ;  /* 0x0000081a01007387 */ /* 0x0001e20000100800 */
[----:B------:R-:W-:Y:S02]  /*1ce20*/  IMAD.MOV.U32 R6, RZ, RZ, R25 ;  /* 0x000000ffff067224 */ /* 0x000fe400078e0019 */
[----:B------:R-:W-:Y:S01]  /*1ce30*/  IMAD.MOV.U32 R20, RZ, RZ, R29 ;  /* 0x000000ffff147224 */ /* 0x000fe200078e001d */
[----:B--2---:R-:W-:-:S13]  /*1ce40*/  ISETP.GT.AND P0, PT, R26, R0, PT ;  /* 0x000000001a00720c */ /* 0x004fda0003f04270 */
[----:B0-----:R-:W-:Y:S05]  /*1ce50*/  @P0 BRA `(.L_x_1859) ;  /* 0xffffffec00f80947 */ /* 0x001fea000383ffff */
.L_x_1846:
[----:B------:R-:W-:Y:S05]  /*1ce60*/  BSYNC B0 ;  /* 0x0000000000007941 */ /* 0x000fea0003800000 */
.L_x_1845:
[----:B-1----:R-:W0:Y:S01]  /*1ce70*/  S2R R0, SR_TID.X ;  /* 0x0000000000007919 */ /* 0x002e220000002100 */
        /* <DEDUP_REMOVED lines=16> */
.L_x_1861:
[----:B------:R-:W-:Y:S05]  /*1cf80*/  BSYNC B0 ;  /* 0x0000000000007941 */ /* 0x000fea0003800000 */
.L_x_1860:
[----:B------:R-:W-:-:S05]  /*1cf90*/  IMAD.U32 R0, RZ, RZ, UR38 ;  /* 0x00000026ff007e24 */ /* 0x000fca000f8e00ff */
[----:B------:R-:W-:-:S13]  /*1cfa0*/  ISETP.NE.AND P0, PT, R0, 0x3, PT ;  /* 0x000000030000780c */ /* 0x000fda0003f05270 */
[----:B------:R-:W-:Y:S05]  /*1cfb0*/  @!P0 BRA `(.L_x_1862) ;  /* 0x0000000000048947 */ /* 0x000fea0003800000 */
[----:B------:R-:W-:Y:S01]  /*1cfc0*/  BPT.TRAP 0x1 ;  /* 0x000000040000795c */ /* 0x000fe20000300000 */
.L_x_1862:
[----:B------:R-:W2:Y:S01]  /*1cfd0*/  LDL.LU R2, [R1+0x18] ;  /* 0x0000180001027983 */ /* 0x000ea20000300800 */
[----:B------:R-:W-:Y:S01]  /*1cfe0*/  IMAD R0, R25, 0x8, R23 ;  /* 0x0000000819007824 */ /* 0x000fe200078e0217 */
[----:B------:R-:W-:Y:S01]  /*1cff0*/  SHF.L.U32 R3, R29, 0x1f, RZ ;  /* 0x0000001f1d037819 */ /* 0x000fe200000006ff */
[----:B------:R-:W-:Y:S03]  /*1d000*/  BSSY B0, `(.L_x_1863) ;  /* 0x0000004000007945 */ /* 0x000fe60003800000 */
[----:B------:R-:W0:Y:S01]  /*1d010*/  SYNCS.PHASECHK.TRANS64.TRYWAIT P0, [R0+URZ+0x16860], R3 ;  /* 0x01686003000075a7 */ /* 0x000e22000800017f */
[----:B--2---:R-:W-:Y:S01]  /*1d020*/  IMAD R6, R26, -0x80, R2 ;  /* 0xffffff801a067824 */ /* 0x004fe200078e0202 */
[----:B0-----:R-:W-:Y:S06]  /*1d030*/  @!P0 BRA `(.L_x_1864) ;  /* 0x00000060000c8947 */ /* 0x001fec0003800000 */
.L_x_2053:
[----:B------:R-:W-:Y:S05]  /*1d040*/  BSYNC B0 ;  /* 0x0000000000007941 */ /* 0x000fea0003800000 */
.L_x_1863:
        /* <DEDUP_REMOVED lines=13> */
[----:B------:R-:W-:Y:S02]  /*1d120*/  IMAD.IADD R6, R6, 0x1, -R5 ;  /* 0x0000000106067824 */ /* 0x000fe400078e0a05 */
[----:B------:R-:W-:Y:S01]  /*1d130*/  IMAD R4, R25, 0x2000, R2 ;  /* 0x0000200019047824 */ /* 0x000fe200078e0202 */
        /* <DEDUP_REMOVED lines=45> */
[----:B0-----:R-:W-:-:S05]  /*1d410*/  IMAD.X R3, RZ, RZ, R3, P2 ;  /* 0x000000ffff037224 */ /* 0x001fca00010e0603 */
[----:B-1----:R2:W-:Y:S02]  /*1d420*/  LDGSTS.E.BYPASS.LTC128B.128 [R4+0x3400], desc[UR42][R2.64], !P1 ;  /* 0x0340000002047fae */ /* 0x0025e4000c901d6a */
.L_x_2071:
        /* <DEDUP_REMOVED lines=9> */
.L_x_1866:
        /* <DEDUP_REMOVED lines=11> */
.L_x_1867:
[----:B------:R-:W-:Y:S01]  /*1d570*/  VIADD R25, R25, 0x1 ;  /* 0x0000000119197836 */ /* 0x000fe20000000000 */
[----:B------:R0:W-:Y:S04]  /*1d580*/  SYNCS.ARRIVE.TRANS64.A1T0 RZ, [R0+URZ+0x16850], RZ ;  /* 0x016850ff00ff79a7 */ /* 0x0001e8000810003f */
[----:B------:R-:W-:-:S04]  /*1d590*/  ISETP.NE.AND P0, PT, R25, 0x2, PT ;  /* 0x000000021900780c */ /* 0x000fc80003f05270 */
[----:B0-----:R-:W-:Y:S02]  /*1d5a0*/  SEL R0, RZ, 0x1, P0 ;  /* 0x00000001ff007807 */ /* 0x001fe40000000000 */
[----:B------:R-:W-:Y:S02]  /*1d5b0*/  SEL R25, R25, RZ, P0 ;  /* 0x000000ff19197207 */ /* 0x000fe40000000000 */
[----:B------:R-:W-:-:S07]  /*1d5c0*/  LOP3.LUT R29, R29, R0, RZ, 0x3c, !PT ;  /* 0x000000001d1d7212 */ /* 0x000fce00078e3cff */
.L_x_1826:
[----:B------:R-:W-:Y:S05]  /*1d5d0*/  BSYNC B7 ;  /* 0x0000000000077941 */ /* 0x000fea0003800000 */
.L_x_1824:
[----:B------:R-:W-:-:S13]  /*1d5e0*/  LOP3.LUT P0, RZ, R22, 0x4, RZ, 0xc0, !PT ;  /* 0x0000000416ff7812 */ /* 0x000fda000780c0ff */
[----:B------:R-:W-:Y:S05]  /*1d5f0*/  @!P0 BRA `(.L_x_1868) ;  /* 0x0000000000248947 */ /* 0x000fea0003800000 */
[----:B------:R-:W-:Y:S05]  /*1d600*/  WARPSYNC.ALL ;  /* 0x0000000000007948 */ /* 0x000fea0003800000 */
[----:B------:R-:W3:Y:S08]  /*1d610*/  S2UR UR5, SR_CgaCtaId ;  /* 0x00000000000579c3 */ /* 0x000ef00000008800 */
[----:B------:R-:W-:Y:S06]  /*1d620*/  BAR.SYNC.DEFER_BLOCKING 0x5, 0x200 ;  /* 0x0148000000007b1d */ /* 0x000fec0000010000 */
[----:B------:R-:W-:-:S02]  /*1d630*/  UMOV UR4, 0x400 ;  /* 0x0000040000047882 */ /* 0x000fc40000000000 */
[----:B---3--:R-:W-:-:S06]  /*1d640*/  ULEA UR4, UR5, UR4, 0x18 ;  /* 0x0000000405047291 */ /* 0x008fcc000f8ec03f */
[----:B------:R-:W-:-:S05]  /*1d650*/  IMAD.U32 R23, RZ, RZ, UR4 ;  /* 0x00000004ff177e24 */ /* 0x000fca000f8e00ff */
[----:B------:R3:W4:Y:S01]  /*1d660*/  LDS.128 R16, [R23+0x168d0] ;  /* 0x0168d00017107984 */ /* 0x0007220000000c00 */
[----:B------:R-:W-:Y:S06]  /*1d670*/  BAR.ARV 0x4, 0x200 ;  /* 0x0108000000007b1d */ /* 0x000fec0000002000 */
[----:B------:R-:W-:Y:S05]  /*1d680*/  BRA `(.L_x_1869) ;  /* 0x0000000800cc7947 */ /* 0x000fea0003800000 */
.L_x_1868:
        /* <DEDUP_REMOVED lines=10> */
[----:B------:R0:W3:Y:S01]  /*1d730*/  @!P1 LDG.E R3, desc[UR42][R2.64] ;  /* 0x0000002a02039981 */ /* 0x0000e2000c1e1900 */
[C---:B------:R-:W-:Y:S02]  /*1d740*/  ISETP.GE.U32.AND P2, PT, R7.reuse, 0x2, PT ;  /* 0x000000020700780c */ /* 0x040fe40003f46070 */
[C---:B------:R-:W-:Y:S01]  /*1d750*/  ISETP.GE.U32.AND P3, PT, R7.reuse, 0x4, PT ;  /* 0x000000040700780c */ /* 0x040fe20003f66070 */
[----:B------:R-:W-:Y:S01]  /*1d760*/  SHFL.IDX PT, R0, R16, RZ, 0x1f ;  /* 0x00001fff10007589 */ /* 0x000fe200000e0000 */
[C---:B------:R-:W-:Y:S02]  /*1d770*/  ISETP.GE.U32.AND P4, PT, R7.reuse, 0x8, PT ;  /* 0x000000080700780c */ /* 0x040fe40003f86070 */
[C---:B------:R-:W-:Y:S01]  /*1d780*/  ISETP.GE.U32.AND P5, PT, R7.reuse, 0x10, PT ;  /* 0x000000100700780c */ /* 0x040fe20003fa6070 */
[----:B------:R-:W-:Y:S01]  /*1d790*/  SHFL.IDX PT, R16, R16, 0x1, 0x1f ;  /* 0x00201f0010107f89 */ /* 0x000fe200000e0000 */
[----:B0-----:R-:W-:Y:S02]  /*1d7a0*/  IMAD.MOV.U32 R2, RZ, RZ, RZ ;  /* 0x000000ffff027224 */ /* 0x001fe400078e00ff */
[----:B---3--:R-:W-:Y:S01]  /*1d7b0*/  @!P1 IMAD.MOV.U32 R2, RZ, RZ, R3 ;  /* 0x000000ffff029224 */ /* 0x008fe200078e0003 */
[----:B------:R-:W-:-:S04]  /*1d7c0*/  ISETP.NE.AND P1, PT, R7, RZ, PT ;  /* 0x000000ff0700720c */ /* 0x000fc80003f25270 */
[----:B------:R-:W0:Y:S02]  /*1d7d0*/  SHFL.UP PT, R14, R2, 0x1, RZ ;  /* 0x04200000020e7989 */ /* 0x000e2400000e00ff */
[----:B0-----:R-:W-:-:S05]  /*1d7e0*/  SEL R5, R14, RZ, P1 ;  /* 0x000000ff0e057207 */ /* 0x001fca0000800000 */
[----:B------:R-:W-:-:S05]  /*1d7f0*/  IMAD.IADD R4, R2, 0x1, R5 ;  /* 0x0000000102047824 */ /* 0x000fca00078e0205 */
[----:B------:R-:W0:Y:S02]  /*1d800*/  SHFL.UP PT, R14, R4, 0x2, RZ ;  /* 0x04400000040e7989 */ /* 0x000e2400000e00ff */
[----:B0-----:R-:W-:-:S05]  /*1d810*/  SEL R5, R14, RZ, P2 ;  /* 0x000000ff0e057207 */ /* 0x001fca0001000000 */
[----:B------:R-:W-:-:S05]  /*1d820*/  IMAD.IADD R5, R4, 0x1, R5 ;  /* 0x0000000104057824 */ /* 0x000fca00078e0205 */
[----:B------:R-:W2:Y:S02]  /*1d830*/  SHFL.UP PT, R14, R5, 0x4, RZ ;  /* 0x04800000050e7989 */ /* 0x000ea400000e00ff */
[----:B--2---:R-:W-:-:S05]  /*1d840*/  SEL R6, R14, RZ, P3 ;  /* 0x000000ff0e067207 */ /* 0x004fca0001800000 */
[----:B------:R-:W-:-:S05]  /*1d850*/  IMAD.IADD R6, R5, 0x1, R6 ;  /* 0x0000000105067824 */ /* 0x000fca00078e0206 */
[----:B------:R-:W0:Y:S02]  /*1d860*/  SHFL.UP PT, R14, R6, 0x8, RZ ;  /* 0x05000000060e7989 */ /* 0x000e2400000e00ff */
[----:B0-----:R-:W-:-:S05]  /*1d870*/  SEL R3, R14, RZ, P4 ;  /* 0x000000ff0e037207 */ /* 0x001fca0002000000 */
[----:B------:R-:W-:-:S05]  /*1d880*/  IMAD.IADD R4, R6, 0x1, R3 ;  /* 0x0000000106047824 */ /* 0x000fca00078e0203 */
[----:B------:R-:W0:Y:S02]  /*1d890*/  SHFL.UP PT, R14, R4, 0x10, RZ ;  /* 0x06000000040e7989 */ /* 0x000e2400000e00ff */
[----:B0-----:R-:W-:-:S05]  /*1d8a0*/  SEL R3, R14, RZ, P5 ;  /* 0x000000ff0e037207 */ /* 0x001fca0002800000 */
[----:B------:R-:W-:-:S05]  /*1d8b0*/  IMAD.IADD R3, R4, 0x1, R3 ;  /* 0x0000000104037824 */ /* 0x000fca00078e0203 */
[----:B------:R0:W2:Y:S02]  /*1d8c0*/  SHFL.IDX PT, R14, R3, 0x1f, 0x1f ;  /* 0x03e01f00030e7f89 */ /* 0x0000a400000e0000 */
.L_x_2081:
[----:B------:R-:W-:Y:S02]  /*1d8d0*/  ULDC UR4, c[0x0][0xc38] ;  /* 0x00030e0000047ab9 */ /* 0x000fe40000000800 */
[----:B------:R-:W-:-:S04]  /*1d8e0*/  IMAD.U32 R4, RZ, RZ, UR4 ;  /* 0x00000004ff047e24 */ /* 0x000fc8000f8e00ff */
[----:B--2---:R-:W-:-:S04]  /*1d8f0*/  IMAD R5, R14, R4, RZ ;  /* 0x000000040e057224 */ /* 0x004fc800078e02ff */
[----:B------:R-:W-:-:S05]  /*1d900*/  IMAD.IADD R16, R16, 0x1, R5 ;  /* 0x0000000110107824 */ /* 0x000fca00078e0205 */
[----:B------:R-:W-:-:S13]  /*1d910*/  ISETP.GT.AND P6, PT, R16, R0, PT ;  /* 0x000000001000720c */ /* 0x000fda0003fc4270 */
[----:B------:R-:W-:Y:S05]  /*1d920*/  @P6 BRA `(.L_x_1871) ;  /* 0x00000000009c6947 */ /* 0x000fea0003800000 */
.L_x_1876:
[----:B------:R-:W2:Y:S01]  /*1d930*/  LDC R4, c[0x0][0xc3c] ;  /* 0x00030f00ff047b82 */ /* 0x000ea20000000800 */
[----:B------:R-:W-:-:S05]  /*1d940*/  VIADD R19, R19, 0x1f ;  /* 0x0000001f13137836 */ /* 0x000fca0000000000 */
[----:B--2---:R-:W-:-:S13]  /*1d950*/  ISETP.GE.AND P6, PT, R19, R4, PT ;  /* 0x000000041300720c */ /* 0x004fda0003fc6270 */
[----:B------:R-:W-:Y:S05]  /*1d960*/  @P6 BRA `(.L_x_1872) ;  /* 0x0000000400d06947 */ /* 0x000fea0003800000 */
[----:B------:R-:W2:Y:S01]  /*1d970*/  S2R R2, SR_TID.X ;  /* 0x0000000000027919 */ /* 0x000ea20000002100 */
[----:B------:R-:W-:Y:S01]  /*1d980*/  BSSY B0, `(.L_x_1873) ;  /* 0x0000009000007945 */ /* 0x000fe20003800000 */
[----:B--2---:R-:W-:-:S05]  /*1d990*/  LOP3.LUT R2, R2, 0x1f, RZ, 0xc0, !PT ;  /* 0x0000001f02027812 */ /* 0x004fca00078ec0ff */
[----:B------:R-:W-:Y:S02]  /*1d9a0*/  IMAD.IADD R5, R19, 0x1, R2 ;  /* 0x0000000113057824 */ /* 0x000fe400078e0202 */
[----:B------:R-:W-:-:S03]  /*1d9b0*/  IMAD.MOV.U32 R2, RZ, RZ, RZ ;  /* 0x000000ffff027224 */ /* 0x000fc600078e00ff */
[----:B------:R-:W-:-:S13]  /*1d9c0*/  ISETP.GE.OR P6, PT, R5, R4, !P0 ;  /* 0x000000040500720c */ /* 0x000fda00047c6670 */
[----:B------:R-:W-:Y:S05]  /*1d9d0*/  @P6 BRA `(.L_x_1874) ;  /* 0x00000000000c6947 */ /* 0x000fea0003800000 */
[----:B0-----:R-:W0:Y:S02]  /*1d9e0*/  LDC.64 R2, c[0x0][0xc80] ;  /* 0x00032000ff027b82 */ /* 0x001e240000000a00 */
[----:B0-----:R-:W-:-:S06]  /*1d9f0*/  IMAD.WIDE R2, R5, 0x4, R2 ;  /* 0x0000000405027825 */ /* 0x001fcc00078e0202 */
[----:B------:R2:W5:Y:S02]  /*1da00*/  LDG.E R2, desc[UR42][R2.64] ;  /* 0x0000002a02027981 */ /* 0x000564000c1e1900 */
.L_x_1874:
[----:B------:R-:W-:Y:S05]  /*1da10*/  BSYNC B0 ;  /* 0x0000000000007941 */ /* 0x000fea0003800000 */
.L_x_1873:
[----:B------:R-:W-:-:S03]  /*1da20*/  UMOV UR4, 0xffffffff ;  /* 0xffffffff00047882 */ /* 0x000fc60000000000 */
[----:B------:R-:W-:Y:S05]  /*1da30*/  BRA.DIV UR4, `(.L_x_1875) ;  /* 0x0000006204f07947 */ /* 0x000fea000b800000 */
[----:B-----5:R-:W3:Y:S02]  /*1da40*/  SHFL.UP PT, R14, R2, 0x1, RZ ;  /* 0x04200000020e7989 */ /* 0x020ee400000e00ff */
[----:B---3--:R-:W-:-:S05]  /*1da50*/  SEL R13, R14, RZ, P1 ;  /* 0x000000ff0e0d7207 */ /* 0x008fca0000800000 */
[----:B------:R-:W-:-:S05]  /*1da60*/  IMAD.IADD R13, R2, 0x1, R13 ;  /* 0x00000001020d7824 */ /* 0x000fca00078e020d */
[----:B------:R-:W3:Y:S02]  /*1da70*/  SHFL.UP PT, R14, R13, 0x2, RZ ;  /* 0x044000000d0e7989 */ /* 0x000ee400000e00ff */
[----:B---3--:R-:W-:-:S05]  /*1da80*/  SEL R14, R14, RZ, P2 ;  /* 0x000000ff0e0e7207 */ /* 0x008fca0001000000 */
[----:B0-2---:R-:W-:-:S05]  /*1da90*/  IMAD.IADD R3, R13, 0x1, R14 ;  /* 0x000000010d037824 */ /* 0x005fca00078e020e */
        /* <DEDUP_REMOVED lines=10> */
.L_x_2089:
[----:B------:R-:W-:Y:S02]  /*1db40*/  ULDC UR4, c[0x0][0xc38] ;  /* 0x00030e0000047ab9 */ /* 0x000fe40000000800 */
[----:B------:R-:W-:-:S04]  /*1db50*/  IMAD.U32 R4, RZ, RZ, UR4 ;  /* 0x00000004ff047e24 */ /* 0x000fc8000f8e00ff */
[----:B--2---:R-:W-:-:S04]  /*1db60*/  IMAD R5, R14, R4, RZ ;  /* 0x000000040e057224 */ /* 0x004fc800078e02ff */
[----:B------:R-:W-:-:S05]  /*1db70*/  IMAD.IADD R16, R5, 0x1, R16 ;  /* 0x0000000105107824 */ /* 0x000fca00078e0210 */
[----:B------:R-:W-:-:S13]  /*1db80*/  ISETP.GT.AND P6, PT, R16, R0, PT ;  /* 0x000000001000720c */ /* 0x000fda0003fc4270 */
[----:B------:R-:W-:Y:S05]  /*1db90*/  @!P6 BRA `(.L_x_1876) ;  /* 0xfffffffc0064e947 */ /* 0x000fea000383ffff */
.L_x_1871:
        /* <DEDUP_REMOVED lines=8> */
.L_x_2093:
[----:B------:R-:W-:Y:S01]  /*1dc20*/  ISETP.NE.AND P0, PT, R6, RZ, PT ;  /* 0x000000ff0600720c */ /* 0x000fe20003f05270 */
[----:B------:R-:W-:-:S12]  /*1dc30*/  IMAD.MOV.U32 R6, RZ, RZ, RZ ;  /* 0x000000ffff067224 */ /* 0x000fd800078e00ff */
[----:B------:R-:W-:Y:S05]  /*1dc40*/  @!P0 BRA `(.L_x_1878) ;  /* 0x0000000000108947 */ /* 0x000fea0003800000 */
[----:B------:R-:W-:Y:S01]  /*1dc50*/  UMOV UR4, 0xffffffff ;  /* 0xffffffff00047882 */ /* 0x000fe20000000000 */
[----:B-1----:R-:W-:Y:S02]  /*1dc60*/  VIADD R12, R5, 0xffffffff ;  /* 0xffffffff050c7836 */ /* 0x002fe40000000000 */
[----:B------:R-:W-:Y:S05]  /*1dc70*/  BRA.DIV UR4, `(.L_x_1879) ;  /* 0x0000006604647947 */ /* 0x000fea000b800000 */
[----:B------:R4:W1:Y:S02]  /*1dc80*/  SHFL.IDX PT, R6, R3, R12, 0x1f ;  /* 0x00001f0c03067589 */ /* 0x00086400000e0000 */
.L_x_1878:
[----:B0-2-4-:R-:W0:Y:S01]  /*1dc90*/  LDC.64 R2, c[0x0][0xc90] ;  /* 0x00032400ff027b82 */ /* 0x015e220000000a00 */
[----:B------:R-:W-:-:S04]  /*1dca0*/  IMAD.IADD R19, R5, 0x1, R19 ;  /* 0x0000000105137824 */ /* 0x000fc800078e0213 */
[----:B0-----:R-:W-:-:S05]  /*1dcb0*/  IMAD.WIDE R2, R19, 0x4, R2 ;  /* 0x0000000413027825 */ /* 0x001fca00078e0202 */
[----:B------:R0:W3:Y:S01]  /*1dcc0*/  LDG.E R7, desc[UR42][R2.64] ;  /* 0x0000002a02077981 */ /* 0x0000e2000c1e1900 */
[----:B-1----:R-:W-:-:S04]  /*1dcd0*/  IMAD R16, R6, R4, R16 ;  /* 0x0000000406107224 */ /* 0x002fc800078e0210 */
[----:B------:R-:W-:Y:S02]  /*1dce0*/  IMAD.IADD R0, R0, 0x1, -R16 ;  /* 0x0000000100007824 */ /* 0x000fe400078e0a10 */
[----:B0-----:R-:W-:Y:S02]  /*1dcf0*/  IMAD.MOV.U32 R2, RZ, RZ, RZ ;  /* 0x000000ffff027224 */ /* 0x001fe400078e00ff */
[----:B---3--:R-:W-:-:S05]  /*1dd00*/  IMAD R5, R17, R7, RZ ;  /* 0x0000000711057224 */ /* 0x008fca00078e02ff */
[-C--:B------:R-:W-:Y:S02]  /*1dd10*/  IABS R8, R5.reuse ;  /* 0x0000000500087213 */ /* 0x080fe40000000000 */
[----:B------:R-:W-:Y:S02]  /*1dd20*/  IABS R6, R5 ;  /* 0x0000000500067213 */ /* 0x000fe40000000000 */
[----:B------:R-:W0:Y:S03]  /*1dd30*/  I2F.RP R9, R8 ;  /* 0x0000000800097306 */ /* 0x000e260000209400 */
[----:B------:R-:W-:-:S05]  /*1dd40*/  IMAD.MOV R6, RZ, RZ, -R6 ;  /* 0x000000ffff067224 */ /* 0x000fca00078e0a06 */
[----:B0-----:R-:W0:Y:S02]  /*1dd50*/  MUFU.RCP R9, R9 ;  /* 0x0000000900097308 */ /* 0x001e240000001000 */
[----:B0-----:R-:W-:-:S06]  /*1dd60*/  VIADD R10, R9, 0xffffffe ;  /* 0x0ffffffe090a7836 */ /* 0x001fcc0000000000 */
[----:B------:R-:W0:Y:S02]  /*1dd70*/  F2I.FTZ.U32.TRUNC.NTZ R3, R10 ;  /* 0x0000000a00037305 */ /* 0x000e24000021f000 */
        /* <DEDUP_REMOVED lines=21> */
[----:B------:R-:W-:-:S04]  /*1ded0*/  VIADDMNMX R4, R3, R4, R7, PT ;  /* 0x0000000403047246 */ /* 0x000fc80003800107 */
[----:B------:R-:W-:-:S04]  /*1dee0*/  IABS R7, R4 ;  /* 0x0000000400077213 */ /* 0x000fc80000000000 */
[----:B------:R-:W0:Y:S08]  /*1def0*/  I2F.RP R8, R7 ;  /* 0x0000000700087306 */ /* 0x000e300000209400 */
[----:B0-----:R-:W0:Y:S02]  /*1df00*/  MUFU.RCP R8, R8 ;  /* 0x0000000800087308 */ /* 0x001e240000001000 */
[----:B0-----:R-:W-:-:S06]  /*1df10*/  VIADD R3, R8, 0xffffffe ;  /* 0x0ffffffe08037836 */ /* 0x001fcc0000000000 */
[----:B------:R-:W0:Y:S02]  /*1df20*/  F2I.FTZ.U32.TRUNC.NTZ R3, R3 ;  /* 0x0000000300037305 */ /* 0x000e24000021f000 */
[----:B0-----:R-:W-:-:S04]  /*1df30*/  IMAD.MOV R0, RZ, RZ, -R3 ;  /* 0x000000ffff007224 */ /* 0x001fc800078e0a03 */
[----:B------:R-:W-:Y:S01]  /*1df40*/  IMAD R9, R0, R7, RZ ;  /* 0x0000000700097224 */ /* 0x000fe200078e02ff */
[----:B------:R-:W-:-:S03]  /*1df50*/  IABS R0, R4 ;  /* 0x0000000400007213 */ /* 0x000fc60000000000 */
[----:B------:R-:W-:Y:S01]  /*1df60*/  IMAD.HI.U32 R2, R3, R9, R2 ;  /* 0x0000000903027227 */ /* 0x000fe200078e0002 */
[----:B------:R-:W-:-:S03]  /*1df70*/  IABS R9, R5 ;  /* 0x0000000500097213 */ /* 0x000fc60000000000 */
        /* <DEDUP_REMOVED lines=8> */
[C---:B------:R-:W-:Y:S01]  /*1e000*/  LOP3.LUT R0, R5.reuse, R4, RZ, 0x3c, !PT ;  /* 0x0000000405007212 */ /* 0x040fe200078e3cff */
[----:B------:R-:W-:-:S03]  /*1e010*/  IMAD.IADD R5, R5, 0x1, R6 ;  /* 0x0000000105057824 */ /* 0x000fc600078e0206 */
[----:B------:R-:W-:-:S07]  /*1e020*/  ISETP.GE.AND P2, PT, R0, RZ, PT ;  /* 0x000000ff0000720c */ /* 0x000fce0003f46270 */
[----:B------:R-:W-:-:S06]  /*1e030*/  @P0 VIADD R2, R2, 0x1 ;  /* 0x0000000102020836 */ /* 0x000fcc0000000000 */
[----:B------:R-:W-:Y:S01]  /*1e040*/  @!P2 IMAD.MOV R2, RZ, RZ, -R2 ;  /* 0x000000ffff02a224 */ /* 0x000fe200078e0a02 */
[----:B------:R-:W-:Y:S01]  /*1e050*/  @!P1 LOP3.LUT R2, RZ, R4, RZ, 0x33, !PT ;  /* 0x00000004ff029212 */ /* 0x000fe200078e33ff */
[----:B------:R-:W-:-:S04]  /*1e060*/  IMAD.MOV R4, RZ, RZ, -R4 ;  /* 0x000000ffff047224 */ /* 0x000fc800078e0a04 */
[----:B------:R-:W-:Y:S01]  /*1e070*/  IMAD R18, R2, R4, R5 ;  /* 0x0000000402127224 */ /* 0x000fe200078e0205 */
[----:B------:R-:W-:-:S05]  /*1e080*/  LOP3.LUT R2, RZ, R2, RZ, 0x33, !PT ;  /* 0x00000002ff027212 */ /* 0x000fca00078e33ff */
[----:B------:R-:W-:Y:S01]  /*1e090*/  IMAD.IADD R17, R17, 0x1, R2 ;  /* 0x0000000111117824 */ /* 0x000fe200078e0202 */
[----:B------:R-:W-:Y:S06]  /*1e0a0*/  BRA `(.L_x_1880) ;  /* 0x00000000001c7947 */ /* 0x000fec0003800000 */
.L_x_1872:
[----:B------:R-:W-:Y:S01]  /*1e0b0*/  UMOV UR4, URZ ;  /* 0x0000003f00047c82 */ /* 0x000fe20008000000 */
[----:B------:R-:W-:Y:S01]  /*1e0c0*/  UMOV UR5, URZ ;  /* 0x0000003f00057c82 */ /* 0x000fe20008000000 */
[----:B------:R-:W-:Y:S01]  /*1e0d0*/  ULDC UR6, c[0x0][0xc3c] ;  /* 0x00030f0000067ab9 */ /* 0x000fe20000000800 */
[----:B------:R-:W-:Y:S02]  /*1e0e0*/  IMAD.MOV.U32 R16, RZ, RZ, R0 ;  /* 0x000000ffff107224 */ /* 0x000fe400078e0000 */
[----:B------:R-:W-:Y:S02]  /*1e0f0*/  IMAD.U32 R17, RZ, RZ, UR4 ;  /* 0x00000004ff117e24 */ /* 0x000fe4000f8e00ff */
[----:B------:R-:W-:Y:S02]  /*1e100*/  IMAD.U32 R18, RZ, RZ, UR5 ;  /* 0x00000005ff127e24 */ /* 0x000fe4000f8e00ff */
[----:B------:R-:W-:-:S07]  /*1e110*/  IMAD.U32 R19, RZ, RZ, UR6 ;  /* 0x00000006ff137e24 */ /* 0x000fce000f8e00ff */
.L_x_1880:
[----:B------:R-:W2:Y:S01]  /*1e120*/  S2R R0, SR_TID.X ;  /* 0x0000000000007919 */ /* 0x000ea20000002100 */
[----:B------:R-:W-:Y:S05]  /*1e130*/  WARPSYNC.ALL ;  /* 0x0000000000007948 */ /* 0x000fea0003800000 */
[----:B------:R-:W-:Y:S01]  /*1e140*/  BAR.SYNC.DEFER_BLOCKING 0x4, 0x200 ;  /* 0x0108000000007b1d */ /* 0x000fe20000010000 */
[----:B--2---:R-:W-:-:S04]  /*1e150*/  LOP3.LUT R0, R0, 0x1f, RZ, 0xc0, !PT ;  /* 0x0000001f00007812 */ /* 0x004fc800078ec0ff */
[----:B------:R-:W-:-:S13]  /*1e160*/  ISETP.NE.AND P0, PT, R0, RZ, PT ;  /* 0x000000ff0000720c */ /* 0x000fda0003f05270 */
[----:B0-----:R-:W0:Y:S01]  /*1e170*/  @!P0 S2R R3, SR_CgaCtaId ;  /* 0x0000000000038919 */ /* 0x001e220000008800 */
[----:B------:R-:W-:-:S04]  /*1e180*/  @!P0 MOV R0, 0x400 ;  /* 0x0000040000008802 */ /* 0x000fc80000000f00 */
[----:B0-----:R-:W-:-:S05]  /*1e190*/  @!P0 LEA R23, R3, R0, 0x18 ;  /* 0x0000000003178211 */ /* 0x001fca00078ec0ff */
[----:B------:R0:W-:Y:S01]  /*1e1a0*/  @!P0 STS.128 [R23+0x168d0], R16 ;  /* 0x0168d01017008388 */ /* 0x0001e20000000c00 */
[----:B------:R-:W-:Y:S06]  /*1e1b0*/  BAR.ARV 0x5, 0x200 ;  /* 0x0148000000007b1d */ /* 0x000fec0000002000 */
.L_x_1869:
[----:B------:R-:W-:Y:S02]  /*1e1c0*/  ULDC UR4, c[0x0][0xc3c] ;  /* 0x00030f0000047ab9 */ /* 0x000fe40000000800 */
[----:B----4-:R-:W-:-:S13]  /*1e1d0*/  ISETP.GE.AND P0, PT, R19, UR4, PT ;  /* 0x0000000413007c0c */ /* 0x010fda000bf06270 */
[----:B------:R-:W-:Y:S05]  /*1e1e0*/  @!P0 BRA `(.L_x_1881) ;  /* 0xffffff9c009c8947 */ /* 0x000fea000383ffff */
[----:B------:R-:W-:Y:S05]  /*1e1f0*/  BSYNC B8 ;  /* 0x0000000000087941 */ /* 0x000fea0003800000 */
.L_x_1772:
[----:B0-----:R-:W4:Y:S01]  /*1e200*/  LDL.LU R0, [R1+0x44] ;  /* 0x0000440001007983 */ /* 0x001f220000300800 */
[----:B------:R-:W-:Y:S01]  /*1e210*/  BSSY B0, `(.L_x_1882) ;  /* 0x000000b000007945 */ /* 0x000fe20003800000 */
[----:B------:R-:W0:Y:S01]  /*1e220*/  S2R R5, SR_CgaCtaId ;  /* 0x0000000000057919 */ /* 0x000e220000008800 */
[----:B----4-:R-:W-:-:S05]  /*1e230*/  VIADD R0, R0, 0x1 ;  /* 0x0000000100007836 */ /* 0x010fca0000000000 */
        /* <DEDUP_REMOVED lines=8> */
.L_x_2096:
[----:B------:R-:W-:Y:S05]  /*1e2c0*/  BSYNC B0 ;  /* 0x0000000000007941 */ /* 0x000fea0003800000 */
.L_x_1882:
[----:B------:R-:W-:-:S03]  /*1e2d0*/  UMOV UR4, 0xffffffff ;  /* 0xffffffff00047882 */ /* 0x000fc60000000000 */
[----:B------:R-:W-:Y:S05]  /*1e2e0*/  BRA.DIV UR4, `(.L_x_1884) ;  /* 0x0000006204047947 */ /* 0x000fea000b800000 */
[----:B0-----:R-:W0:Y:S02]  /*1e2f0*/  S2R R0, SR_TID.X ;  /* 0x0000000000007919 */ /* 0x001e240000002100 */
[----:B0-----:R-:W-:-:S04]  /*1e300*/  SHF.R.U32.HI R0, RZ, 0x5, R0 ;  /* 0x00000005ff007819 */ /* 0x001fc80000011600 */
[----:B------:R-:W-:-:S05]  /*1e310*/  LOP3.LUT R0, R0, 0x3, RZ, 0xc0, !PT ;  /* 0x0000000300007812 */ /* 0x000fca00078ec0ff */
[----:B------:R0:W4:Y:S02]  /*1e320*/  SHFL.IDX PT, R14, R0, RZ, 0x1f ;  /* 0x00001fff000e7589 */ /* 0x00012400000e0000 */
.L_x_2099:
[----:B----4-:R-:W-:-:S13]  /*1e330*/  ISETP.NE.AND P0, PT, R14, RZ, PT ;  /* 0x000000ff0e00720c */ /* 0x010fda0003f05270 */
[----:B------:R-:W-:Y:S05]  /*1e340*/  @P0 BRA `(.L_x_1556) ;  /* 0x0000000000880947 */ /* 0x000fea0003800000 */
[----:B------:R-:W-:-:S03]  /*1e350*/  UMOV UR4, 0xffffffff ;  /* 0xffffffff00047882 */ /* 0x000fc60000000000 */
[----:B------:R-:W-:Y:S05]  /*1e360*/  BRA.DIV UR4, `(.L_x_1885) ;  /* 0x0000006204187947 */ /* 0x000fea000b800000 */
[----:B------:R-:W-:-:S13]  /*1e370*/  ELECT P6, URZ, PT ;  /* 0x00000000003f782f */ /* 0x000fda00038c0000 */
.L_x_2102:
[----:B------:R-:W-:Y:S05]  /*1e380*/  @!P6 BRA `(.L_x_1556) ;  /* 0x000000000078e947 */ /* 0x000fea0003800000 */
[----:B------:R-:W-:-:S06]  /*1e390*/  ULOP3.LUT UR4, UR37, 0x2, URZ, 0xfc, !UPT ;  /* 0x0000000225047892 */ /* 0x000fcc000f8efc3f */
[----:B0-----:R-:W-:-:S05]  /*1e3a0*/  IMAD.U32 R0, RZ, RZ, UR4 ;  /* 0x00000004ff007e24 */ /* 0x001fca000f8e00ff */
[----:B------:R-:W-:-:S13]  /*1e3b0*/  ISETP.NE.AND P0, PT, R0, 0x3, PT ;  /* 0x000000030000780c */ /* 0x000fda0003f05270 */
[----:B------:R-:W-:Y:S05]  /*1e3c0*/  @!P0 BRA `(.L_x_1886) ;  /* 0x0000000000048947 */ /* 0x000fea0003800000 */
[----:B------:R-:W-:Y:S01]  /*1e3d0*/  BPT.TRAP 0x1 ;  /* 0x000000040000795c */ /* 0x000fe20000300000 */
.L_x_1886:
[----:B------:R-:W-:Y:S01]  /*1e3e0*/  IMAD R3, R25, 0x8, R5 ;  /* 0x0000000819037824 */ /* 0x000fe200078e0205 */
[----:B------:R-:W-:Y:S01]  /*1e3f0*/  SHF.L.U32 R2, R29, 0x1f, RZ ;  /* 0x0000001f1d027819 */ /* 0x000fe200000006ff */
[----:B------:R-:W-:-:S03]  /*1e400*/  VIADD R25, R25, 0x1 ;  /* 0x0000000119197836 */ /* 0x000fc60000000000 */
[----:B------:R-:W0:Y:S02]  /*1e410*/  SYNCS.PHASECHK.TRANS64.TRYWAIT P1, [R3+URZ+0x16840], R2 ;  /* 0x01684002030075a7 */ /* 0x000e24000802017f */
[----:B------:R-:W-:-:S04]  /*1e420*/  ISETP.NE.AND P2, PT, R25, 0x2, PT ;  /* 0x000000021900780c */ /* 0x000fc80003f45270 */
[----:B------:R-:W-:Y:S01]  /*1e430*/  SEL R0, RZ, 0x1, P2 ;  /* 0x00000001ff007807 */ /* 0x000fe20001000000 */
[----:B0-----:R-:W-:Y:S08]  /*1e440*/  @!P1 BRA `(.L_x_1887) ;  /* 0x0000006000009947 */ /* 0x001ff00003800000 */
.L_x_2103:
[----:B------:R-:W-:Y:S02]  /*1e450*/  SEL R25, R25, RZ, P2 ;  /* 0x000000ff19197207 */ /* 0x000fe40001000000 */
[----:B------:R-:W-:Y:S01]  /*1e460*/  LOP3.LUT R0, R29, R0, RZ, 0x3c, !PT ;  /* 0x000000001d007212 */ /* 0x000fe200078e3cff */
[----:B------:R-:W-:Y:S06]  /*1e470*/  @!P0 BRA `(.L_x_1888) ;  /* 0x0000000000048947 */ /* 0x000fec0003800000 */
[----:B------:R-:W-:Y:S01]  /*1e480*/  BPT.TRAP 0x1 ;  /* 0x000000040000795c */ /* 0x000fe20000300000 */
.L_x_1888:
[----:B------:R-:W-:Y:S01]  /*1e490*/  IMAD R25, R25, 0x8, R5 ;  /* 0x0000000819197824 */ /* 0x000fe200078e0205 */
[----:B------:R-:W-:-:S04]  /*1e4a0*/  SHF.L.U32 R0, R0, 0x1f, RZ ;  /* 0x0000001f00007819 */ /* 0x000fc800000006ff */
[----:B------:R-:W4:Y:S02]  /*1e4b0*/  SYNCS.PHASECHK.TRANS64.TRYWAIT P1, [R25+URZ+0x16840], R0 ;  /* 0x01684000190075a7 */ /* 0x000f24000802017f */
[----:B----4-:R-:W-:Y:S05]  /*1e4c0*/  @!P1 BRA `(.L_x_1889) ;  /* 0x0000005c00f49947 */ /* 0x010fea0003800000 */
.L_x_2104:
[----:B------:R-:W-:Y:S05]  /*1e4d0*/  @!P0 BRA `(.L_x_1890) ;  /* 0x0000000000048947 */ /* 0x000fea0003800000 */
[----:B------:R-:W-:Y:S01]  /*1e4e0*/  BPT.TRAP 0x1 ;  /* 0x000000040000795c */ /* 0x000fe20000300000 */
.L_x_1890:
[----:B------:R-:W5:Y:S02]  /*1e4f0*/  SYNCS.PHASECHK.TRANS64.TRYWAIT P1, [R3+URZ+0x16860], R2 ;  /* 0x01686002030075a7 */ /* 0x000f64000802017f */
[----:B-----5:R-:W-:Y:S05]  /*1e500*/  @!P1 BRA `(.L_x_1891) ;  /* 0x0000005c00f89947 */ /* 0x020fea0003800000 */
.L_x_2105:
[----:B------:R-:W-:Y:S05]  /*1e510*/  @!P0 BRA `(.L_x_1892) ;  /* 0x0000000000048947 */ /* 0x000fea0003800000 */
[----:B------:R-:W-:Y:S01]  /*1e520*/  BPT.TRAP 0x1 ;  /* 0x000000040000795c */ /* 0x000fe20000300000 */
.L_x_1892:
[----:B------:R0:W0:Y:S02]  /*1e530*/  SYNCS.PHASECHK.TRANS64.TRYWAIT P0, [R25+URZ+0x16860], R0 ;  /* 0x01686000190075a7 */ /* 0x000024000800017f */
[----:B0-----:R-:W-:Y:S05]  /*1e540*/  @!P0 NANOSLEEP.SYNCS 0x989680 ;  /* 0x009896800000895d */ /* 0x001fea0003900000 */
[----:B------:R-:W0:Y:S02]  /*1e550*/  @!P0 SYNCS.PHASECHK.TRANS64 P0, [R25+URZ+0x16860], R0 ;  /* 0x01686000190085a7 */ /* 0x000e24000800007f */
[----:B0-----:R-:W-:Y:S05]  /*1e560*/  @!P0 BRA `(.L_x_1892) ;  /* 0xfffffffc00f08947 */ /* 0x001fea000383ffff */
.L_x_1556:
[----:B------:R-:W-:Y:S05]  /*1e570*/  BSYNC B9 ;  /* 0x0000000000097941 */ /* 0x000fea0003800000 */
.L_x_1553:
[----:B------:R-:W-:Y:S05]  /*1e580*/  EXIT ;  /* 0x000000000000794d */ /* 0x000fea0003800000 */
.L_x_1582:
[----:B0-----:R0:W1:Y:S02]  /*1e590*/  SYNCS.PHASECHK.TRANS64.TRYWAIT P6, [R70+URZ+0x16890], R78 ;  /* 0x0168904e460075a7 */ /* 0x00106400080c017f */
[----:B-1----:R-:W-:Y:S05]  /*1e5a0*/  @!P6 NANOSLEEP.SYNCS 0x989680 ;  /* 0x009896800000e95d */ /* 0x002fea0003900000 */
[----:B------:R-:W1:Y:S02]  /*1e5b0*/  @!P6 SYNCS.PHASECHK.TRANS64 P6, [R70+URZ+0x16890], R78 ;  /* 0x0168904e4600e5a7 */ /* 0x000e6400080c007f */
[----:B-1----:R-:W-:Y:S05]  /*1e5c0*/  @!P6 BRA `(.L_x_1582) ;  /* 0xfffffffc00f0e947 */ /* 0x002fea000383ffff */
[----:B------:R-:W-:Y:S05]  /*1e5d0*/  BRA `(.L_x_1893) ;  /* 0xfffffe4800287947 */ /* 0x000fea000383ffff */
.L_x_1583:
        /* <DEDUP_REMOVED lines=8> */
.L_x_1895:
[----:B------:R-:W-:Y:S05]  /*1e660*/  BSYNC B1 ;  /* 0x0000000000017941 */ /* 0x000fea0003800000 */
.L_x_1894:
        /* <DEDUP_REMOVED lines=8> */
.L_x_1896:
[----:B------:R-:W-:Y:S05]  /*1e6f0*/  BRA `(.L_x_1897) ;  /* 0xfffffe4400f47947 */ /* 0x000fea000383ffff */
.L_x_1592:
[----:B------:R-:W-:Y:S01]  /*1e700*/  BSSY B1, `(.L_x_1898) ;  /* 0x0000008000017945 */ /* 0x000fe20003800000 */
[----:B--2-4-:R-:W-:Y:S02]  /*1e710*/  IMAD.MOV.U32 R13, RZ, RZ, R85 ;  /* 0x000000ffff0d7224 */ /* 0x014fe400078e0055 */
[----:B------:R-:W-:Y:S02]  /*1e720*/  IMAD.MOV.U32 R12, RZ, RZ, 0x1 ;  /* 0x00000001ff0c7424 */ /* 0x000fe400078e00ff */
[----:B------:R-:W-:Y:S02]  /*1e730*/  IMAD.MOV.U32 R11, RZ, RZ, 0x1c1f ;  /* 0x00001c1fff0b7424 */ /* 0x000fe400078e00ff */
[----:B------:R-:W-:-:S07]  /*1e740*/  IMAD.MOV.U32 R15, RZ, RZ, -0x1 ;  /* 0xffffffffff0f7424 */ /* 0x000fce00078e00ff */
[----:B01-3--:R-:W-:Y:S05]  /*1e750*/  WARPSYNC.COLLECTIVE R15, `(.L_x_1899) ;  /* 0x000000000f087348 */ /* 0x00bfea0003c00000 */
[----:B---3--:R2:W3:Y:S02]  /*1e760*/  SHFL.IDX P6, R14, R13, R12, R11 ;  /* 0x0000000c0d0e7389 */ /* 0x0084e400000c000b */
[----:B0123--:R-:W-:Y:S01]  /*1e770*/  ENDCOLLECTIVE ;  /* 0x000000000000791b */ /* 0x00ffe20003800000 */
.L_x_1899:
[----:B------:R-:W-:Y:S05]  /*1e780*/  BSYNC B1 ;  /* 0x0000000000017941 */ /* 0x000fea0003800000 */
.L_x_1898:
        /* <DEDUP_REMOVED lines=8> */
.L_x_1900:
[----:B------:R-:W-:Y:S05]  /*1e810*/  BRA `(.L_x_1901) ;  /* 0xfffffe4c008c7947 */ /* 0x000fea000383ffff */
.L_x_1604:
[----:B-1----:R1:W2:Y:S02]  /*1e820*/  SYNCS.PHASECHK.TRANS64.TRYWAIT P4, [R70+URZ+0x16890], R78 ;  /* 0x0168904e460075a7 */ /* 0x0022a4000808017f */
[----:B--2---:R-:W-:Y:S05]  /*1e830*/  @!P4 NANOSLEEP.SYNCS 0x989680 ;  /* 0x009896800000c95d */ /* 0x004fea0003900000 */
[----:B------:R-:W2:Y:S02]  /*1e840*/  @!P4 SYNCS.PHASECHK.TRANS64 P4, [R70+URZ+0x16890], R78 ;  /* 0x0168904e4600c5a7 */ /* 0x000ea4000808007f */
[----:B--2---:R-:W-:Y:S05]  /*1e850*/  @!P4 BRA `(.L_x_1604) ;  /* 0xfffffffc00f0c947 */ /* 0x004fea000383ffff */
[----:B------:R-:W-:Y:S05]  /*1e860*/  BRA `(.L_x_1902) ;  /* 0xfffffe5800b87947 */ /* 0x000fea000383ffff */
.L_x_1605:
[----:B------:R-:W-:Y:S01]  /*1e870*/  BSSY B1, `(.L_x_1903) ;  /* 0x0000008000017945 */ /* 0x000fe20003800000 */
[----:B0-----:R-:W-:Y:S02]  /*1e880*/  IMAD.MOV.U32 R13, RZ, RZ, R85 ;  /* 0x000000ffff0d7224 */ /* 0x001fe400078e0055 */
[----:B------:R-:W-:Y:S02]  /*1e890*/  IMAD.MOV.U32 R12, RZ, RZ, RZ ;  /* 0x000000ffff0c7224 */ /* 0x000fe400078e00ff */
[----:B------:R-:W-:Y:S02]  /*1e8a0*/  IMAD.MOV.U32 R11, RZ, RZ, 0x1c1f ;  /* 0x00001c1fff0b7424 */ /* 0x000fe400078e00ff */
[----:B------:R-:W-:-:S07]  /*1e8b0*/  IMAD.MOV.U32 R15, RZ, RZ, -0x1 ;  /* 0xffffffffff0f7424 */ /* 0x000fce00078e00ff */
[----:B-1----:R-:W-:Y:S05]  /*1e8c0*/  WARPSYNC.COLLECTIVE R15, `(.L_x_1904) ;  /* 0x000000000f087348 */ /* 0x002fea0003c00000 */
[----:B------:R0:W2:Y:S02]  /*1e8d0*/  SHFL.IDX P6, R14, R13, R12, R11 ;  /* 0x0000000c0d0e7389 */ /* 0x0000a400000c000b */
[----:B012---:R-:W-:Y:S01]  /*1e8e0*/  ENDCOLLECTIVE ;  /* 0x000000000000791b */ /* 0x007fe20003800000 */
.L_x_1904:
[----:B------:R-:W-:Y:S05]  /*1e8f0*/  BSYNC B1 ;  /* 0x0000000000017941 */ /* 0x000fea0003800000 */
.L_x_1903:
        /* <DEDUP_REMOVED lines=8> */
.L_x_1905:
[----:B------:R-:W-:Y:S01]  /*1e980*/  IMAD.MOV.U32 R82, RZ, RZ, R14 ;  /* 0x000000ffff527224 */ /* 0x000fe200078e000e */
[----:B------:R-:W-:Y:S06]  /*1e990*/  BRA `(.L_x_1906) ;  /* 0xfffffe5800847947 */ /* 0x000fec000383ffff */
.L_x_1610:
[----:B------:R-:W-:Y:S01]  /*1e9a0*/  BSSY B1, `(.L_x_1907) ;  /* 0x0000008000017945 */ /* 0x000fe20003800000 */
[----:B0-----:R-:W-:Y:S02]  /*1e9b0*/  IMAD.MOV.U32 R13, RZ, RZ, R85 ;  /* 0x000000ffff0d7224 */ /* 0x001fe400078e0055 */
[----:B------:R-:W-:Y:S02]  /*1e9c0*/  IMAD.MOV.U32 R12, RZ, RZ, 0x1 ;  /* 0x00000001ff0c7424 */ /* 0x000fe400078e00ff */
[----:B------:R-:W-:Y:S02]  /*1e9d0*/  IMAD.MOV.U32 R11, RZ, RZ, 0x1c1f ;  /* 0x00001c1fff0b7424 */ /* 0x000fe400078e00ff */
[----:B------:R-:W-:-:S07]  /*1e9e0*/  IMAD.MOV.U32 R15, RZ, RZ, -0x1 ;  /* 0xffffffffff0f7424 */ /* 0x000fce00078e00ff */
[----:B-1234-:R-:W-:Y:S05]  /*1e9f0*/  WARPSYNC.COLLECTIVE R15, `(.L_x_1908) ;  /* 0x000000000f087348 */ /* 0x01efea0003c00000 */
[----:B------:R0:W0:Y:S02]  /*1ea00*/  SHFL.IDX P6, R14, R13, R12, R11 ;  /* 0x0000000c0d0e7389 */ /* 0x00002400000c000b */
[----:B01234-:R-:W-:Y:S01]  /*1ea10*/  ENDCOLLECTIVE ;  /* 0x000000000000791b */ /* 0x01ffe20003800000 */
.L_x_1908:
[----:B------:R-:W-:Y:S05]  /*1ea20*/  BSYNC B1 ;  /* 0x0000000000017941 */ /* 0x000fea0003800000 */
.L_x_1907:
        /* <DEDUP_REMOVED lines=8> */
.L_x_1909:
[----:B------:R-:W-:Y:S01]  /*1eab0*/  IMAD.MOV.U32 R84, RZ, RZ, R14 ;  /* 0x000000ffff547224 */ /* 0x000fe200078e000e */
[----:B------:R-:W-:Y:S06]  /*1eac0*/  BRA `(.L_x_1910) ;  /* 0xfffffe6000307947 */ /* 0x000fec000383ffff */
.L_x_1615:
[----:B0-----:R0:W1:Y:S02]  /*1ead0*/  SYNCS.PHASECHK.TRANS64.TRYWAIT P3, [R70+URZ+0x16890], R78 ;  /* 0x0168904e460075a7 */ /* 0x001064000806017f */
[----:B-1----:R-:W-:Y:S05]  /*1eae0*/  @!P3 NANOSLEEP.SYNCS 0x989680 ;  /* 0x009896800000b95d */ /* 0x002fea0003900000 */
[----:B------:R-:W1:Y:S02]  /*1eaf0*/  @!P3 SYNCS.PHASECHK.TRANS64 P3, [R70+URZ+0x16890], R78 ;  /* 0x0168904e4600b5a7 */ /* 0x000e64000806007f */
[----:B-1----:R-:W-:Y:S05]  /*1eb00*/  @!P3 BRA `(.L_x_1615) ;  /* 0xfffffffc00f0b947 */ /* 0x002fea000383ffff */
[----:B------:R-:W-:Y:S05]  /*1eb10*/  BRA `(.L_x_1911) ;  /* 0xfffffe6800487947 */ /* 0x000fea000383ffff */
.L_x_1616:
        /* <DEDUP_REMOVED lines=8> */
.L_x_1913:
[----:B------:R-:W-:Y:S05]  /*1eba0*/  BSYNC B1 ;  /* 0x0000000000017941 */ /* 0x000fea0003800000 */
.L_x_1912:
        /* <DEDUP_REMOVED lines=8> */
.L_x_1914:
[----:B------:R-:W-:Y:S01]  /*1ec30*/  IMAD.MOV.U32 R33, RZ, RZ, R14 ;  /* 0x000000ffff217224 */ /* 0x000fe200078e000e */
[----:B------:R-:W-:Y:S06]  /*1ec40*/  BRA `(.L_x_1915) ;  /* 0xfffffe68006c7947 */ /* 0x000fec000383ffff */
.L_x_1619:
[----:B------:R-:W-:Y:S01]  /*1ec50*/  BSSY B1, `(.L_x_1916) ;  /* 0x0000008000017945 */ /* 0x000fe20003800000 */
[----:B----4-:R-:W-:Y:S02]  /*1ec60*/  IMAD.MOV.U32 R13, RZ, RZ, R34 ;  /* 0x000000ffff0d7224 */ /* 0x010fe400078e0022 */
[----:B------:R-:W-:Y:S02]  /*1ec70*/  IMAD.MOV.U32 R12, RZ, RZ, 0x1 ;  /* 0x00000001ff0c7424 */ /* 0x000fe400078e00ff */
[----:B------:R-:W-:Y:S02]  /*1ec80*/  IMAD.MOV.U32 R11, RZ, RZ, 0x1c1f ;  /* 0x00001c1fff0b7424 */ /* 0x000fe400078e00ff */
[----:B------:R-:W-:-:S07]  /*1ec90*/  IMAD.MOV.U32 R15, RZ, RZ, -0x1 ;  /* 0xffffffffff0f7424 */ /* 0x000fce00078e00ff */
[----:B0123--:R-:W-:Y:S05]  /*1eca0*/  WARPSYNC.COLLECTIVE R15, `(.L_x_1917) ;  /* 0x000000000f087348 */ /* 0x00ffea0003c00000 */
[----:B------:R4:W0:Y:S02]  /*1ecb0*/  SHFL.IDX P6, R14, R13, R12, R11 ;  /* 0x0000000c0d0e7389 */ /* 0x00082400000c000b */
[----:B01234-:R-:W-:Y:S01]  /*1ecc0*/  ENDCOLLECTIVE ;  /* 0x000000000000791b */ /* 0x01ffe20003800000 */
.L_x_1917:
[----:B------:R-:W-:Y:S05]  /*1ecd0*/  BSYNC B1 ;  /* 0x0000000000017941 */ /* 0x000fea0003800000 */
.L_x_1916:
        /* <DEDUP_REMOVED lines=8> */
.L_x_1918:
[----:B------:R-:W-:Y:S01]  /*1ed60*/  IMAD.MOV.U32 R33, RZ, RZ, R14 ;  /* 0x000000ffff217224 */ /* 0x000fe200078e000e */
[----:B------:R-:W-:Y:S06]  /*1ed70*/  BRA `(.L_x_1919) ;  /* 0xfffffe68006c7947 */ /* 0x000fec000383ffff */
.L_x_1623:
[----:B0-----:R0:W3:Y:S02]  /*1ed80*/  SYNCS.PHASECHK.TRANS64.TRYWAIT P4, [R70+URZ+0x168b0], R78 ;  /* 0x0168b04e460075a7 */ /* 0x0010e4000808017f */
[----:B---3--:R-:W-:Y:S05]  /*1ed90*/  @!P4 NANOSLEEP.SYNCS 0x989680 ;  /* 0x009896800000c95d */ /* 0x008fea0003900000 */
[----:B------:R-:W3:Y:S02]  /*1eda0*/  @!P4 SYNCS.PHASECHK.TRANS64 P4, [R70+URZ+0x168b0], R78 ;  /* 0x0168b04e4600c5a7 */ /* 0x000ee4000808007f */
[----:B---3--:R-:W-:Y:S05]  /*1edb0*/  @!P4 BRA `(.L_x_1623) ;  /* 0xfffffffc00f0c947 */ /* 0x008fea000383ffff */
[----:B------:R-:W-:Y:S05]  /*1edc0*/  BRA `(.L_x_1920) ;  /* 0xfffffe6800e87947 */ /* 0x000fea000383ffff */
.L_x_1639:
[----:B------:R-:W0:Y:S01]  /*1edd0*/  S2R R4, SR_TID.X ;  /* 0x0000000000047919 */ /* 0x000e220000002100 */
[----:B------:R-:W-:Y:S01]  /*1ede0*/  BSSY B0, `(.L_x_1921) ;  /* 0x000000c000007945 */ /* 0x000fe20003800000 */
[----:B------:R-:W-:Y:S02]  /*1edf0*/  IMAD.MOV.U32 R12, RZ, RZ, RZ ;  /* 0x000000ffff0c7224 */ /* 0x000fe400078e00ff */
[----:B------:R-:W-:Y:S02]  /*1ee00*/  IMAD.MOV.U32 R11, RZ, RZ, 0x1f ;  /* 0x0000001fff0b7424 */ /* 0x000fe400078e00ff */
[----:B------:R-:W-:Y:S02]  /*1ee10*/  IMAD.MOV.U32 R15, RZ, RZ, -0x1 ;  /* 0xffffffffff0f7424 */ /* 0x000fe400078e00ff */
[----:B0-----:R-:W-:-:S05]  /*1ee20*/  VIADD R5, R4, 0xffffff80 ;  /* 0xffffff8004057836 */ /* 0x001fca0000000000 */
[----:B------:R-:W-:-:S04]  /*1ee30*/  SHF.R.S32.HI R4, RZ, 0x1f, R5 ;  /* 0x0000001fff047819 */ /* 0x000fc80000011405 */
[----:B------:R-:W-:-:S04]  /*1ee40*/  LEA.HI R4, R4, R5, RZ, 0x7 ;  /* 0x0000000504047211 */ /* 0x000fc800078f38ff */
[----:B------:R-:W-:-:S05]  /*1ee50*/  SHF.R.S32.HI R4, RZ, 0x7, R4 ;  /* 0x00000007ff047819 */ /* 0x000fca0000011404 */
[----:B--2---:R-:W-:-:S07]  /*1ee60*/  IMAD.MOV.U32 R13, RZ, RZ, R4 ;  /* 0x000000ffff0d7224 */ /* 0x004fce00078e0004 */
[----:B-----5:R-:W-:Y:S05]  /*1ee70*/  WARPSYNC.COLLECTIVE R15, `(.L_x_1922) ;  /* 0x000000000f087348 */ /* 0x020fea0003c00000 */
[----:B------:R0:W1:Y:S02]  /*1ee80*/  SHFL.IDX P6, R14, R13, R12, R11 ;  /* 0x0000000c0d0e7389 */ /* 0x00006400000c000b */
[----:B01---5:R-:W-:Y:S01]  /*1ee90*/  ENDCOLLECTIVE ;  /* 0x000000000000791b */ /* 0x023fe20003800000 */
.L_x_1922:
[----:B------:R-:W-:Y:S05]  /*1eea0*/  BSYNC B0 ;  /* 0x0000000000007941 */ /* 0x000fea0003800000 */
.L_x_1921:
[----:B------:R1:W-:Y:S01]  /*1eeb0*/  STL [R1+0x28], R14 ;  /* 0x0000280e01007387 */ /* 0x0003e20000100800 */
[----:B------:R-:W-:Y:S05]  /*1eec0*/  BRA `(.L_x_1923) ;  /* 0xfffffe74007c7947 */ /* 0x000fea000383ffff */
.L_x_1651:
[----:B------:R-:W-:Y:S01]  /*1eed0*/  BSSY B1, `(.L_x_1924) ;  /* 0x0000008000017945 */ /* 0x000fe20003800000 */
[----:B--2---:R-:W-:Y:S02]  /*1eee0*/  IMAD.MOV.U32 R13, RZ, RZ, R6 ;  /* 0x000000ffff0d7224 */ /* 0x004fe400078e0006 */
[----:B------:R-:W-:Y:S02]  /*1eef0*/  IMAD.MOV.U32 R12, RZ, RZ, RZ ;  /* 0x000000ffff0c7224 */ /* 0x000fe400078e00ff */
[----:B------:R-:W-:Y:S02]  /*1ef00*/  IMAD.MOV.U32 R11, RZ, RZ, 0x1c1f ;  /* 0x00001c1fff0b7424 */ /* 0x000fe400078e00ff */
[----:B------:R-:W-:-:S07]  /*1ef10*/  IMAD.MOV.U32 R15, RZ, RZ, -0x1 ;  /* 0xffffffffff0f7424 */ /* 0x000fce00078e00ff */
[----:B-1----:R-:W-:Y:S05]  /*1ef20*/  WARPSYNC.COLLECTIVE R15, `(.L_x_1925) ;  /* 0x000000000f087348 */ /* 0x002fea0003c00000 */
[----:B-1----:R0:W1:Y:S02]  /*1ef30*/  SHFL.IDX P6, R14, R13, R12, R11 ;  /* 0x0000000c0d0e7389 */ /* 0x00206400000c000b */
[----:B01----:R-:W-:Y:S01]  /*1ef40*/  ENDCOLLECTIVE ;  /* 0x000000000000791b */ /* 0x003fe20003800000 */
.L_x_1925:
[----:B------:R-:W-:Y:S05]  /*1ef50*/  BSYNC B1 ;  /* 0x0000000000017941 */ /* 0x000fea0003800000 */
.L_x_1924:
        /* <DEDUP_REMOVED lines=8> */
.L_x_1926:
[----:B------:R-:W-:Y:S02]  /*1efe0*/  IMAD.MOV.U32 R13, RZ, RZ, R8 ;  /* 0x000000ffff0d7224 */ /* 0x000fe400078e0008 */
[----:B------:R-:W-:-:S07]  /*1eff0*/  IMAD.MOV.U32 R0, RZ, RZ, R14 ;  /* 0x000000ffff007224 */ /* 0x000fce00078e000e */
[----:B------:R-:W-:Y:S05]  /*1f000*/  WARPSYNC.COLLECTIVE R15, `(.L_x_1927) ;  /* 0x000000000f087348 */ /* 0x000fea0003c00000 */
[----:B------:R0:W1:Y:S02]  /*1f010*/  SHFL.IDX P6, R14, R13, R12, R11 ;  /* 0x0000000c0d0e7389 */ /* 0x00006400000c000b */
[----:B01----:R-:W-:Y:S01]  /*1f020*/  ENDCOLLECTIVE ;  /* 0x000000000000791b */ /* 0x003fe20003800000 */
.L_x_1927:
[----:B------:R-:W-:Y:S02]  /*1f030*/  IMAD.MOV.U32 R13, RZ, RZ, R7 ;  /* 0x000000ffff0d7224 */ /* 0x000fe400078e0007 */
[----:B------:R-:W-:-:S07]  /*1f040*/  IMAD.MOV.U32 R5, RZ, RZ, R14 ;  /* 0x000000ffff057224 */ /* 0x000fce00078e000e */
[----:B------:R-:W-:Y:S05]  /*1f050*/  WARPSYNC.COLLECTIVE R15, `(.L_x_1928) ;  /* 0x000000000f087348 */ /* 0x000fea0003c00000 */
[----:B------:R0:W1:Y:S02]  /*1f060*/  SHFL.IDX P6, R14, R13, R12, R11 ;  /* 0x0000000c0d0e7389 */ /* 0x00006400000c000b */
[----:B01----:R-:W-:Y:S01]  /*1f070*/  ENDCOLLECTIVE ;  /* 0x000000000000791b */ /* 0x003fe20003800000 */
.L_x_1928:
[----:B------:R-:W-:Y:S05]  /*1f080*/  BRA `(.L_x_1929) ;  /* 0xfffffe7c00007947 */ /* 0x000fea000383ffff */
.L_x_1654:
[----:B------:R-:W-:Y:S01]  /*1f090*/  BSSY B1, `(.L_x_1930) ;  /* 0x0000008000017945 */ /* 0x000fe20003800000 */
[----:B--2---:R-:W-:Y:S02]  /*1f0a0*/  IMAD.MOV.U32 R13, RZ, RZ, R6 ;  /* 0x000000ffff0d7224 */ /* 0x004fe400078e0006 */
[----:B------:R-:W-:Y:S02]  /*1f0b0*/  IMAD.MOV.U32 R12, RZ, RZ, 0x1 ;  /* 0x00000001ff0c7424 */ /* 0x000fe400078e00ff */
[----:B------:R-:W-:Y:S02]  /*1f0c0*/  IMAD.MOV.U32 R11, RZ, RZ, 0x1c1f ;  /* 0x00001c1fff0b7424 */ /* 0x000fe400078e00ff */
[----:B------:R-:W-:-:S07]  /*1f0d0*/  IMAD.MOV.U32 R15, RZ, RZ, -0x1 ;  /* 0xffffffffff0f7424 */ /* 0x000fce00078e00ff */
[----:B-1----:R-:W-:Y:S05]  /*1f0e0*/  WARPSYNC.COLLECTIVE R15, `(.L_x_1931) ;  /* 0x000000000f087348 */ /* 0x002fea0003c00000 */
[----:B------:R0:W2:Y:S02]  /*1f0f0*/  SHFL.IDX P6, R14, R13, R12, R11 ;  /* 0x0000000c0d0e7389 */ /* 0x0000a400000c000b */
[----:B012---:R-:W-:Y:S01]  /*1f100*/  ENDCOLLECTIVE ;  /* 0x000000000000791b */ /* 0x007fe20003800000 */
.L_x_1931:
[----:B------:R-:W-:Y:S05]  /*1f110*/  BSYNC B1 ;  /* 0x0000000000017941 */ /* 0x000fea0003800000 */
.L_x_1930:
        /* <DEDUP_REMOVED lines=8> */
.L_x_1932:
[----:B------:R-:W-:Y:S02]  /*1f1a0*/  IMAD.MOV.U32 R13, RZ, RZ, R8 ;  /* 0x000000ffff0d7224 */ /* 0x000fe400078e0008 */
[----:B------:R-:W-:-:S07]  /*1f1b0*/  IMAD.MOV.U32 R0, RZ, RZ, R14 ;  /* 0x000000ffff007224 */ /* 0x000fce00078e000e */
[----:B------:R-:W-:Y:S05]  /*1f1c0*/  WARPSYNC.COLLECTIVE R15, `(.L_x_1933) ;  /* 0x000000000f087348 */ /* 0x000fea0003c00000 */
[----:B------:R0:W1:Y:S02]  /*1f1d0*/  SHFL.IDX P6, R14, R13, R12, R11 ;  /* 0x0000000c0d0e7389 */ /* 0x00006400000c000b */
[----:B01----:R-:W-:Y:S01]  /*1f1e0*/  ENDCOLLECTIVE ;  /* 0x000000000000791b */ /* 0x003fe20003800000 */
.L_x_1933:
[----:B------:R-:W-:Y:S02]  /*1f1f0*/  IMAD.MOV.U32 R13, RZ, RZ, R7 ;  /* 0x000000ffff0d7224 */ /* 0x000fe400078e0007 */
[----:B------:R-:W-:-:S07]  /*1f200*/  IMAD.MOV.U32 R5, RZ, RZ, R14 ;  /* 0x000000ffff057224 */ /* 0x000fce00078e000e */
[----:B------:R-:W-:Y:S05]  /*1f210*/  WARPSYNC.COLLECTIVE R15, `(.L_x_1934) ;  /* 0x000000000f087348 */ /* 0x000fea0003c00000 */
[----:B------:R0:W1:Y:S02]  /*1f220*/  SHFL.IDX P6, R14, R13, R12, R11 ;  /* 0x0000000c0d0e7389 */ /* 0x00006400000c000b */
[----:B01----:R-:W-:Y:S01]  /*1f230*/  ENDCOLLECTIVE ;  /* 0x000000000000791b */ /* 0x003fe20003800000 */
.L_x_1934:
[----:B------:R-:W-:Y:S05]  /*1f240*/  BRA `(.L_x_1935) ;  /* 0xfffffe7c00707947 */ /* 0x000fea000383ffff */
.L_x_1658:
[----:B0-----:R0:W1:Y:S02]  /*1f250*/  SYNCS.PHASECHK.TRANS64.TRYWAIT P0, [R2+URZ+0x16800], R5 ;  /* 0x01680005020075a7 */ /* 0x001064000800017f */
[----:B-1----:R-:W-:Y:S05]  /*1f260*/  @!P0 NANOSLEEP.SYNCS 0x989680 ;  /* 0x009896800000895d */ /* 0x002fea0003900000 */
[----:B------:R-:W1:Y:S02]  /*1f270*/  @!P0 SYNCS.PHASECHK.TRANS64 P0, [R2+URZ+0x16800], R5 ;  /* 0x01680005020085a7 */ /* 0x000e64000800007f */
[----:B-1----:R-:W-:Y:S05]  /*1f280*/  @!P0 BRA `(.L_x_1658) ;  /* 0xfffffffc00f08947 */ /* 0x002fea000383ffff */
[----:B------:R-:W-:Y:S05]  /*1f290*/  BRA `(.L_x_1936) ;  /* 0xfffffe8000847947 */ /* 0x000fea000383ffff */
.L_x_1666:
[----:B------:R-:W0:Y:S01]  /*1f2a0*/  LDC R41, c[0x0][0x3f4] ;  /* 0x0000fd00ff297b82 */ /* 0x000e220000000800 */
[----:B------:R-:W-:Y:S01]  /*1f2b0*/  BSSY B1, `(.L_x_1937) ;  /* 0x0000008000017945 */ /* 0x000fe20003800000 */
[----:B--2---:R-:W-:Y:S02]  /*1f2c0*/  IMAD.MOV.U32 R13, RZ, RZ, R26 ;  /* 0x000000ffff0d7224 */ /* 0x004fe400078e001a */
[----:B------:R-:W-:Y:S02]  /*1f2d0*/  IMAD.MOV.U32 R12, RZ, RZ, RZ ;  /* 0x000000ffff0c7224 */ /* 0x000fe400078e00ff */
[----:B------:R-:W-:Y:S02]  /*1f2e0*/  IMAD.MOV.U32 R11, RZ, RZ, 0x1c1f ;  /* 0x00001c1fff0b7424 */ /* 0x000fe400078e00ff */
[----:B------:R-:W-:-:S07]  /*1f2f0*/  IMAD.MOV.U32 R15, RZ, RZ, -0x1 ;  /* 0xffffffffff0f7424 */ /* 0x000fce00078e00ff */
[----:B01----:R-:W-:Y:S05]  /*1f300*/  WARPSYNC.COLLECTIVE R15, `(.L_x_1938) ;  /* 0x000000000f087348 */ /* 0x003fea0003c00000 */
[----:B-1----:R1:W2:Y:S02]  /*1f310*/  SHFL.IDX P6, R14, R13, R12, R11 ;  /* 0x0000000c0d0e7389 */ /* 0x0022a400000c000b */
[----:B012---:R-:W-:Y:S01]  /*1f320*/  ENDCOLLECTIVE ;  /* 0x000000000000791b */ /* 0x007fe20003800000 */
.L_x_1938:
[----:B------:R-:W-:Y:S05]  /*1f330*/  BSYNC B1 ;  /* 0x0000000000017941 */ /* 0x000fea0003800000 */
.L_x_1937:
[----:B------:R-:W-:Y:S01]  /*1f340*/  IMAD.MOV.U32 R13, RZ, RZ, R25 ;  /* 0x000000ffff0d7224 */ /* 0x000fe200078e0019 */
[----:B------:R-:W-:Y:S01]  /*1f350*/  ISETP.GE.AND P0, PT, R16, R41, PT ;  /* 0x000000291000720c */ /* 0x000fe20003f06270 */
[----:B------:R-:W-:Y:S02]  /*1f360*/  IMAD.MOV.U32 R12, RZ, RZ, RZ ;  /* 0x000000ffff0c7224 */ /* 0x000fe400078e00ff */
[----:B------:R-:W-:Y:S02]  /*1f370*/  IMAD.MOV.U32 R11, RZ, RZ, 0x1c1f ;  /* 0x00001c1fff0b7424 */ /* 0x000fe400078e00ff */
[----:B------:R-:W-:Y:S02]  /*1f380*/  IMAD.MOV.U32 R15, RZ, RZ, -0x1 ;  /* 0xffffffffff0f7424 */ /* 0x000fe400078e00ff */
[----:B------:R-:W-:Y:S02]  /*1f390*/  IMAD.MOV.U32 R0, RZ, RZ, R14 ;  /* 0x000000ffff007224 */ /* 0x000fe400078e000e */
[----:B------:R-:W-:-:S07]  /*1f3a0*/  IMAD R32, R155, R32, RZ ;  /* 0x000000209b207224 */ /* 0x000fce00078e02ff */
[----:B------:R-:W-:Y:S05]  /*1f3b0*/  WARPSYNC.COLLECTIVE R15, `(.L_x_1939) ;  /* 0x000000000f087348 */ /* 0x000fea0003c00000 */
[----:B------:R0:W1:Y:S02]  /*1f3c0*/  SHFL.IDX P6, R14, R13, R12, R11 ;  /* 0x0000000c0d0e7389 */ /* 0x00006400000c000b */
[----:B01----:R-:W-:Y:S01]  /*1f3d0*/  ENDCOLLECTIVE ;  /* 0x000000000000791b */ /* 0x003fe20003800000 */
.L_x_1939:
[----:B------:R-:W-:Y:S01]  /*1f3e0*/  ISETP.GE.OR P1, PT, R35, R32, P0 ;  /* 0x000000202300720c */ /* 0x000fe20000726670 */
[----:B------:R-:W-:-:S12]  /*1f3f0*/  IMAD.MOV.U32 R13, RZ, RZ, R24 ;  /* 0x000000ffff0d7224 */ /* 0x000fd800078e0018 */
[C---:B------:R-:W-:Y:S01]  /*1f400*/  @!P1 IMAD.SHL.U32 R5, R16.reuse, 0x2, RZ ;  /* 0x0000000210059824 */ /* 0x040fe200078e00ff */
[----:B------:R-:W-:Y:S01]  /*1f410*/  @!P1 SHF.L.U64.HI R21, R16, 0x1, R17 ;  /* 0x0000000110159819 */ /* 0x000fe20000010211 */
[----:B------:R-:W-:-:S07]  /*1f420*/  IMAD.MOV.U32 R3, RZ, RZ, R14 ;  /* 0x000000ffff037224 */ /* 0x000fce00078e000e */
[----:B------:R-:W-:Y:S05]  /*1f430*/  WARPSYNC.COLLECTIVE R15, `(.L_x_1940) ;  /* 0x000000000f087348 */ /* 0x000fea0003c00000 */
[----:B------:R0:W1:Y:S02]  /*1f440*/  SHFL.IDX P6, R14, R13, R12, R11 ;  /* 0x0000000c0d0e7389 */ /* 0x00006400000c000b */
[----:B01----:R-:W-:Y:S01]  /*1f450*/  ENDCOLLECTIVE ;  /* 0x000000000000791b */ /* 0x003fe20003800000 */
.L_x_1940:
[----:B------:R-:W-:-:S05]  /*1f460*/  @!P1 IADD3 R6, P2, R3, R5, RZ ;  /* 0x0000000503069210 */ /* 0x000fca0007f5e0ff */
[----:B------:R-:W-:Y:S02]  /*1f470*/  @!P1 IMAD.X R7, R0, 0x1, R21, P2 ;  /* 0x0000000100079824 */ /* 0x000fe400010e0615 */
[----:B------:R-:W-:Y:S02]  /*1f480*/  IMAD.MOV.U32 R13, RZ, RZ, R27 ;  /* 0x000000ffff0d7224 */ /* 0x000fe400078e001b */
[----:B------:R-:W-:-:S07]  /*1f490*/  IMAD.MOV.U32 R4, RZ, RZ, R14 ;  /* 0x000000ffff047224 */ /* 0x000fce00078e000e */
[----:B------:R-:W-:Y:S05]  /*1f4a0*/  WARPSYNC.COLLECTIVE R15, `(.L_x_1941) ;  /* 0x000000000f087348 */ /* 0x000fea0003c00000 */
[----:B------:R0:W1:Y:S02]  /*1f4b0*/  SHFL.IDX P6, R14, R13, R12, R11 ;  /* 0x0000000c0d0e7389 */ /* 0x00006400000c000b */
[----:B01----:R-:W-:Y:S01]  /*1f4c0*/  ENDCOLLECTIVE ;  /* 0x000000000000791b */ /* 0x003fe20003800000 */
.L_x_1941:
[----:B------:R-:W2:Y:S01]  /*1f4d0*/  @!P1 LD.E.128 R8, desc[UR42][R6.64] ;  /* 0x0000002a06089980 */ /* 0x000ea2000c101d00 */
[----:B------:R-:W-:-:S05]  /*1f4e0*/  @!P1 IADD3 R14, P2, R14, R5, RZ ;  /* 0x000000050e0e9210 */ /* 0x000fca0007f5e0ff */
[----:B------:R-:W-:-:S04]  /*1f4f0*/  @!P1 IMAD.X R3, R4, 0x1, R21, P2 ;  /* 0x0000000104039824 */ /* 0x000fc800010e0615 */
[----:B------:R-:W-:-:S05]  /*1f500*/  @!P1 IMAD.MOV.U32 R15, RZ, RZ, R3 ;  /* 0x000000ffff0f9224 */ /* 0x000fca00078e0003 */
[----:B------:R0:W5:Y:S01]  /*1f510*/  @!P1 LD.E.128 R4, desc[UR42][R14.64] ;  /* 0x0000002a0e049980 */ /* 0x000162000c101d00 */
[----:B------:R-:W-:Y:S01]  /*1f520*/  CS2R R38, SRZ ;  /* 0x0000000000267805 */ /* 0x000fe2000001ff00 */
[----:B------:R-:W-:Y:S01]  /*1f530*/  IMAD.MOV.U32 R13, RZ, RZ, R26 ;  /* 0x000000ffff0d7224 */ /* 0x000fe200078e001a */
[----:B------:R-:W-:Y:S01]  /*1f540*/  CS2R R36, SRZ ;  /* 0x0000000000247805 */ /* 0x000fe2000001ff00 */
[----:B------:R-:W-:Y:S01]  /*1f550*/  IMAD.MOV.U32 R12, RZ, RZ, 0x1 ;  /* 0x00000001ff0c7424 */ /* 0x000fe200078e00ff */
[----:B------:R-:W-:Y:S02]  /*1f560*/  CS2R R30, SRZ ;  /* 0x00000000001e7805 */ /* 0x000fe4000001ff00 */
[----:B------:R-:W-:Y:S01]  /*1f570*/  CS2R R20, SRZ ;  /* 0x0000000000147805 */ /* 0x000fe2000001ff00 */
[----:B0-----:R-:W-:Y:S02]  /*1f580*/  IMAD.MOV.U32 R15, RZ, RZ, -0x1 ;  /* 0xffffffffff0f7424 */ /* 0x001fe400078e00ff */
[----:B--2---:R-:W-:-:S02]  /*1f590*/  @!P1 IMAD.MOV.U32 R39, RZ, RZ, R11 ;  /* 0x000000ffff279224 */ /* 0x004fc400078e000b */
[----:B------:R-:W-:Y:S02]  /*1f5a0*/  IMAD.MOV.U32 R11, RZ, RZ, 0x1c1f ;  /* 0x00001c1fff0b7424 */ /* 0x000fe400078e00ff */
[----:B------:R-:W-:Y:S02]  /*1f5b0*/  @!P1 IMAD.MOV.U32 R36, RZ, RZ, R8 ;  /* 0x000000ffff249224 */ /* 0x000fe400078e0008 */
[----:B------:R-:W-:-:S07]  /*1f5c0*/  @!P1 IMAD.MOV.U32 R37, RZ, RZ, R9 ;  /* 0x000000ffff259224 */ /* 0x000fce00078e0009 */
[----:B-----5:R-:W-:Y:S05]  /*1f5d0*/  WARPSYNC.COLLECTIVE R15, `(.L_x_1942) ;  /* 0x000000000f087348 */ /* 0x020fea0003c00000 */
[----:B------:R0:W1:Y:S02]  /*1f5e0*/  SHFL.IDX P6, R14, R13, R12, R11 ;  /* 0x0000000c0d0e7389 */ /* 0x00006400000c000b */
[----:B01---5:R-:W-:Y:S01]  /*1f5f0*/  ENDCOLLECTIVE ;  /* 0x000000000000791b */ /* 0x023fe20003800000 */
.L_x_1942:
[----:B------:R-:W-:Y:S02]  /*1f600*/  IMAD.MOV.U32 R0, RZ, RZ, R36 ;  /* 0x000000ffff007224 */ /* 0x000fe400078e0024 */
[----:B------:R-:W-:Y:S02]  /*1f610*/  IMAD.MOV.U32 R3, RZ, RZ, R37 ;  /* 0x000000ffff037224 */ /* 0x000fe400078e0025 */
[----:B------:R-:W-:Y:S01]  /*1f620*/  @!P1 IMAD.MOV.U32 R38, RZ, RZ, R10 ;  /* 0x000000ffff269224 */ /* 0x000fe200078e000a */
[----:B------:R-:W-:Y:S01]  /*1f630*/  PRMT R48, R0, 0x7610, R48 ;  /* 0x0000761000307816 */ /* 0x000fe20000000030 */
[----:B------:R-:W-:Y:S01]  /*1f640*/  IMAD.MOV.U32 R9, RZ, RZ, R39 ;  /* 0x000000ffff097224 */ /* 0x000fe200078e0027 */
[----:B------:R-:W-:Y:S01]  /*1f650*/  PRMT R34, R34, 0x5410, R3 ;  /* 0x0000541022227816 */ /* 0x000fe20000000003 */
[----:B------:R-:W-:-:S03]  /*1f660*/  IMAD.MOV.U32 R8, RZ, RZ, R38 ;  /* 0x000000ffff087224 */ /* 0x000fc600078e0026 */
[----:B------:R-:W-:Y:S01]  /*1f670*/  PRMT R34, R9, 0x7610, R34 ;  /* 0x0000761009227816 */ /* 0x000fe20000000022 */
[----:B------:R-:W-:Y:S01]  /*1f680*/  IMAD.MOV.U32 R13, RZ, RZ, R25 ;  /* 0x000000ffff0d7224 */ /* 0x000fe200078e0019 */
[----:B------:R-:W-:Y:S01]  /*1f690*/  PRMT R33, R8, 0x7610, R33 ;  /* 0x0000761008217816 */ /* 0x000fe20000000021 */
[----:B------:R-:W-:Y:S02]  /*1f6a0*/  @!P1 IMAD.MOV.U32 R30, RZ, RZ, R4 ;  /* 0x000000ffff1e9224 */ /* 0x000fe400078e0004 */
[----:B------:R-:W-:Y:S02]  /*1f6b0*/  @!P1 IMAD.MOV.U32 R31, RZ, RZ, R5 ;  /* 0x000000ffff1f9224 */ /* 0x000fe400078e0005 */
[----:B------:R-:W-:Y:S02]  /*1f6c0*/  @!P1 IMAD.MOV.U32 R20, RZ, RZ, R6 ;  /* 0x000000ffff149224 */ /* 0x000fe400078e0006 */
[----:B------:R-:W-:Y:S02]  /*1f6d0*/  @!P1 IMAD.MOV.U32 R21, RZ, RZ, R7 ;  /* 0x000000ffff159224 */ /* 0x000fe400078e0007 */
[----:B------:R-:W-:-:S07]  /*1f6e0*/  IMAD.MOV.U32 R0, RZ, RZ, R14 ;  /* 0x000000ffff007224 */ /* 0x000fce00078e000e */
[----:B------:R-:W-:Y:S05]  /*1f6f0*/  WARPSYNC.COLLECTIVE R15, `(.L_x_1943) ;  /* 0x000000000f087348 */ /* 0x000fea0003c00000 */
[----:B------:R0:W1:Y:S02]  /*1f700*/  SHFL.IDX P6, R14, R13, R12, R11 ;  /* 0x0000000c0d0e7389 */ /* 0x00006400000c000b */
[----:B01----:R-:W-:Y:S01]  /*1f710*/  ENDCOLLECTIVE ;  /* 0x000000000000791b */ /* 0x003fe20003800000 */
.L_x_1943:
[----:B------:R-:W-:Y:S02]  /*1f720*/  IMAD.MOV.U32 R4, RZ, RZ, R30 ;  /* 0x000000ffff047224 */ /* 0x000fe400078e001e */
[----:B------:R-:W-:Y:S02]  /*1f730*/  IMAD.MOV.U32 R5, RZ, RZ, R31 ;  /* 0x000000ffff057224 */ /* 0x000fe400078e001f */
[----:B------:R-:W-:Y:S01]  /*1f740*/  IMAD.MOV.U32 R6, RZ, RZ, R20 ;  /* 0x000000ffff067224 */ /* 0x000fe200078e0014 */
[----:B------:R-:W-:Y:S01]  /*1f750*/  PRMT R50, R4, 0x7610, R50 ;  /* 0x0000761004327816 */ /* 0x000fe20000000032 */
[----:B------:R-:W-:Y:S01]  /*1f760*/  IMAD.MOV.U32 R7, RZ, RZ, R21 ;  /* 0x000000ffff077224 */ /* 0x000fe200078e0015 */
[----:B------:R-:W-:Y:S02]  /*1f770*/  PRMT R54, R5, 0x7610, R54 ;  /* 0x0000761005367816 */ /* 0x000fe40000000036 */
[----:B------:R-:W-:Y:S02]  /*1f780*/  CS2R R4, SRZ ;  /* 0x0000000000047805 */ /* 0x000fe4000001ff00 */
[----:B------:R-:W-:-:S02]  /*1f790*/  PRMT R33, R33, 0x5410, R6 ;  /* 0x0000541021217816 */ /* 0x000fc40000000006 */
[----:B------:R-:W-:Y:S01]  /*1f7a0*/  PRMT R55, R7, 0x7610, R55 ;  /* 0x0000761007377816 */ /* 0x000fe20000000037 */
[----:B------:R-:W-:Y:S02]  /*1f7b0*/  IMAD.MOV.U32 R13, RZ, RZ, R24 ;  /* 0x000000ffff0d7224 */ /* 0x000fe400078e0018 */
[----:B------:R-:W-:-:S07]  /*1f7c0*/  IMAD.MOV.U32 R3, RZ, RZ, R14 ;  /* 0x000000ffff037224 */ /* 0x000fce00078e000e */
[----:B------:R-:W-:Y:S05]  /*1f7d0*/  WARPSYNC.COLLECTIVE R15, `(.L_x_1944) ;  /* 0x000000000f087348 */ /* 0x000fea0003c00000 */
[----:B------:R0:W1:Y:S02]  /*1f7e0*/  SHFL.IDX P6, R14, R13, R12, R11 ;  /* 0x0000000c0d0e7389 */ /* 0x00006400000c000b */
[----:B01----:R-:W-:Y:S01]  /*1f7f0*/  ENDCOLLECTIVE ;  /* 0x000000000000791b */ /* 0x003fe20003800000 */
.L_x_1944:
[----:B------:R-:W-:Y:S02]  /*1f800*/  IMAD.MOV.U32 R13, RZ, RZ, R27 ;  /* 0x000000ffff0d7224 */ /* 0x000fe400078e001b */
[----:B------:R-:W-:-:S07]  /*1f810*/  IMAD.MOV.U32 R24, RZ, RZ, R14 ;  /* 0x000000ffff187224 */ /* 0x000fce00078e000e */
[----:B------:R-:W-:Y:S05]  /*1f820*/  WARPSYNC.COLLECTIVE R15, `(.L_x_1945) ;  /* 0x000000000f087348 */ /* 0x000fea0003c00000 */
[----:B------:R0:W1:Y:S02]  /*1f830*/  SHFL.IDX P6, R14, R13, R12, R11 ;  /* 0x0000000c0d0e7389 */ /* 0x00006400000c000b */
[----:B01----:R-:W-:Y:S01]  /*1f840*/  ENDCOLLECTIVE ;  /* 0x000000000000791b */ /* 0x003fe20003800000 */
.L_x_1945:
[----:B------:R-:W-:Y:S05]  /*1f850*/  BRA `(.L_x_1946) ;  /* 0xfffffe8c00b47947 */ /* 0x000fea000383ffff */
.L_x_1670:
[----:B0-----:R0:W1:Y:S02]  /*1f860*/  SYNCS.PHASECHK.TRANS64.TRYWAIT P1, [R2+URZ+0x16800], R13 ;  /* 0x0168000d020075a7 */ /* 0x001064000802017f */
[----:B-1----:R-:W-:Y:S05]  /*1f870*/  @!P1 NANOSLEEP.SYNCS 0x989680 ;  /* 0x009896800000995d */ /* 0x002fea0003900000 */
[----:B------:R-:W1:Y:S02]  /*1f880*/  @!P1 SYNCS.PHASECHK.TRANS64 P1, [R2+URZ+0x16800], R13 ;  /* 0x0168000d020095a7 */ /* 0x000e64000802007f */
[----:B-1----:R-:W-:Y:S05]  /*1f890*/  @!P1 BRA `(.L_x_1670) ;  /* 0xfffffffc00f09947 */ /* 0x002fea000383ffff */
[----:B------:R-:W-:Y:S05]  /*1f8a0*/  BRA `(.L_x_1947) ;  /* 0xfffffe90005c7947 */ /* 0x000fea000383ffff */
.L_x_1676:
[----:B-1----:R1:W3:Y:S02]  /*1f8b0*/  SYNCS.PHASECHK.TRANS64.TRYWAIT P1, [R14+URZ+0x16830], R3 ;  /* 0x016830030e0075a7 */ /* 0x0022e4000802017f */
[----:B---3--:R-:W-:Y:S05]  /*1f8c0*/  @!P1 NANOSLEEP.SYNCS 0x989680 ;  /* 0x009896800000995d */ /* 0x008fea0003900000 */
[----:B------:R-:W3:Y:S02]  /*1f8d0*/  @!P1 SYNCS.PHASECHK.TRANS64 P1, [R14+URZ+0x16830], R3 ;  /* 0x016830030e0095a7 */ /* 0x000ee4000802007f */
[----:B---3--:R-:W-:Y:S05]  /*1f8e0*/  @!P1 BRA `(.L_x_1676) ;  /* 0xfffffffc00f09947 */ /* 0x008fea000383ffff */
[----:B------:R-:W-:Y:S05]  /*1f8f0*/  BRA `(.L_x_1675) ;  /* 0xfffffea000347947 */ /* 0x000fea000383ffff */
.L_x_1695:
[----:B-1----:R1:W2:Y:S02]  /*1f900*/  SYNCS.PHASECHK.TRANS64.TRYWAIT P2, [R11+URZ+0x16830], R10 ;  /* 0x0168300a0b0075a7 */ /* 0x0022a4000804017f */
[----:B--2---:R-:W-:Y:S05]  /*1f910*/  @!P2 NANOSLEEP.SYNCS 0x989680 ;  /* 0x009896800000a95d */ /* 0x004fea0003900000 */
[----:B------:R-:W2:Y:S02]  /*1f920*/  @!P2 SYNCS.PHASECHK.TRANS64 P2, [R11+URZ+0x16830], R10 ;  /* 0x0168300a0b00a5a7 */ /* 0x000ea4000804007f */
[----:B--2---:R-:W-:Y:S05]  /*1f930*/  @!P2 BRA `(.L_x_1695) ;  /* 0xfffffffc00f0a947 */ /* 0x004fea000383ffff */
[----:B------:R-:W-:Y:S05]  /*1f940*/  BRA `(.L_x_1694) ;  /* 0xfffffed000e07947 */ /* 0x000fea000383ffff */
.L_x_1699:
[----:B-1----:R1:W2:Y:S02]  /*1f950*/  SYNCS.PHASECHK.TRANS64.TRYWAIT P1, [R11+URZ+0x16850], R10 ;  /* 0x0168500a0b0075a7 */ /* 0x0022a4000802017f */
[----:B--2---:R-:W-:Y:S05]  /*1f960*/  @!P1 NANOSLEEP.SYNCS 0x989680 ;  /* 0x009896800000995d */ /* 0x004fea0003900000 */
[----:B------:R-:W2:Y:S02]  /*1f970*/  @!P1 SYNCS.PHASECHK.TRANS64 P1, [R11+URZ+0x16850], R10 ;  /* 0x0168500a0b0095a7 */ /* 0x000ea4000802007f */
[----:B--2---:R-:W-:Y:S05]  /*1f980*/  @!P1 BRA `(.L_x_1699) ;  /* 0xfffffffc00f09947 */ /* 0x004fea000383ffff */
[----:B------:R-:W-:Y:S05]  /*1f990*/  BRA `(.L_x_1696) ;  /* 0xfffffed400a87947 */ /* 0x000fea000383ffff */
.L_x_1720:
[----:B-1----:R1:W2:Y:S02]  /*1f9a0*/  SYNCS.PHASECHK.TRANS64.TRYWAIT P2, [R3+URZ+0x16830], R0 ;  /* 0x01683000030075a7 */ /* 0x0022a4000804017f */
[----:B--2---:R-:W-:Y:S05]  /*1f9b0*/  @!P2 NANOSLEEP.SYNCS 0x989680 ;  /* 0x009896800000a95d */ /* 0x004fea0003900000 */
[----:B------:R-:W2:Y:S02]  /*1f9c0*/  @!P2 SYNCS.PHASECHK.TRANS64 P2, [R3+URZ+0x16830], R0 ;  /* 0x016830000300a5a7 */ /* 0x000ea4000804007f */
[----:B--2---:R-:W-:Y:S05]  /*1f9d0*/  @!P2 BRA `(.L_x_1720) ;  /* 0xfffffffc00f0a947 */ /* 0x004fea000383ffff */
[----:B------:R-:W-:Y:S05]  /*1f9e0*/  BRA `(.L_x_1719) ;  /* 0xffffff0400ac7947 */ /* 0x000fea000383ffff */
.L_x_1724:
[----:B-1----:R1:W2:Y:S02]  /*1f9f0*/  SYNCS.PHASECHK.TRANS64.TRYWAIT P1, [R3+URZ+0x16850], R0 ;  /* 0x01685000030075a7 */ /* 0x0022a4000802017f */
[----:B--2---:R-:W-:Y:S05]  /*1fa00*/  @!P1 NANOSLEEP.SYNCS 0x989680 ;  /* 0x009896800000995d */ /* 0x004fea0003900000 */
[----:B------:R-:W2:Y:S02]  /*1fa10*/  @!P1 SYNCS.PHASECHK.TRANS64 P1, [R3+URZ+0x16850], R0 ;  /* 0x01685000030095a7 */ /* 0x000ea4000802007f */
[----:B--2---:R-:W-:Y:S05]  /*1fa20*/  @!P1 BRA `(.L_x_1724) ;  /* 0xfffffffc00f09947 */ /* 0x004fea000383ffff */
[----:B------:R-:W-:Y:S05]  /*1fa30*/  BRA `(.L_x_1721) ;  /* 0xffffff0800887947 */ /* 0x000fea000383ffff */
.L_x_1733:
[----:B-1----:R1:W2:Y:S02]  /*1fa40*/  SYNCS.PHASECHK.TRANS64.TRYWAIT P2, [R3+URZ+0x16830], R0 ;  /* 0x01683000030075a7 */ /* 0x0022a4000804017f */
[----:B--2---:R-:W-:Y:S05]  /*1fa50*/  @!P2 NANOSLEEP.SYNCS 0x989680 ;  /* 0x009896800000a95d */ /* 0x004fea0003900000 */
[----:B------:R-:W2:Y:S02]  /*1fa60*/  @!P2 SYNCS.PHASECHK.TRANS64 P2, [R3+URZ+0x16830], R0 ;  /* 0x016830000300a5a7 */ /* 0x000ea4000804007f */
[----:B--2---:R-:W-:Y:S05]  /*1fa70*/  @!P2 BRA `(.L_x_1733) ;  /* 0xfffffffc00f0a947 */ /* 0x004fea000383ffff */
[----:B------:R-:W-:Y:S05]  /*1fa80*/  BRA `(.L_x_1732) ;  /* 0xffffff2400887947 */ /* 0x000fea000383ffff */
.L_x_1737:
[----:B-1----:R1:W2:Y:S02]  /*1fa90*/  SYNCS.PHASECHK.TRANS64.TRYWAIT P1, [R3+URZ+0x16850], R0 ;  /* 0x01685000030075a7 */ /* 0x0022a4000802017f */
[----:B--2---:R-:W-:Y:S05]  /*1faa0*/  @!P1 NANOSLEEP.SYNCS 0x989680 ;  /* 0x009896800000995d */ /* 0x004fea0003900000 */
[----:B------:R-:W2:Y:S02]  /*1fab0*/  @!P1 SYNCS.PHASECHK.TRANS64 P1, [R3+URZ+0x16850], R0 ;  /* 0x01685000030095a7 */ /* 0x000ea4000802007f */
[----:B--2---:R-:W-:Y:S05]  /*1fac0*/  @!P1 BRA `(.L_x_1737) ;  /* 0xfffffffc00f09947 */ /* 0x004fea000383ffff */
[----:B------:R-:W-:Y:S05]  /*1fad0*/  BRA `(.L_x_1734) ;  /* 0xffffff2800647947 */ /* 0x000fea000383ffff */
.L_x_1752:
[----:B-1----:R1:W2:Y:S02]  /*1fae0*/  SYNCS.PHASECHK.TRANS64.TRYWAIT P1, [R11+URZ+0x16850], R4 ;  /* 0x016850040b0075a7 */ /* 0x0022a4000802017f */
[----:B--2---:R-:W-:Y:S05]  /*1faf0*/  @!P1 NANOSLEEP.SYNCS 0x989680 ;  /* 0x009896800000995d */ /* 0x004fea0003900000 */
[----:B------:R-:W2:Y:S02]  /*1fb00*/  @!P1 SYNCS.PHASECHK.TRANS64 P1, [R11+URZ+0x16850], R4 ;  /* 0x016850040b0095a7 */ /* 0x000ea4000802007f */
[----:B--2---:R-:W-:Y:S05]  /*1fb10*/  @!P1 BRA `(.L_x_1752) ;  /* 0xfffffffc00f09947 */ /* 0x004fea000383ffff */
[----:B------:R-:W-:Y:S05]  /*1fb20*/  BRA `(.L_x_1751) ;  /* 0xffffff5400807947 */ /* 0x000fea000383ffff */
.L_x_1761:
[----:B------:R-:W-:Y:S02]  /*1fb30*/  IMAD.MOV.U32 R13, RZ, RZ, R20 ;  /* 0x000000ffff0d7224 */ /* 0x000fe400078e0014 */
[----:B------:R-:W-:Y:S02]  /*1fb40*/  IMAD.MOV.U32 R12, RZ, RZ, RZ ;  /* 0x000000ffff0c7224 */ /* 0x000fe400078e00ff */
[----:B------:R-:W-:Y:S02]  /*1fb50*/  IMAD.MOV.U32 R11, RZ, RZ, 0x181f ;  /* 0x0000181fff0b7424 */ /* 0x000fe400078e00ff */
[----:B------:R-:W-:Y:S02]  /*1fb60*/  IMAD.MOV.U32 R15, RZ, RZ, -0x1 ;  /* 0xffffffffff0f7424 */ /* 0x000fe400078e00ff */
[----:B------:R-:W-:Y:S02]  /*1fb70*/  IMAD R21, R8, R25, RZ ;  /* 0x0000001908157224 */ /* 0x000fe400078e02ff */
[----:B------:R-:W-:-:S07]  /*1fb80*/  IMAD.IADD R24, R32, 0x1, R33 ;  /* 0x0000000120187824 */ /* 0x000fce00078e0221 */
[----:B------:R-:W-:Y:S05]  /*1fb90*/  WARPSYNC.COLLECTIVE R15, `(.L_x_1948) ;  /* 0x000000000f087348 */ /* 0x000fea0003c00000 */
[----:B------:R0:W1:Y:S02]  /*1fba0*/  SHFL.IDX P6, R14, R13, R12, R11 ;  /* 0x0000000c0d0e7389 */ /* 0x00006400000c000b */
[----:B01----:R-:W-:Y:S01]  /*1fbb0*/  ENDCOLLECTIVE ;  /* 0x000000000000791b */ /* 0x003fe20003800000 */
.L_x_1948:
[C---:B------:R-:W-:Y:S01]  /*1fbc0*/  VIADD R8, R24.reuse, 0x30 ;  /* 0x0000003018087836 */ /* 0x040fe20000000000 */
[----:B------:R-:W-:-:S04]  /*1fbd0*/  ISETP.GE.OR P3, PT, R24, R21, P0 ;  /* 0x000000151800720c */ /* 0x000fc80000766670 */
[----:B------:R-:W-:Y:S01]  /*1fbe0*/  ISETP.GE.OR P4, PT, R8, R21, P0 ;  /* 0x000000150800720c */ /* 0x000fe20000786670 */
[----:B------:R-:W-:Y:S02]  /*1fbf0*/  VIADD R8, R24, 0x60 ;  /* 0x0000006018087836 */ /* 0x000fe40000000000 */
[----:B------:R-:W-:-:S03]  /*1fc00*/  IMAD.MOV.U32 R13, RZ, RZ, R7 ;  /* 0x000000ffff0d7224 */ /* 0x000fc600078e0007 */
[----:B------:R-:W-:Y:S01]  /*1fc10*/  ISETP.GE.OR P2, PT, R8, R21, P0 ;  /* 0x000000150800720c */ /* 0x000fe20000746670 */
[----:B------:R-:W-:-:S12]  /*1fc20*/  IMAD.MOV.U32 R0, RZ, RZ, R14 ;  /* 0x000000ffff007224 */ /* 0x000fd800078e000e */
[----:B------:R-:W-:Y:S05]  /*1fc30*/  WARPSYNC.COLLECTIVE R15, `(.L_x_1949) ;  /* 0x000000000f087348 */ /* 0x000fea0003c00000 */
[----:B------:R0:W1:Y:S02]  /*1fc40*/  SHFL.IDX P6, R14, R13, R12, R11 ;  /* 0x0000000c0d0e7389 */ /* 0x00006400000c000b */
[----:B01----:R-:W-:Y:S01]  /*1fc50*/  ENDCOLLECTIVE ;  /* 0x000000000000791b */ /* 0x003fe20003800000 */
.L_x_1949:
[----:B------:R-:W-:Y:S02]  /*1fc60*/  IMAD.MOV.U32 R13, RZ, RZ, R20 ;  /* 0x000000ffff0d7224 */ /* 0x000fe400078e0014 */
[----:B------:R-:W-:Y:S02]  /*1fc70*/  IMAD.MOV.U32 R12, RZ, RZ, 0x1 ;  /* 0x00000001ff0c7424 */ /* 0x000fe400078e00ff */
[----:B------:R-:W-:-:S07]  /*1fc80*/  IMAD.MOV.U32 R3, RZ, RZ, R14 ;  /* 0x000000ffff037224 */ /* 0x000fce00078e000e */
[----:B------:R-:W-:Y:S05]  /*1fc90*/  WARPSYNC.COLLECTIVE R15, `(.L_x_1950) ;  /* 0x000000000f087348 */ /* 0x000fea0003c00000 */
[----:B------:R0:W1:Y:S02]  /*1fca0*/  SHFL.IDX P6, R14, R13, R12, R11 ;  /* 0x0000000c0d0e7389 */ /* 0x00006400000c000b */
[----:B01----:R-:W-:Y:S01]  /*1fcb0*/  ENDCOLLECTIVE ;  /* 0x000000000000791b */ /* 0x003fe20003800000 */
.L_x_1950:
[----:B------:R-:W-:-:S04]  /*1fcc0*/  @!P3 LEA R10, P5, R26, R3, 0x1 ;  /* 0x000000031a0ab211 */ /* 0x000fc800078a08ff */
[----:B------:R-:W-:Y:S01]  /*1fcd0*/  @!P3 LEA.HI.X R3, R26, R0, R28, 0x1, P5 ;  /* 0x000000001a03b211 */ /* 0x000fe200028f0c1c */
[----:B------:R-:W-:Y:S02]  /*1fce0*/  IMAD.MOV.U32 R13, RZ, RZ, R7 ;  /* 0x000000ffff0d7224 */ /* 0x000fe400078e0007 */
[----:B------:R-:W-:-:S07]  /*1fcf0*/  IMAD.MOV.U32 R4, RZ, RZ, R14 ;  /* 0x000000ffff047224 */ /* 0x000fce00078e000e */
[----:B------:R-:W-:Y:S05]  /*1fd00*/  WARPSYNC.COLLECTIVE R15, `(.L_x_1951) ;  /* 0x000000000f087348 */ /* 0x000fea0003c00000 */
[----:B------:R0:W1:Y:S02]  /*1fd10*/  SHFL.IDX P6, R14, R13, R12, R11 ;  /* 0x0000000c0d0e7389 */ /* 0x00006400000c000b */
[----:B01----:R-:W-:Y:S01]  /*1fd20*/  ENDCOLLECTIVE ;  /* 0x000000000000791b */ /* 0x003fe20003800000 */
.L_x_1951:
[----:B------:R-:W-:Y:S02]  /*1fd30*/  IMAD.MOV.U32 R13, RZ, RZ, R20 ;  /* 0x000000ffff0d7224 */ /* 0x000fe400078e0014 */
[----:B------:R-:W-:Y:S02]  /*1fd40*/  IMAD.MOV.U32 R12, RZ, RZ, 0x2 ;  /* 0x00000002ff0c7424 */ /* 0x000fe400078e00ff */
[----:B------:R-:W-:-:S07]  /*1fd50*/  IMAD.MOV.U32 R5, RZ, RZ, R14 ;  /* 0x000000ffff057224 */ /* 0x000fce00078e000e */
[----:B------:R-:W-:Y:S05]  /*1fd60*/  WARPSYNC.COLLECTIVE R15, `(.L_x_1952) ;  /* 0x000000000f087348 */ /* 0x000fea0003c00000 */
[----:B------:R0:W1:Y:S02]  /*1fd70*/  SHFL.IDX P6, R14, R13, R12, R11 ;  /* 0x0000000c0d0e7389 */ /* 0x00006400000c000b */
[----:B01----:R-:W-:Y:S01]  /*1fd80*/  ENDCOLLECTIVE ;  /* 0x000000000000791b */ /* 0x003fe20003800000 */
.L_x_1952:
[----:B------:R-:W-:-:S04]  /*1fd90*/  @!P4 LEA R8, P1, R26, R5, 0x1 ;  /* 0x000000051a08c211 */ /* 0x000fc800078208ff */
[----:B------:R-:W-:Y:S01]  /*1fda0*/  @!P4 LEA.HI.X R9, R26, R4, R28, 0x1, P1 ;  /* 0x000000041a09c211 */ /* 0x000fe200008f0c1c */
[----:B------:R-:W-:Y:S02]  /*1fdb0*/  IMAD.MOV.U32 R13, RZ, RZ, R7 ;  /* 0x000000ffff0d7224 */ /* 0x000fe400078e0007 */
[----:B------:R-:W-:-:S07]  /*1fdc0*/  IMAD.MOV.U32 R6, RZ, RZ, R14 ;  /* 0x000000ffff067224 */ /* 0x000fce00078e000e */
[----:B------:R-:W-:Y:S05]  /*1fdd0*/  WARPSYNC.COLLECTIVE R15, `(.L_x_1953) ;  /* 0x000000000f087348 */ /* 0x000fea0003c00000 */
[----:B------:R0:W1:Y:S02]  /*1fde0*/  SHFL.IDX P6, R14, R13, R12, R11 ;  /* 0x0000000c0d0e7389 */ /* 0x00006400000c000b */
[----:B01----:R-:W-:Y:S01]  /*1fdf0*/  ENDCOLLECTIVE ;  /* 0x000000000000791b */ /* 0x003fe20003800000 */
.L_x_1953:
        /* <DEDUP_REMOVED lines=12> */
.L_x_1954:
[----:B------:R0:W-:Y:S01]  /*1fec0*/  @!P2 ST.E.128 desc[UR42][R4.64], RZ ;  /* 0x000000ff0400a985 */ /* 0x0001e2000c101d2a */
[----:B------:R-:W-:Y:S02]  /*1fed0*/  IMAD.MOV.U32 R13, RZ, RZ, R7 ;  /* 0x000000ffff0d7224 */ /* 0x000fe400078e0007 */
[----:B------:R-:W-:-:S07]  /*1fee0*/  IMAD.MOV.U32 R0, RZ, RZ, R14 ;  /* 0x000000ffff007224 */ /* 0x000fce00078e000e */
[----:B0-----:R-:W-:Y:S05]  /*1fef0*/  WARPSYNC.COLLECTIVE R15, `(.L_x_1955) ;  /* 0x000000000f087348 */ /* 0x001fea0003c00000 */
[----:B------:R1:W2:Y:S02]  /*1ff00*/  SHFL.IDX P6, R14, R13, R12, R11 ;  /* 0x0000000c0d0e7389 */ /* 0x0002a400000c000b */
[----:B012---:R-:W-:Y:S01]  /*1ff10*/  ENDCOLLECTIVE ;  /* 0x000000000000791b */ /* 0x007fe20003800000 */
.L_x_1955:
[----:B------:R-:W-:Y:S05]  /*1ff20*/  BRA `(.L_x_1956) ;  /* 0xffffff7000d07947 */ /* 0x000fea000383ffff */
.L_x_1786:
[----:B------:R-:W0:Y:S01]  /*1ff30*/  S2R R5, SR_TID.X ;  /* 0x0000000000057919 */ /* 0x000e220000002100 */
[----:B------:R-:W-:Y:S01]  /*1ff40*/  BSSY B1, `(.L_x_1957) ;  /* 0x000000a000017945 */ /* 0x000fe20003800000 */
[----:B-1----:R-:W-:Y:S02]  /*1ff50*/  IMAD.MOV.U32 R12, RZ, RZ, RZ ;  /* 0x000000ffff0c7224 */ /* 0x002fe400078e00ff */
        /* <DEDUP_REMOVED lines=8> */
.L_x_1958:
[----:B------:R-:W-:Y:S05]  /*1ffe0*/  BSYNC B1 ;  /* 0x0000000000017941 */ /* 0x000fea0003800000 */
.L_x_1957:
[----:B------:R-:W-:Y:S05]  /*1fff0*/  BRA `(.L_x_1959) ;  /* 0xffffff8800b47947 */ /* 0x000fea000383ffff */
.L_x_1788:
[----:B------:R-:W-:Y:S01]  /*20000*/  BSSY B1, `(.L_x_1960) ;  /* 0x0000006000017945 */ /* 0x000fe20003800000 */
[----:B------:R-:W-:-:S07]  /*20010*/  IMAD.MOV.U32 R15, RZ, RZ, -0x1 ;  /* 0xffffffffff0f7424 */ /* 0x000fce00078e00ff */
[----:B01----:R-:W-:Y:S05]  /*20020*/  WARPSYNC.COLLECTIVE R15, `(.L_x_1961) ;  /* 0x000000000f0c7348 */ /* 0x003fea0003c00000 */
[----:B------:R-:W-:Y:S02]  /*20030*/  ELECT P6, UR62, PT ;  /* 0x00000000003e782f */ /* 0x000fe400038c0000 */
[----:B------:R-:W-:Y:S01]  /*20040*/  MOV R14, UR62 ;  /* 0x0000003e000e7c02 */ /* 0x000fe20008000f00 */
[----:B01----:R-:W-:Y:S10]  /*20050*/  ENDCOLLECTIVE ;  /* 0x000000000000791b */ /* 0x003ff40003800000 */
.L_x_1961:
[----:B------:R-:W-:Y:S05]  /*20060*/  BSYNC B1 ;  /* 0x0000000000017941 */ /* 0x000fea0003800000 */
.L_x_1960:
[----:B------:R-:W-:Y:S05]  /*20070*/  BRA `(.L_x_1787) ;  /* 0xffffff8800ac7947 */ /* 0x000fea000383ffff */
.L_x_1790:
[----:B0-----:R0:W2:Y:S02]  /*20080*/  SYNCS.PHASECHK.TRANS64.TRYWAIT P0, [R23+URZ+0x16820], R5 ;  /* 0x01682005170075a7 */ /* 0x0010a4000800017f */
[----:B--2---:R-:W-:Y:S05]  /*20090*/  @!P0 NANOSLEEP.SYNCS 0x989680 ;  /* 0x009896800000895d */ /* 0x004fea0003900000 */
[----:B------:R-:W2:Y:S02]  /*200a0*/  @!P0 SYNCS.PHASECHK.TRANS64 P0, [R23+URZ+0x16820], R5 ;  /* 0x01682005170085a7 */ /* 0x000ea4000800007f */
[----:B--2---:R-:W-:Y:S05]  /*200b0*/  @!P0 BRA `(.L_x_1790) ;  /* 0xfffffffc00f08947 */ /* 0x004fea000383ffff */
[----:B------:R-:W-:Y:S05]  /*200c0*/  BRA `(.L_x_1962) ;  /* 0xffffff8800bc7947 */ /* 0x000fea000383ffff */
.L_x_1794:
[----:B--2---:R2:W3:Y:S02]  /*200d0*/  SYNCS.PHASECHK.TRANS64.TRYWAIT P0, [R10+URZ+0x168a0], R7 ;  /* 0x0168a0070a0075a7 */ /* 0x0044e4000800017f */
[----:B---3--:R-:W-:Y:S05]  /*200e0*/  @!P0 NANOSLEEP.SYNCS 0x989680 ;  /* 0x009896800000895d */ /* 0x008fea0003900000 */
[----:B------:R-:W3:Y:S02]  /*200f0*/  @!P0 SYNCS.PHASECHK.TRANS64 P0, [R10+URZ+0x168a0], R7 ;  /* 0x0168a0070a0085a7 */ /* 0x000ee4000800007f */
[----:B---3--:R-:W-:Y:S05]  /*20100*/  @!P0 BRA `(.L_x_1794) ;  /* 0xfffffffc00f08947 */ /* 0x008fea000383ffff */
[----:B------:R-:W-:Y:S05]  /*20110*/  BRA `(.L_x_1963) ;  /* 0xffffff8800d87947 */ /* 0x000fea000383ffff */
.L_x_1799:
[----:B0-----:R0:W1:Y:S02]  /*20120*/  SYNCS.PHASECHK.TRANS64.TRYWAIT P0, [R10+URZ+0x168c0], R7 ;  /* 0x0168c0070a0075a7 */ /* 0x001064000800017f */
[----:B-1----:R-:W-:Y:S05]  /*20130*/  @!P0 NANOSLEEP.SYNCS 0x989680 ;  /* 0x009896800000895d */ /* 0x002fea0003900000 */
[----:B------:R-:W1:Y:S02]  /*20140*/  @!P0 SYNCS.PHASECHK.TRANS64 P0, [R10+URZ+0x168c0], R7 ;  /* 0x0168c0070a0085a7 */ /* 0x000e64000800007f */
[----:B-1----:R-:W-:Y:S05]  /*20150*/  @!P0 BRA `(.L_x_1799) ;  /* 0xfffffffc00f08947 */ /* 0x002fea000383ffff */
[----:B------:R-:W-:Y:S05]  /*20160*/  BRA `(.L_x_1964) ;  /* 0xffffff8c00587947 */ /* 0x000fea000383ffff */
.L_x_1806:
[----:B0-----:R0:W2:Y:S02]  /*20170*/  SYNCS.PHASECHK.TRANS64.TRYWAIT P1, [R5+URZ+0x168a0], R6 ;  /* 0x0168a006050075a7 */ /* 0x0010a4000802017f */
[----:B--2---:R-:W-:Y:S05]  /*20180*/  @!P1 NANOSLEEP.SYNCS 0x989680 ;  /* 0x009896800000995d */ /* 0x004fea0003900000 */
[----:B------:R-:W2:Y:S02]  /*20190*/  @!P1 SYNCS.PHASECHK.TRANS64 P1, [R5+URZ+0x168a0], R6 ;  /* 0x0168a006050095a7 */ /* 0x000ea4000802007f */
[----:B--2---:R-:W-:Y:S05]  /*201a0*/  @!P1 BRA `(.L_x_1806) ;  /* 0xfffffffc00f09947 */ /* 0x004fea000383ffff */
[----:B------:R-:W-:Y:S05]  /*201b0*/  BRA `(.L_x_1965) ;  /* 0xffffff9000247947 */ /* 0x000fea000383ffff */
.L_x_1811:
[----:B-1----:R1:W2:Y:S02]  /*201c0*/  SYNCS.PHASECHK.TRANS64.TRYWAIT P1, [R5+URZ+0x168c0], R6 ;  /* 0x0168c006050075a7 */ /* 0x0022a4000802017f */
[----:B--2---:R-:W-:Y:S05]  /*201d0*/  @!P1 NANOSLEEP.SYNCS 0x989680 ;  /* 0x009896800000995d */ /* 0x004fea0003900000 */
[----:B------:R-:W2:Y:S02]  /*201e0*/  @!P1 SYNCS.PHASECHK.TRANS64 P1, [R5+URZ+0x168c0], R6 ;  /* 0x0168c006050095a7 */ /* 0x000ea4000802007f */
[----:B--2---:R-:W-:Y:S05]  /*201f0*/  @!P1 BRA `(.L_x_1811) ;  /* 0xfffffffc00f09947 */ /* 0x004fea000383ffff */
[----:B------:R-:W-:Y:S05]  /*20200*/  BRA `(.L_x_1966) ;  /* 0xffffff90009c7947 */ /* 0x000fea000383ffff */
.L_x_1832:
        /* <DEDUP_REMOVED lines=11> */
.L_x_1968:
[----:B------:R-:W-:Y:S05]  /*202c0*/  BSYNC B0 ;  /* 0x0000000000007941 */ /* 0x000fea0003800000 */
.L_x_1967:
[----:B------:R-:W-:Y:S05]  /*202d0*/  BRA `(.L_x_1969) ;  /* 0xffffffa000207947 */ /* 0x000fea000383ffff */
.L_x_1835:
[----:B-1----:R1:W2:Y:S02]  /*202e0*/  SYNCS.PHASECHK.TRANS64.TRYWAIT P0, [R3+URZ+0x16840], R4 ;  /* 0x01684004030075a7 */ /* 0x0022a4000800017f */
[----:B--2---:R-:W-:Y:S05]  /*202f0*/  @!P0 NANOSLEEP.SYNCS 0x989680 ;  /* 0x009896800000895d */ /* 0x004fea0003900000 */
[----:B------:R-:W2:Y:S02]  /*20300*/  @!P0 SYNCS.PHASECHK.TRANS64 P0, [R3+URZ+0x16840], R4 ;  /* 0x01684004030085a7 */ /* 0x000ea4000800007f */
[----:B--2---:R-:W-:Y:S05]  /*20310*/  @!P0 BRA `(.L_x_1835) ;  /* 0xfffffffc00f08947 */ /* 0x004fea000383ffff */
[----:B------:R-:W-:Y:S05]  /*20320*/  BRA `(.L_x_1970) ;  /* 0xffffffa000807947 */ /* 0x000fea000383ffff */
.L_x_1836:
        /* <DEDUP_REMOVED lines=8> */
.L_x_1972:
[----:B------:R-:W-:Y:S05]  /*203b0*/  BSYNC B0 ;  /* 0x0000000000007941 */ /* 0x000fea0003800000 */
.L_x_1971:
        /* <DEDUP_REMOVED lines=9> */
.L_x_1973:
[----:B------:R-:W-:Y:S02]  /*20450*/  IMAD.MOV.U32 R13, RZ, RZ, R2 ;  /* 0x000000ffff0d7224 */ /* 0x000fe400078e0002 */
[----:B------:R-:W-:Y:S02]  /*20460*/  IMAD.MOV.U32 R12, RZ, RZ, 0x1 ;  /* 0x00000001ff0c7424 */ /* 0x000fe400078e00ff */
[----:B------:R-:W-:-:S07]  /*20470*/  IMAD.MOV.U32 R7, RZ, RZ, R14 ;  /* 0x000000ffff077224 */ /* 0x000fce00078e000e */
[----:B------:R-:W-:Y:S05]  /*20480*/  WARPSYNC.COLLECTIVE R15, `(.L_x_1974) ;  /* 0x000000000f087348 */ /* 0x000fea0003c00000 */
[----:B------:R0:W1:Y:S02]  /*20490*/  SHFL.IDX P6, R14, R13, R12, R11 ;  /* 0x0000000c0d0e7389 */ /* 0x00006400000c000b */
[----:B01----:R-:W-:Y:S01]  /*204a0*/  ENDCOLLECTIVE ;  /* 0x000000000000791b */ /* 0x003fe20003800000 */
.L_x_1974:
        /* <DEDUP_REMOVED lines=15> */
.L_x_1975:
[----:B------:R-:W-:Y:S02]  /*205a0*/  @P0 IMAD R8, R5, 0x2, R23 ;  /* 0x0000000205080824 */ /* 0x000fe400078e0217 */
[----:B------:R-:W-:Y:S02]  /*205b0*/  IMAD.MOV.U32 R13, RZ, RZ, R2 ;  /* 0x000000ffff0d7224 */ /* 0x000fe400078e0002 */
[----:B------:R-:W-:Y:S02]  /*205c0*/  IMAD.MOV.U32 R12, RZ, RZ, 0x2 ;  /* 0x00000002ff0c7424 */ /* 0x000fe400078e00ff */
[----:B------:R-:W-:-:S07]  /*205d0*/  IMAD.MOV.U32 R7, RZ, RZ, R14 ;  /* 0x000000ffff077224 */ /* 0x000fce00078e000e */
[----:B------:R-:W-:Y:S05]  /*205e0*/  WARPSYNC.COLLECTIVE R15, `(.L_x_1976) ;  /* 0x000000000f087348 */ /* 0x000fea0003c00000 */
[----:B------:R0:W1:Y:S02]  /*205f0*/  SHFL.IDX P6, R14, R13, R12, R11 ;  /* 0x0000000c0d0e7389 */ /* 0x00006400000c000b */
[----:B01----:R-:W-:Y:S01]  /*20600*/  ENDCOLLECTIVE ;  /* 0x000000000000791b */ /* 0x003fe20003800000 */
.L_x_1976:
        /* <DEDUP_REMOVED lines=15> */
.L_x_1977:
[----:B------:R-:W-:Y:S02]  /*20700*/  @P0 IMAD R8, R5, 0x2, R23 ;  /* 0x0000000205080824 */ /* 0x000fe400078e0217 */
[----:B------:R-:W-:Y:S02]  /*20710*/  IMAD.MOV.U32 R13, RZ, RZ, R2 ;  /* 0x000000ffff0d7224 */ /* 0x000fe400078e0002 */
[----:B------:R-:W-:Y:S02]  /*20720*/  IMAD.MOV.U32 R12, RZ, RZ, 0x3 ;  /* 0x00000003ff0c7424 */ /* 0x000fe400078e00ff */
[----:B------:R-:W-:-:S07]  /*20730*/  IMAD.MOV.U32 R7, RZ, RZ, R14 ;  /* 0x000000ffff077224 */ /* 0x000fce00078e000e */
[----:B------:R-:W-:Y:S05]  /*20740*/  WARPSYNC.COLLECTIVE R15, `(.L_x_1978) ;  /* 0x000000000f087348 */ /* 0x000fea0003c00000 */
[----:B------:R0:W1:Y:S02]  /*20750*/  SHFL.IDX P6, R14, R13, R12, R11 ;  /* 0x0000000c0d0e7389 */ /* 0x00006400000c000b */
[----:B01----:R-:W-:Y:S01]  /*20760*/  ENDCOLLECTIVE ;  /* 0x000000000000791b */ /* 0x003fe20003800000 */
.L_x_1978:
        /* <DEDUP_REMOVED lines=15> */
.L_x_1979:
[----:B------:R-:W-:Y:S02]  /*20860*/  @P0 IMAD R8, R5, 0x2, R23 ;  /* 0x0000000205080824 */ /* 0x000fe400078e0217 */
[----:B------:R-:W-:Y:S02]  /*20870*/  IMAD.MOV.U32 R13, RZ, RZ, R2 ;  /* 0x000000ffff0d7224 */ /* 0x000fe400078e0002 */
[----:B------:R-:W-:Y:S02]  /*20880*/  IMAD.MOV.U32 R12, RZ, RZ, 0x4 ;  /* 0x00000004ff0c7424 */ /* 0x000fe400078e00ff */
[----:B------:R-:W-:-:S07]  /*20890*/  IMAD.MOV.U32 R7, RZ, RZ, R14 ;  /* 0x000000ffff077224 */ /* 0x000fce00078e000e */
[----:B------:R-:W-:Y:S05]  /*208a0*/  WARPSYNC.COLLECTIVE R15, `(.L_x_1980) ;  /* 0x000000000f087348 */ /* 0x000fea0003c00000 */
[----:B------:R0:W1:Y:S02]  /*208b0*/  SHFL.IDX P6, R14, R13, R12, R11 ;  /* 0x0000000c0d0e7389 */ /* 0x00006400000c000b */
[----:B01----:R-:W-:Y:S01]  /*208c0*/  ENDCOLLECTIVE ;  /* 0x000000000000791b */ /* 0x003fe20003800000 */
.L_x_1980:
        /* <DEDUP_REMOVED lines=15> */
.L_x_1981:
[----:B------:R-:W-:Y:S02]  /*209c0*/  @P0 IMAD R8, R5, 0x2, R23 ;  /* 0x0000000205080824 */ /* 0x000fe400078e0217 */
[----:B------:R-:W-:Y:S02]  /*209d0*/  IMAD.MOV.U32 R13, RZ, RZ, R2 ;  /* 0x000000ffff0d7224 */ /* 0x000fe400078e0002 */
[----:B------:R-:W-:Y:S02]  /*209e0*/  IMAD.MOV.U32 R12, RZ, RZ, 0x5 ;  /* 0x00000005ff0c7424 */ /* 0x000fe400078e00ff */
[----:B------:R-:W-:-:S07]  /*209f0*/  IMAD.MOV.U32 R7, RZ, RZ, R14 ;  /* 0x000000ffff077224 */ /* 0x000fce00078e000e */
[----:B------:R-:W-:Y:S05]  /*20a00*/  WARPSYNC.COLLECTIVE R15, `(.L_x_1982) ;  /* 0x000000000f087348 */ /* 0x000fea0003c00000 */
[----:B------:R0:W1:Y:S02]  /*20a10*/  SHFL.IDX P6, R14, R13, R12, R11 ;  /* 0x0000000c0d0e7389 */ /* 0x00006400000c000b */
[----:B01----:R-:W-:Y:S01]  /*20a20*/  ENDCOLLECTIVE ;  /* 0x000000000000791b */ /* 0x003fe20003800000 */
.L_x_1982:
        /* <DEDUP_REMOVED lines=15> */
.L_x_1983:
[----:B------:R-:W-:Y:S02]  /*20b20*/  @P0 IMAD R8, R5, 0x2, R23 ;  /* 0x0000000205080824 */ /* 0x000fe400078e0217 */
[----:B------:R-:W-:Y:S02]  /*20b30*/  IMAD.MOV.U32 R13, RZ, RZ, R2 ;  /* 0x000000ffff0d7224 */ /* 0x000fe400078e0002 */
[----:B------:R-:W-:Y:S02]  /*20b40*/  IMAD.MOV.U32 R12, RZ, RZ, 0x6 ;  /* 0x00000006ff0c7424 */ /* 0x000fe400078e00ff */
[----:B------:R-:W-:-:S07]  /*20b50*/  IMAD.MOV.U32 R7, RZ, RZ, R14 ;  /* 0x000000ffff077224 */ /* 0x000fce00078e000e */
[----:B------:R-:W-:Y:S05]  /*20b60*/  WARPSYNC.COLLECTIVE R15, `(.L_x_1984) ;  /* 0x000000000f087348 */ /* 0x000fea0003c00000 */
[----:B------:R0:W1:Y:S02]  /*20b70*/  SHFL.IDX P6, R14, R13, R12, R11 ;  /* 0x0000000c0d0e7389 */ /* 0x00006400000c000b */
[----:B01----:R-:W-:Y:S01]  /*20b80*/  ENDCOLLECTIVE ;  /* 0x000000000000791b */ /* 0x003fe20003800000 */
.L_x_1984:
        /* <DEDUP_REMOVED lines=15> */
.L_x_1985:
[----:B------:R-:W-:Y:S02]  /*20c80*/  @P0 IMAD R8, R5, 0x2, R23 ;  /* 0x0000000205080824 */ /* 0x000fe400078e0217 */
[----:B------:R-:W-:Y:S02]  /*20c90*/  IMAD.MOV.U32 R13, RZ, RZ, R2 ;  /* 0x000000ffff0d7224 */ /* 0x000fe400078e0002 */
[----:B------:R-:W-:Y:S02]  /*20ca0*/  IMAD.MOV.U32 R12, RZ, RZ, 0x7 ;  /* 0x00000007ff0c7424 */ /* 0x000fe400078e00ff */
[----:B------:R-:W-:-:S07]  /*20cb0*/  IMAD.MOV.U32 R7, RZ, RZ, R14 ;  /* 0x000000ffff077224 */ /* 0x000fce00078e000e */
[----:B------:R-:W-:Y:S05]  /*20cc0*/  WARPSYNC.COLLECTIVE R15, `(.L_x_1986) ;  /* 0x000000000f087348 */ /* 0x000fea0003c00000 */
[----:B------:R0:W1:Y:S02]  /*20cd0*/  SHFL.IDX P6, R14, R13, R12, R11 ;  /* 0x0000000c0d0e7389 */ /* 0x00006400000c000b */
[----:B01----:R-:W-:Y:S01]  /*20ce0*/  ENDCOLLECTIVE ;  /* 0x000000000000791b */ /* 0x003fe20003800000 */
.L_x_1986:
        /* <DEDUP_REMOVED lines=10> */
.L_x_1987:
[----:B------:R-:W-:Y:S01]  /*20d90*/  @!PT LDS RZ, [RZ] ;  /* 0x00000000fffff984 */ /* 0x000fe20000000800 */
[----:B------:R-:W-:Y:S01]  /*20da0*/  @!PT LDS RZ, [RZ] ;  /* 0x00000000fffff984 */ /* 0x000fe20000000800 */
[----:B------:R-:W-:Y:S01]  /*20db0*/  @!PT LDS RZ, [RZ] ;  /* 0x00000000fffff984 */ /* 0x000fe20000000800 */
[----:B------:R1:W-:Y:S01]  /*20dc0*/  @P0 LDGSTS.E.BYPASS.LTC128B.128 [R8+0x11400], desc[UR42][R6.64], !P2 ;  /* 0x1140000006080fae */ /* 0x0003e2000d101d6a */
[----:B------:R-:W-:Y:S01]  /*20dd0*/  IMAD.MOV.U32 R0, RZ, RZ, R14 ;  /* 0x000000ffff007224 */ /* 0x000fe200078e000e */
[----:B------:R-:W-:Y:S06]  /*20de0*/  BRA `(.L_x_1988) ;  /* 0xffffff9c00947947 */ /* 0x000fec000383ffff */
.L_x_1841:
[----:B------:R-:W2:Y:S01]  /*20df0*/  LDL.LU R11, [R1+0x8] ;  /* 0x00000800010b7983 */ /* 0x000ea20000300800 */
[----:B------:R-:W-:Y:S02]  /*20e00*/  IMAD.MOV.U32 R13, RZ, RZ, R0 ;  /* 0x000000ffff0d7224 */ /* 0x000fe400078e0000 */
[----:B------:R-:W-:Y:S02]  /*20e10*/  IMAD.MOV.U32 R12, RZ, RZ, RZ ;  /* 0x000000ffff0c7224 */ /* 0x000fe400078e00ff */
[----:B------:R-:W-:Y:S02]  /*20e20*/  IMAD.MOV.U32 R15, RZ, RZ, -0x1 ;  /* 0xffffffffff0f7424 */ /* 0x000fe400078e00ff */
[----:B------:R-:W-:-:S04]  /*20e30*/  IMAD.IADD R28, R9, 0x1, R28 ;  /* 0x00000001091c7824 */ /* 0x000fc800078e021c */
[----:B------:R-:W-:Y:S02]  /*20e40*/  VIADD R8, R28, 0x10 ;  /* 0x000000101c087836 */ /* 0x000fe40000000000 */
[----:B--2---:R-:W-:Y:S02]  /*20e50*/  IMAD R3, R11, R10, RZ ;  /* 0x0000000a0b037224 */ /* 0x004fe400078e02ff */
[----:B------:R-:W-:-:S03]  /*20e60*/  IMAD.MOV.U32 R11, RZ, RZ, 0x181f ;  /* 0x0000181fff0b7424 */ /* 0x000fc600078e00ff */
[----:B------:R-:W-:-:S13]  /*20e70*/  ISETP.GE.AND P1, PT, R28, R3, PT ;  /* 0x000000031c00720c */ /* 0x000fda0003f26270 */
[----:B-----5:R-:W-:Y:S05]  /*20e80*/  WARPSYNC.COLLECTIVE R15, `(.L_x_1989) ;  /* 0x000000000f087348 */ /* 0x020fea0003c00000 */
[----:B------:R0:W1:Y:S02]  /*20e90*/  SHFL.IDX P6, R14, R13, R12, R11 ;  /* 0x0000000c0d0e7389 */ /* 0x00006400000c000b */
[----:B01---5:R-:W-:Y:S01]  /*20ea0*/  ENDCOLLECTIVE ;  /* 0x000000000000791b */ /* 0x023fe20003800000 */
.L_x_1989:
[----:B------:R-:W-:Y:S02]  /*20eb0*/  IMAD.MOV.U32 R13, RZ, RZ, R2 ;  /* 0x000000ffff0d7224 */ /* 0x000fe400078e0002 */
[----:B------:R-:W-:-:S07]  /*20ec0*/  IMAD.MOV.U32 R7, RZ, RZ, R14 ;  /* 0x000000ffff077224 */ /* 0x000fce00078e000e */
[----:B------:R-:W-:Y:S05]  /*20ed0*/  WARPSYNC.COLLECTIVE R15, `(.L_x_1990) ;  /* 0x000000000f087348 */ /* 0x000fea0003c00000 */
[----:B------:R0:W1:Y:S02]  /*20ee0*/  SHFL.IDX P6, R14, R13, R12, R11 ;  /* 0x0000000c0d0e7389 */ /* 0x00006400000c000b */
[----:B01----:R-:W-:Y:S01]  /*20ef0*/  ENDCOLLECTIVE ;  /* 0x000000000000791b */ /* 0x003fe20003800000 */
.L_x_1990:
[----:B------:R-:W-:Y:S02]  /*20f00*/  IMAD.MOV.U32 R13, RZ, RZ, R0 ;  /* 0x000000ffff0d7224 */ /* 0x000fe400078e0000 */
[----:B------:R-:W-:Y:S02]  /*20f10*/  IMAD.MOV.U32 R12, RZ, RZ, 0x1 ;  /* 0x00000001ff0c7424 */ /* 0x000fe400078e00ff */
[----:B------:R-:W-:-:S07]  /*20f20*/  IMAD.MOV.U32 R6, RZ, RZ, R14 ;  /* 0x000000ffff067224 */ /* 0x000fce00078e000e */
[----:B------:R-:W-:Y:S05]  /*20f30*/  WARPSYNC.COLLECTIVE R15, `(.L_x_1991) ;  /* 0x000000000f087348 */ /* 0x000fea0003c00000 */
[----:B------:R0:W1:Y:S02]  /*20f40*/  SHFL.IDX P6, R14, R13, R12, R11 ;  /* 0x0000000c0d0e7389 */ /* 0x00006400000c000b */
[----:B01----:R-:W-:Y:S01]  /*20f50*/  ENDCOLLECTIVE ;  /* 0x000000000000791b */ /* 0x003fe20003800000 */
.L_x_1991:
[----:B------:R-:W-:-:S05]  /*20f60*/  @!P1 LEA R6, P2, R21, R6, 0x1 ;  /* 0x0000000615069211 */ /* 0x000fca00078408ff */
[----:B------:R-:W-:-:S05]  /*20f70*/  @!P1 IMAD.X R7, RZ, RZ, R7, P2 ;  /* 0x000000ffff079224 */ /* 0x000fca00010e0607 */
[----:B------:R-:W-:Y:S01]  /*20f80*/  @!PT LDS RZ, [RZ] ;  /* 0x00000000fffff984 */ /* 0x000fe20000000800 */
[----:B------:R-:W-:Y:S01]  /*20f90*/  @!PT LDS RZ, [RZ] ;  /* 0x00000000fffff984 */ /* 0x000fe20000000800 */
[----:B------:R-:W-:Y:S01]  /*20fa0*/  @!PT LDS RZ, [RZ] ;  /* 0x00000000fffff984 */ /* 0x000fe20000000800 */
[----:B------:R0:W-:Y:S01]  /*20fb0*/  @!P1 LDGSTS.E.BYPASS.LTC128B.128 [R20+0x8400], desc[UR42][R6.64], !P0 ;  /* 0x0840000006149fae */ /* 0x0001e2000c101d6a */
[----:B------:R-:W-:Y:S01]  /*20fc0*/  IMAD.MOV.U32 R13, RZ, RZ, R2 ;  /* 0x000000ffff0d7224 */ /* 0x000fe200078e0002 */
[----:B------:R-:W-:Y:S01]  /*20fd0*/  ISETP.GE.AND P1, PT, R8, R3, PT ;  /* 0x000000030800720c */ /* 0x000fe20003f26270 */
[----:B0-----:R-:W-:-:S12]  /*20fe0*/  IMAD.MOV.U32 R6, RZ, RZ, R14 ;  /* 0x000000ffff067224 */ /* 0x001fd800078e000e */
[----:B------:R-:W-:Y:S05]  /*20ff0*/  WARPSYNC.COLLECTIVE R15, `(.L_x_1992) ;  /* 0x000000000f087348 */ /* 0x000fea0003c00000 */
[----:B------:R0:W1:Y:S02]  /*21000*/  SHFL.IDX P6, R14, R13, R12, R11 ;  /* 0x0000000c0d0e7389 */ /* 0x00006400000c000b */
[----:B01----:R-:W-:Y:S01]  /*21010*/  ENDCOLLECTIVE ;  /* 0x000000000000791b */ /* 0x003fe20003800000 */
.L_x_1992:
[----:B------:R-:W-:Y:S02]  /*21020*/  IMAD.MOV.U32 R13, RZ, RZ, R0 ;  /* 0x000000ffff0d7224 */ /* 0x000fe400078e0000 */
[----:B------:R-:W-:Y:S02]  /*21030*/  IMAD.MOV.U32 R12, RZ, RZ, 0x2 ;  /* 0x00000002ff0c7424 */ /* 0x000fe400078e00ff */
[----:B------:R-:W-:-:S07]  /*21040*/  IMAD.MOV.U32 R7, RZ, RZ, R14 ;  /* 0x000000ffff077224 */ /* 0x000fce00078e000e */
[----:B------:R-:W-:Y:S05]  /*21050*/  WARPSYNC.COLLECTIVE R15, `(.L_x_1993) ;  /* 0x000000000f087348 */ /* 0x000fea0003c00000 */
[----:B------:R0:W1:Y:S02]  /*21060*/  SHFL.IDX P6, R14, R13, R12, R11 ;  /* 0x0000000c0d0e7389 */ /* 0x00006400000c000b */
[----:B01----:R-:W-:Y:S01]  /*21070*/  ENDCOLLECTIVE ;  /* 0x000000000000791b */ /* 0x003fe20003800000 */
.L_x_1993:
        /* <DEDUP_REMOVED lines=16> */
.L_x_1994:
[----:B------:R-:W-:Y:S02]  /*21180*/  IMAD.MOV.U32 R13, RZ, RZ, R0 ;  /* 0x000000ffff0d7224 */ /* 0x000fe400078e0000 */
[----:B------:R-:W-:Y:S02]  /*21190*/  IMAD.MOV.U32 R12, RZ, RZ, 0x3 ;  /* 0x00000003ff0c7424 */ /* 0x000fe400078e00ff */
[----:B------:R-:W-:-:S07]  /*211a0*/  IMAD.MOV.U32 R7, RZ, RZ, R14 ;  /* 0x000000ffff077224 */ /* 0x000fce00078e000e */
[----:B------:R-:W-:Y:S05]  /*211b0*/  WARPSYNC.COLLECTIVE R15, `(.L_x_1995) ;  /* 0x000000000f087348 */ /* 0x000fea0003c00000 */
[----:B------:R0:W1:Y:S02]  /*211c0*/  SHFL.IDX P6, R14, R13, R12, R11 ;  /* 0x0000000c0d0e7389 */ /* 0x00006400000c000b */
[----:B01----:R-:W-:Y:S01]  /*211d0*/  ENDCOLLECTIVE ;  /* 0x000000000000791b */ /* 0x003fe20003800000 */
.L_x_1995:
        /* <DEDUP_REMOVED lines=16> */
.L_x_1996:
[----:B------:R-:W-:Y:S02]  /*212e0*/  IMAD.MOV.U32 R13, RZ, RZ, R0 ;  /* 0x000000ffff0d7224 */ /* 0x000fe400078e0000 */
[----:B------:R-:W-:Y:S02]  /*212f0*/  IMAD.MOV.U32 R12, RZ, RZ, 0x4 ;  /* 0x00000004ff0c7424 */ /* 0x000fe400078e00ff */
[----:B------:R-:W-:-:S07]  /*21300*/  IMAD.MOV.U32 R7, RZ, RZ, R14 ;  /* 0x000000ffff077224 */ /* 0x000fce00078e000e */
[----:B------:R-:W-:Y:S05]  /*21310*/  WARPSYNC.COLLECTIVE R15, `(.L_x_1997) ;  /* 0x000000000f087348 */ /* 0x000fea0003c00000 */
[----:B------:R0:W1:Y:S02]  /*21320*/  SHFL.IDX P6, R14, R13, R12, R11 ;  /* 0x0000000c0d0e7389 */ /* 0x00006400000c000b */
[----:B01----:R-:W-:Y:S01]  /*21330*/  ENDCOLLECTIVE ;  /* 0x000000000000791b */ /* 0x003fe20003800000 */
.L_x_1997:
        /* <DEDUP_REMOVED lines=16> */
.L_x_1998:
[----:B------:R-:W-:Y:S02]  /*21440*/  IMAD.MOV.U32 R13, RZ, RZ, R0 ;  /* 0x000000ffff0d7224 */ /* 0x000fe400078e0000 */
[----:B------:R-:W-:Y:S02]  /*21450*/  IMAD.MOV.U32 R12, RZ, RZ, 0x5 ;  /* 0x00000005ff0c7424 */ /* 0x000fe400078e00ff */
[----:B------:R-:W-:-:S07]  /*21460*/  IMAD.MOV.U32 R7, RZ, RZ, R14 ;  /* 0x000000ffff077224 */ /* 0x000fce00078e000e */
[----:B------:R-:W-:Y:S05]  /*21470*/  WARPSYNC.COLLECTIVE R15, `(.L_x_1999) ;  /* 0x000000000f087348 */ /* 0x000fea0003c00000 */
[----:B------:R0:W1:Y:S02]  /*21480*/  SHFL.IDX P6, R14, R13, R12, R11 ;  /* 0x0000000c0d0e7389 */ /* 0x00006400000c000b */
[----:B01----:R-:W-:Y:S01]  /*21490*/  ENDCOLLECTIVE ;  /* 0x000000000000791b */ /* 0x003fe20003800000 */
.L_x_1999:
        /* <DEDUP_REMOVED lines=16> */
.L_x_2000:
[----:B------:R-:W-:Y:S02]  /*215a0*/  IMAD.MOV.U32 R13, RZ, RZ, R0 ;  /* 0x000000ffff0d7224 */ /* 0x000fe400078e0000 */
[----:B------:R-:W-:Y:S02]  /*215b0*/  IMAD.MOV.U32 R12, RZ, RZ, 0x6 ;  /* 0x00000006ff0c7424 */ /* 0x000fe400078e00ff */
[----:B------:R-:W-:-:S07]  /*215c0*/  IMAD.MOV.U32 R7, RZ, RZ, R14 ;  /* 0x000000ffff077224 */ /* 0x000fce00078e000e */
[----:B------:R-:W-:Y:S05]  /*215d0*/  WARPSYNC.COLLECTIVE R15, `(.L_x_2001) ;  /* 0x000000000f087348 */ /* 0x000fea0003c00000 */
[----:B------:R0:W1:Y:S02]  /*215e0*/  SHFL.IDX P6, R14, R13, R12, R11 ;  /* 0x0000000c0d0e7389 */ /* 0x00006400000c000b */
[----:B01----:R-:W-:Y:S01]  /*215f0*/  ENDCOLLECTIVE ;  /* 0x000000000000791b */ /* 0x003fe20003800000 */
.L_x_2001:
        /* <DEDUP_REMOVED lines=16> */
.L_x_2002:
[----:B------:R-:W-:Y:S02]  /*21700*/  IMAD.MOV.U32 R13, RZ, RZ, R0 ;  /* 0x000000ffff0d7224 */ /* 0x000fe400078e0000 */
[----:B------:R-:W-:Y:S02]  /*21710*/  IMAD.MOV.U32 R12, RZ, RZ, 0x7 ;  /* 0x00000007ff0c7424 */ /* 0x000fe400078e00ff */
[----:B------:R-:W-:-:S07]  /*21720*/  IMAD.MOV.U32 R7, RZ, RZ, R14 ;  /* 0x000000ffff077224 */ /* 0x000fce00078e000e */
[----:B------:R-:W-:Y:S05]  /*21730*/  WARPSYNC.COLLECTIVE R15, `(.L_x_2003) ;  /* 0x000000000f087348 */ /* 0x000fea0003c00000 */
[----:B------:R0:W1:Y:S02]  /*21740*/  SHFL.IDX P6, R14, R13, R12, R11 ;  /* 0x0000000c0d0e7389 */ /* 0x00006400000c000b */
[----:B01----:R-:W-:Y:S01]  /*21750*/  ENDCOLLECTIVE ;  /* 0x000000000000791b */ /* 0x003fe20003800000 */
.L_x_2003:
        /* <DEDUP_REMOVED lines=11> */
.L_x_2004:
        /* <DEDUP_REMOVED lines=11> */
.L_x_2005:
[----:B------:R-:W-:-:S05]  /*218c0*/  @!P1 LEA R6, P2, R21, R6, 0x1 ;  /* 0x0000000615069211 */ /* 0x000fca00078408ff */
[----:B------:R-:W-:-:S04]  /*218d0*/  @!P1 IMAD.X R0, RZ, RZ, R0, P2 ;  /* 0x000000ffff009224 */ /* 0x000fc800010e0600 */
[----:B------:R-:W-:Y:S02]  /*218e0*/  @!P1 IMAD.MOV.U32 R7, RZ, RZ, R0 ;  /* 0x000000ffff079224 */ /* 0x000fe400078e0000 */
[----:B------:R-:W-:Y:S02]  /*218f0*/  IMAD.MOV.U32 R13, RZ, RZ, R5 ;  /* 0x000000ffff0d7224 */ /* 0x000fe400078e0005 */
[----:B------:R-:W-:Y:S01]  /*21900*/  VIADD R0, R28, 0x80 ;  /* 0x000000801c007836 */ /* 0x000fe20000000000 */
        /* <DEDUP_REMOVED lines=10> */
.L_x_2006:
[----:B------:R-:W-:Y:S02]  /*219b0*/  IMAD.MOV.U32 R13, RZ, RZ, R4 ;  /* 0x000000ffff0d7224 */ /* 0x000fe400078e0004 */
[----:B------:R-:W-:Y:S02]  /*219c0*/  IMAD.MOV.U32 R12, RZ, RZ, 0x1 ;  /* 0x00000001ff0c7424 */ /* 0x000fe400078e00ff */
[----:B------:R-:W-:-:S07]  /*219d0*/  IMAD.MOV.U32 R2, RZ, RZ, R14 ;  /* 0x000000ffff027224 */ /* 0x000fce00078e000e */
[----:B------:R-:W-:Y:S05]  /*219e0*/  WARPSYNC.COLLECTIVE R15, `(.L_x_2007) ;  /* 0x000000000f087348 */ /* 0x000fea0003c00000 */
[----:B------:R0:W1:Y:S02]  /*219f0*/  SHFL.IDX P6, R14, R13, R12, R11 ;  /* 0x0000000c0d0e7389 */ /* 0x00006400000c000b */
[----:B01----:R-:W-:Y:S01]  /*21a00*/  ENDCOLLECTIVE ;  /* 0x000000000000791b */ /* 0x003fe20003800000 */
.L_x_2007:
[----:B------:R-:W-:-:S05]  /*21a10*/  @!P1 LEA R2, P2, R21, R2, 0x1 ;  /* 0x0000000215029211 */ /* 0x000fca00078408ff */
[----:B------:R-:W-:-:S04]  /*21a20*/  @!P1 IMAD.X R6, RZ, RZ, R8, P2 ;  /* 0x000000ffff069224 */ /* 0x000fc800010e0608 */
[----:B------:R-:W-:Y:S02]  /*21a30*/  @!P1 IMAD.MOV.U32 R7, RZ, RZ, R6 ;  /* 0x000000ffff079224 */ /* 0x000fe400078e0006 */
[----:B------:R-:W-:Y:S02]  /*21a40*/  @!P1 IMAD.MOV.U32 R6, RZ, RZ, R2 ;  /* 0x000000ffff069224 */ /* 0x000fe400078e0002 */
[----:B------:R-:W-:Y:S02]  /*21a50*/  IMAD.MOV.U32 R13, RZ, RZ, R5 ;  /* 0x000000ffff0d7224 */ /* 0x000fe400078e0005 */
[----:B------:R-:W-:Y:S01]  /*21a60*/  VIADD R2, R28, 0xa0 ;  /* 0x000000a01c027836 */ /* 0x000fe20000000000 */
        /* <DEDUP_REMOVED lines=9> */
.L_x_2008:
[----:B------:R-:W-:Y:S02]  /*21b00*/  IMAD.MOV.U32 R13, RZ, RZ, R4 ;  /* 0x000000ffff0d7224 */ /* 0x000fe400078e0004 */
[----:B------:R-:W-:Y:S02]  /*21b10*/  IMAD.MOV.U32 R12, RZ, RZ, 0x2 ;  /* 0x00000002ff0c7424 */ /* 0x000fe400078e00ff */
[----:B------:R-:W-:-:S07]  /*21b20*/  IMAD.MOV.U32 R6, RZ, RZ, R14 ;  /* 0x000000ffff067224 */ /* 0x000fce00078e000e */
[----:B------:R-:W-:Y:S05]  /*21b30*/  WARPSYNC.COLLECTIVE R15, `(.L_x_2009) ;  /* 0x000000000f087348 */ /* 0x000fea0003c00000 */
[----:B------:R0:W1:Y:S02]  /*21b40*/  SHFL.IDX P6, R14, R13, R12, R11 ;  /* 0x0000000c0d0e7389 */ /* 0x00006400000c000b */
[----:B01----:R-:W-:Y:S01]  /*21b50*/  ENDCOLLECTIVE ;  /* 0x000000000000791b */ /* 0x003fe20003800000 */
.L_x_2009:
        /* <DEDUP_REMOVED lines=13> */
.L_x_2010:
[----:B------:R-:W-:Y:S02]  /*21c30*/  IMAD.MOV.U32 R13, RZ, RZ, R4 ;  /* 0x000000ffff0d7224 */ /* 0x000fe400078e0004 */
[----:B------:R-:W-:Y:S02]  /*21c40*/  IMAD.MOV.U32 R12, RZ, RZ, 0x3 ;  /* 0x00000003ff0c7424 */ /* 0x000fe400078e00ff */
[----:B------:R-:W-:-:S07]  /*21c50*/  IMAD.MOV.U32 R6, RZ, RZ, R14 ;  /* 0x000000ffff067224 */ /* 0x000fce00078e000e */
[----:B------:R-:W-:Y:S05]  /*21c60*/  WARPSYNC.COLLECTIVE R15, `(.L_x_2011) ;  /* 0x000000000f087348 */ /* 0x000fea0003c00000 */
[----:B------:R0:W1:Y:S02]  /*21c70*/  SHFL.IDX P6, R14, R13, R12, R11 ;  /* 0x0000000c0d0e7389 */ /* 0x00006400000c000b */
[----:B01----:R-:W-:Y:S01]  /*21c80*/  ENDCOLLECTIVE ;  /* 0x000000000000791b */ /* 0x003fe20003800000 */
.L_x_2011:
        /* <DEDUP_REMOVED lines=12> */
.L_x_2012:
[----:B------:R-:W-:Y:S01]  /*21d50*/  IMAD.MOV.U32 R2, RZ, RZ, R14 ;  /* 0x000000ffff027224 */ /* 0x000fe200078e000e */
[----:B------:R-:W-:Y:S06]  /*21d60*/  BRA `(.L_x_2013) ;  /* 0xffffff9c00887947 */ /* 0x000fec000383ffff */
.L_x_1844:
[----:B-1----:R1:W2:Y:S02]  /*21d70*/  SYNCS.PHASECHK.TRANS64.TRYWAIT P0, [R23+URZ+0x16820], R0 ;  /* 0x01682000170075a7 */ /* 0x0022a4000800017f */
[----:B--2---:R-:W-:Y:S05]  /*21d80*/  @!P0 NANOSLEEP.SYNCS 0x989680 ;  /* 0x009896800000895d */ /* 0x004fea0003900000 */
[----:B------:R-:W2:Y:S02]  /*21d90*/  @!P0 SYNCS.PHASECHK.TRANS64 P0, [R23+URZ+0x16820], R0 ;  /* 0x01682000170085a7 */ /* 0x000ea4000800007f */
[----:B--2---:R-:W-:Y:S05]  /*21da0*/  @!P0 BRA `(.L_x_1844) ;  /* 0xfffffffc00f08947 */ /* 0x004fea000383ffff */
[----:B------:R-:W-:Y:S05]  /*21db0*/  BRA `(.L_x_2014) ;  /* 0xffffff9c00e47947 */ /* 0x000fea000383ffff */
.L_x_1849:
[----:B0-----:R0:W1:Y:S02]  /*21dc0*/  SYNCS.PHASECHK.TRANS64.TRYWAIT P0, [R5+URZ+0x16840], R2 ;  /* 0x01684002050075a7 */ /* 0x001064000800017f */
[----:B-1----:R-:W-:Y:S05]  /*21dd0*/  @!P0 NANOSLEEP.SYNCS 0x989680 ;  /* 0x009896800000895d */ /* 0x002fea0003900000 */
[----:B------:R-:W1:Y:S02]  /*21de0*/  @!P0 SYNCS.PHASECHK.TRANS64 P0, [R5+URZ+0x16840], R2 ;  /* 0x01684002050085a7 */ /* 0x000e64000800007f */
[----:B-1----:R-:W-:Y:S05]  /*21df0*/  @!P0 BRA `(.L_x_1849) ;  /* 0xfffffffc00f08947 */ /* 0x002fea000383ffff */
[----:B------:R-:W-:Y:S05]  /*21e00*/  BRA `(.L_x_2015) ;  /* 0xffffffa000c47947 */ /* 0x000fea000383ffff */
.L_x_1850:
        /* <DEDUP_REMOVED lines=8> */
.L_x_2017:
[----:B------:R-:W-:Y:S05]  /*21e90*/  BSYNC B1 ;  /* 0x0000000000017941 */ /* 0x000fea0003800000 */
.L_x_2016:
        /* <DEDUP_REMOVED lines=10> */
.L_x_2018:
        /* <DEDUP_REMOVED lines=8> */
.L_x_2019:
        /* <DEDUP_REMOVED lines=12> */
.L_x_2020:
[----:B------:R-:W-:Y:S02]  /*22080*/  IMAD.MOV.U32 R13, RZ, RZ, R10 ;  /* 0x000000ffff0d7224 */ /* 0x000fe400078e000a */
[----:B------:R-:W-:Y:S02]  /*22090*/  IMAD.MOV.U32 R12, RZ, RZ, 0x2 ;  /* 0x00000002ff0c7424 */ /* 0x000fe400078e00ff */
[----:B------:R-:W-:-:S07]  /*220a0*/  IMAD.MOV.U32 R2, RZ, RZ, R14 ;  /* 0x000000ffff027224 */ /* 0x000fce00078e000e */
[----:B------:R-:W-:Y:S05]  /*220b0*/  WARPSYNC.COLLECTIVE R15, `(.L_x_2021) ;  /* 0x000000000f087348 */ /* 0x000fea0003c00000 */
[----:B------:R0:W1:Y:S02]  /*220c0*/  SHFL.IDX P6, R14, R13, R12, R11 ;  /* 0x0000000c0d0e7389 */ /* 0x00006400000c000b */
[----:B01----:R-:W-:Y:S01]  /*220d0*/  ENDCOLLECTIVE ;  /* 0x000000000000791b */ /* 0x003fe20003800000 */
.L_x_2021:
        /* <DEDUP_REMOVED lines=11> */
.L_x_2022:
[----:B------:R-:W-:Y:S02]  /*22190*/  IMAD.MOV.U32 R13, RZ, RZ, R10 ;  /* 0x000000ffff0d7224 */ /* 0x000fe400078e000a */
[----:B------:R-:W-:Y:S02]  /*221a0*/  IMAD.MOV.U32 R12, RZ, RZ, 0x3 ;  /* 0x00000003ff0c7424 */ /* 0x000fe400078e00ff */
[----:B------:R-:W-:-:S07]  /*221b0*/  IMAD.MOV.U32 R2, RZ, RZ, R14 ;  /* 0x000000ffff027224 */ /* 0x000fce00078e000e */
[----:B------:R-:W-:Y:S05]  /*221c0*/  WARPSYNC.COLLECTIVE R15, `(.L_x_2023) ;  /* 0x000000000f087348 */ /* 0x000fea0003c00000 */
[----:B------:R0:W1:Y:S02]  /*221d0*/  SHFL.IDX P6, R14, R13, R12, R11 ;  /* 0x0000000c0d0e7389 */ /* 0x00006400000c000b */
[----:B01----:R-:W-:Y:S01]  /*221e0*/  ENDCOLLECTIVE ;  /* 0x000000000000791b */ /* 0x003fe20003800000 */
.L_x_2023:
        /* <DEDUP_REMOVED lines=11> */
.L_x_2024:
[----:B------:R-:W-:Y:S02]  /*222a0*/  IMAD.MOV.U32 R13, RZ, RZ, R10 ;  /* 0x000000ffff0d7224 */ /* 0x000fe400078e000a */
[----:B------:R-:W-:Y:S02]  /*222b0*/  IMAD.MOV.U32 R12, RZ, RZ, 0x4 ;  /* 0x00000004ff0c7424 */ /* 0x000fe400078e00ff */
[----:B------:R-:W-:-:S07]  /*222c0*/  IMAD.MOV.U32 R2, RZ, RZ, R14 ;  /* 0x000000ffff027224 */ /* 0x000fce00078e000e */
[----:B------:R-:W-:Y:S05]  /*222d0*/  WARPSYNC.COLLECTIVE R15, `(.L_x_2025) ;  /* 0x000000000f087348 */ /* 0x000fea0003c00000 */
[----:B------:R0:W1:Y:S02]  /*222e0*/  SHFL.IDX P6, R14, R13, R12, R11 ;  /* 0x0000000c0d0e7389 */ /* 0x00006400000c000b */
[----:B01----:R-:W-:Y:S01]  /*222f0*/  ENDCOLLECTIVE ;  /* 0x000000000000791b */ /* 0x003fe20003800000 */
.L_x_2025:
        /* <DEDUP_REMOVED lines=11> */
.L_x_2026:
[----:B------:R-:W-:Y:S02]  /*223b0*/  IMAD.MOV.U32 R13, RZ, RZ, R10 ;  /* 0x000000ffff0d7224 */ /* 0x000fe400078e000a */
[----:B------:R-:W-:Y:S02]  /*223c0*/  IMAD.MOV.U32 R12, RZ, RZ, 0x5 ;  /* 0x00000005ff0c7424 */ /* 0x000fe400078e00ff */
[----:B------:R-:W-:-:S07]  /*223d0*/  IMAD.MOV.U32 R2, RZ, RZ, R14 ;  /* 0x000000ffff027224 */ /* 0x000fce00078e000e */
[----:B------:R-:W-:Y:S05]  /*223e0*/  WARPSYNC.COLLECTIVE R15, `(.L_x_2027) ;  /* 0x000000000f087348 */ /* 0x000fea0003c00000 */
[----:B------:R0:W1:Y:S02]  /*223f0*/  SHFL.IDX P6, R14, R13, R12, R11 ;  /* 0x0000000c0d0e7389 */ /* 0x00006400000c000b */
[----:B01----:R-:W-:Y:S01]  /*22400*/  ENDCOLLECTIVE ;  /* 0x000000000000791b */ /* 0x003fe20003800000 */
.L_x_2027:
        /* <DEDUP_REMOVED lines=11> */
.L_x_2028:
[----:B------:R-:W-:Y:S02]  /*224c0*/  IMAD.MOV.U32 R13, RZ, RZ, R10 ;  /* 0x000000ffff0d7224 */ /* 0x000fe400078e000a */
[----:B------:R-:W-:Y:S02]  /*224d0*/  IMAD.MOV.U32 R12, RZ, RZ, 0x6 ;  /* 0x00000006ff0c7424 */ /* 0x000fe400078e00ff */
[----:B------:R-:W-:-:S07]  /*224e0*/  IMAD.MOV.U32 R2, RZ, RZ, R14 ;  /* 0x000000ffff027224 */ /* 0x000fce00078e000e */
[----:B------:R-:W-:Y:S05]  /*224f0*/  WARPSYNC.COLLECTIVE R15, `(.L_x_2029) ;  /* 0x000000000f087348 */ /* 0x000fea0003c00000 */
[----:B------:R0:W1:Y:S02]  /*22500*/  SHFL.IDX P6, R14, R13, R12, R11 ;  /* 0x0000000c0d0e7389 */ /* 0x00006400000c000b */
[----:B01----:R-:W-:Y:S01]  /*22510*/  ENDCOLLECTIVE ;  /* 0x000000000000791b */ /* 0x003fe20003800000 */
.L_x_2029:
        /* <DEDUP_REMOVED lines=11> */
.L_x_2030:
[----:B------:R-:W-:Y:S02]  /*225d0*/  IMAD.MOV.U32 R13, RZ, RZ, R10 ;  /* 0x000000ffff0d7224 */ /* 0x000fe400078e000a */
[----:B------:R-:W-:Y:S02]  /*225e0*/  IMAD.MOV.U32 R12, RZ, RZ, 0x7 ;  /* 0x00000007ff0c7424 */ /* 0x000fe400078e00ff */
[----:B------:R-:W-:-:S07]  /*225f0*/  IMAD.MOV.U32 R2, RZ, RZ, R14 ;  /* 0x000000ffff027224 */ /* 0x000fce00078e000e */
[----:B------:R-:W-:Y:S05]  /*22600*/  WARPSYNC.COLLECTIVE R15, `(.L_x_2031) ;  /* 0x000000000f087348 */ /* 0x000fea0003c00000 */
[----:B------:R0:W1:Y:S02]  /*22610*/  SHFL.IDX P6, R14, R13, R12, R11 ;  /* 0x0000000c0d0e7389 */ /* 0x00006400000c000b */
[----:B01----:R-:W-:Y:S01]  /*22620*/  ENDCOLLECTIVE ;  /* 0x000000000000791b */ /* 0x003fe20003800000 */
.L_x_2031:
        /* <DEDUP_REMOVED lines=11> */
.L_x_2032:
[----:B------:R-:W-:Y:S01]  /*226e0*/  IMAD.MOV.U32 R2, RZ, RZ, R14 ;  /* 0x000000ffff027224 */ /* 0x000fe200078e000e */
[----:B------:R-:W-:Y:S06]  /*226f0*/  BRA `(.L_x_2033) ;  /* 0xffffff9c00b47947 */ /* 0x000fec000383ffff */
.L_x_1855:
[----:B-1----:R1:W2:Y:S02]  /*22700*/  SYNCS.PHASECHK.TRANS64.TRYWAIT P0, [R5+URZ+0x16860], R2 ;  /* 0x01686002050075a7 */ /* 0x0022a4000800017f */
[----:B--2---:R-:W-:Y:S05]  /*22710*/  @!P0 NANOSLEEP.SYNCS 0x989680 ;  /* 0x009896800000895d */ /* 0x004fea0003900000 */
[----:B------:R-:W2:Y:S02]  /*22720*/  @!P0 SYNCS.PHASECHK.TRANS64 P0, [R5+URZ+0x16860], R2 ;  /* 0x01686002050085a7 */ /* 0x000ea4000800007f */
[----:B--2---:R-:W-:Y:S05]  /*22730*/  @!P0 BRA `(.L_x_1855) ;  /* 0xfffffffc00f08947 */ /* 0x004fea000383ffff */
[----:B------:R-:W-:Y:S05]  /*22740*/  BRA `(.L_x_2034) ;  /* 0xffffffa0000c7947 */ /* 0x000fea000383ffff */
.L_x_1856:
        /* <DEDUP_REMOVED lines=8> */
.L_x_2036:
[----:B------:R-:W-:Y:S05]  /*227d0*/  BSYNC B1 ;  /* 0x0000000000017941 */ /* 0x000fea0003800000 */
.L_x_2035:
        /* <DEDUP_REMOVED lines=10> */
.L_x_2037:
[----:B------:R-:W-:Y:S02]  /*22880*/  IMAD.MOV.U32 R13, RZ, RZ, R24 ;  /* 0x000000ffff0d7224 */ /* 0x000fe400078e0018 */
[----:B------:R-:W-:Y:S02]  /*22890*/  IMAD.MOV.U32 R12, RZ, RZ, 0x1 ;  /* 0x00000001ff0c7424 */ /* 0x000fe400078e00ff */
[----:B------:R-:W-:-:S07]  /*228a0*/  IMAD.MOV.U32 R2, RZ, RZ, R14 ;  /* 0x000000ffff027224 */ /* 0x000fce00078e000e */
[----:B------:R-:W-:Y:S05]  /*228b0*/  WARPSYNC.COLLECTIVE R15, `(.L_x_2038) ;  /* 0x000000000f087348 */ /* 0x000fea0003c00000 */
[----:B------:R0:W1:Y:S02]  /*228c0*/  SHFL.IDX P6, R14, R13, R12, R11 ;  /* 0x0000000c0d0e7389 */ /* 0x00006400000c000b */
[----:B01----:R-:W-:Y:S01]  /*228d0*/  ENDCOLLECTIVE ;  /* 0x000000000000791b */ /* 0x003fe20003800000 */
.L_x_2038:
        /* <DEDUP_REMOVED lines=12> */
.L_x_2039:
[----:B------:R-:W-:Y:S02]  /*229a0*/  IMAD.MOV.U32 R13, RZ, RZ, R24 ;  /* 0x000000ffff0d7224 */ /* 0x000fe400078e0018 */
[----:B------:R-:W-:Y:S02]  /*229b0*/  IMAD.MOV.U32 R12, RZ, RZ, 0x2 ;  /* 0x00000002ff0c7424 */ /* 0x000fe400078e00ff */
[----:B------:R-:W-:-:S07]  /*229c0*/  IMAD.MOV.U32 R2, RZ, RZ, R14 ;  /* 0x000000ffff027224 */ /* 0x000fce00078e000e */
[----:B------:R-:W-:Y:S05]  /*229d0*/  WARPSYNC.COLLECTIVE R15, `(.L_x_2040) ;  /* 0x000000000f087348 */ /* 0x000fea0003c00000 */
[----:B------:R0:W1:Y:S02]  /*229e0*/  SHFL.IDX P6, R14, R13, R12, R11 ;  /* 0x0000000c0d0e7389 */ /* 0x00006400000c000b */
[----:B01----:R-:W-:Y:S01]  /*229f0*/  ENDCOLLECTIVE ;  /* 0x000000000000791b */ /* 0x003fe20003800000 */
.L_x_2040:
        /* <DEDUP_REMOVED lines=12> */
.L_x_2041:
[----:B------:R-:W-:Y:S02]  /*22ac0*/  IMAD.MOV.U32 R13, RZ, RZ, R24 ;  /* 0x000000ffff0d7224 */ /* 0x000fe400078e0018 */
[----:B------:R-:W-:Y:S02]  /*22ad0*/  IMAD.MOV.U32 R12, RZ, RZ, 0x3 ;  /* 0x00000003ff0c7424 */ /* 0x000fe400078e00ff */
[----:B------:R-:W-:-:S07]  /*22ae0*/  IMAD.MOV.U32 R2, RZ, RZ, R14 ;  /* 0x000000ffff027224 */ /* 0x000fce00078e000e */
[----:B------:R-:W-:Y:S05]  /*22af0*/  WARPSYNC.COLLECTIVE R15, `(.L_x_2042) ;  /* 0x000000000f087348 */ /* 0x000fea0003c00000 */
[----:B------:R0:W1:Y:S02]  /*22b00*/  SHFL.IDX P6, R14, R13, R12, R11 ;  /* 0x0000000c0d0e7389 */ /* 0x00006400000c000b */
[----:B01----:R-:W-:Y:S01]  /*22b10*/  ENDCOLLECTIVE ;  /* 0x000000000000791b */ /* 0x003fe20003800000 */
.L_x_2042:
        /* <DEDUP_REMOVED lines=12> */
.L_x_2043:
[----:B------:R-:W-:Y:S02]  /*22be0*/  IMAD.MOV.U32 R13, RZ, RZ, R24 ;  /* 0x000000ffff0d7224 */ /* 0x000fe400078e0018 */
[----:B------:R-:W-:Y:S02]  /*22bf0*/  IMAD.MOV.U32 R12, RZ, RZ, 0x4 ;  /* 0x00000004ff0c7424 */ /* 0x000fe400078e00ff */
[----:B------:R-:W-:-:S07]  /*22c00*/  IMAD.MOV.U32 R2, RZ, RZ, R14 ;  /* 0x000000ffff027224 */ /* 0x000fce00078e000e */
[----:B------:R-:W-:Y:S05]  /*22c10*/  WARPSYNC.COLLECTIVE R15, `(.L_x_2044) ;  /* 0x000000000f087348 */ /* 0x000fea0003c00000 */
[----:B------:R0:W1:Y:S02]  /*22c20*/  SHFL.IDX P6, R14, R13, R12, R11 ;  /* 0x0000000c0d0e7389 */ /* 0x00006400000c000b */
[----:B01----:R-:W-:Y:S01]  /*22c30*/  ENDCOLLECTIVE ;  /* 0x000000000000791b */ /* 0x003fe20003800000 */
.L_x_2044:
        /* <DEDUP_REMOVED lines=12> */
.L_x_2045:
[----:B------:R-:W-:Y:S02]  /*22d00*/  IMAD.MOV.U32 R13, RZ, RZ, R24 ;  /* 0x000000ffff0d7224 */ /* 0x000fe400078e0018 */
[----:B------:R-:W-:Y:S02]  /*22d10*/  IMAD.MOV.U32 R12, RZ, RZ, 0x5 ;  /* 0x00000005ff0c7424 */ /* 0x000fe400078e00ff */
[----:B------:R-:W-:-:S07]  /*22d20*/  IMAD.MOV.U32 R2, RZ, RZ, R14 ;  /* 0x000000ffff027224 */ /* 0x000fce00078e000e */
[----:B------:R-:W-:Y:S05]  /*22d30*/  WARPSYNC.COLLECTIVE R15, `(.L_x_2046) ;  /* 0x000000000f087348 */ /* 0x000fea0003c00000 */
[----:B------:R0:W1:Y:S02]  /*22d40*/  SHFL.IDX P6, R14, R13, R12, R11 ;  /* 0x0000000c0d0e7389 */ /* 0x00006400000c000b */
[----:B01----:R-:W-:Y:S01]  /*22d50*/  ENDCOLLECTIVE ;  /* 0x000000000000791b */ /* 0x003fe20003800000 */
.L_x_2046:
        /* <DEDUP_REMOVED lines=12> */
.L_x_2047:
[----:B------:R-:W-:Y:S02]  /*22e20*/  IMAD.MOV.U32 R13, RZ, RZ, R24 ;  /* 0x000000ffff0d7224 */ /* 0x000fe400078e0018 */
[----:B------:R-:W-:Y:S02]  /*22e30*/  IMAD.MOV.U32 R12, RZ, RZ, 0x6 ;  /* 0x00000006ff0c7424 */ /* 0x000fe400078e00ff */
[----:B------:R-:W-:-:S07]  /*22e40*/  IMAD.MOV.U32 R2, RZ, RZ, R14 ;  /* 0x000000ffff027224 */ /* 0x000fce00078e000e */
[----:B------:R-:W-:Y:S05]  /*22e50*/  WARPSYNC.COLLECTIVE R15, `(.L_x_2048) ;  /* 0x000000000f087348 */ /* 0x000fea0003c00000 */
[----:B------:R0:W1:Y:S02]  /*22e60*/  SHFL.IDX P6, R14, R13, R12, R11 ;  /* 0x0000000c0d0e7389 */ /* 0x00006400000c000b */
[----:B01----:R-:W-:Y:S01]  /*22e70*/  ENDCOLLECTIVE ;  /* 0x000000000000791b */ /* 0x003fe20003800000 */
.L_x_2048:
        /* <DEDUP_REMOVED lines=12> */
.L_x_2049:
[----:B------:R-:W-:Y:S02]  /*22f40*/  IMAD.MOV.U32 R13, RZ, RZ, R24 ;  /* 0x000000ffff0d7224 */ /* 0x000fe400078e0018 */
[----:B------:R-:W-:Y:S02]  /*22f50*/  IMAD.MOV.U32 R12, RZ, RZ, 0x7 ;  /* 0x00000007ff0c7424 */ /* 0x000fe400078e00ff */
[----:B------:R-:W-:-:S07]  /*22f60*/  IMAD.MOV.U32 R2, RZ, RZ, R14 ;  /* 0x000000ffff027224 */ /* 0x000fce00078e000e */
[----:B------:R-:W-:Y:S05]  /*22f70*/  WARPSYNC.COLLECTIVE R15, `(.L_x_2050) ;  /* 0x000000000f087348 */ /* 0x000fea0003c00000 */
[----:B------:R0:W1:Y:S02]  /*22f80*/  SHFL.IDX P6, R14, R13, R12, R11 ;  /* 0x0000000c0d0e7389 */ /* 0x00006400000c000b */
[----:B01----:R-:W-:Y:S01]  /*22f90*/  ENDCOLLECTIVE ;  /* 0x000000000000791b */ /* 0x003fe20003800000 */
.L_x_2050:
        /* <DEDUP_REMOVED lines=11> */
.L_x_2051:
[----:B------:R-:W-:Y:S01]  /*23050*/  IMAD.MOV.U32 R2, RZ, RZ, R14 ;  /* 0x000000ffff027224 */ /* 0x000fe200078e000e */
[----:B------:R-:W-:Y:S06]  /*23060*/  BRA `(.L_x_2052) ;  /* 0xffffff9800bc7947 */ /* 0x000fec000383ffff */
.L_x_1864:
[----:B0-----:R0:W1:Y:S02]  /*23070*/  SYNCS.PHASECHK.TRANS64.TRYWAIT P0, [R0+URZ+0x16860], R3 ;  /* 0x01686003000075a7 */ /* 0x001064000800017f */
[----:B-1----:R-:W-:Y:S05]  /*23080*/  @!P0 NANOSLEEP.SYNCS 0x989680 ;  /* 0x009896800000895d */ /* 0x002fea0003900000 */
[----:B------:R-:W1:Y:S02]  /*23090*/  @!P0 SYNCS.PHASECHK.TRANS64 P0, [R0+URZ+0x16860], R3 ;  /* 0x01686003000085a7 */ /* 0x000e64000800007f */
[----:B-1----:R-:W-:Y:S05]  /*230a0*/  @!P0 BRA `(.L_x_1864) ;  /* 0xfffffffc00f08947 */ /* 0x002fea000383ffff */
[----:B------:R-:W-:Y:S05]  /*230b0*/  BRA `(.L_x_2053) ;  /* 0xffffff9c00e07947 */ /* 0x000fea000383ffff */
.L_x_1865:
        /* <DEDUP_REMOVED lines=8> */
.L_x_2055:
[----:B------:R-:W-:Y:S05]  /*23140*/  BSYNC B0 ;  /* 0x0000000000007941 */ /* 0x000fea0003800000 */
.L_x_2054:
        /* <DEDUP_REMOVED lines=10> */
.L_x_2056:
[----:B------:R-:W-:Y:S02]  /*231f0*/  IMAD R4, R4, 0x2, R23 ;  /* 0x0000000204047824 */ /* 0x000fe400078e0217 */
[----:B------:R-:W-:Y:S02]  /*23200*/  IMAD.MOV.U32 R13, RZ, RZ, R24 ;  /* 0x000000ffff0d7224 */ /* 0x000fe400078e0018 */
[----:B------:R-:W-:Y:S01]  /*23210*/  IMAD.MOV.U32 R12, RZ, RZ, 0x1 ;  /* 0x00000001ff0c7424 */ /* 0x000fe200078e00ff */
[----:B------:R-:W-:-:S13]  /*23220*/  IADD3 R2, P1, R14, R5, RZ ;  /* 0x000000050e027210 */ /* 0x000fda0007f3e0ff */
[----:B------:R-:W-:Y:S05]  /*23230*/  WARPSYNC.COLLECTIVE R15, `(.L_x_2057) ;  /* 0x000000000f087348 */ /* 0x000fea0003c00000 */
[----:B------:R0:W1:Y:S02]  /*23240*/  SHFL.IDX P6, R14, R13, R12, R11 ;  /* 0x0000000c0d0e7389 */ /* 0x00006400000c000b */
[----:B01----:R-:W-:Y:S01]  /*23250*/  ENDCOLLECTIVE ;  /* 0x000000000000791b */ /* 0x003fe20003800000 */
.L_x_2057:
        /* <DEDUP_REMOVED lines=11> */
.L_x_2058:
[----:B------:R-:W-:Y:S02]  /*23310*/  IMAD.MOV.U32 R13, RZ, RZ, R24 ;  /* 0x000000ffff0d7224 */ /* 0x000fe400078e0018 */
[----:B------:R-:W-:Y:S01]  /*23320*/  IMAD.MOV.U32 R12, RZ, RZ, 0x2 ;  /* 0x00000002ff0c7424 */ /* 0x000fe200078e00ff */
[----:B------:R-:W-:-:S13]  /*23330*/  IADD3 R2, P1, R14, R5, RZ ;  /* 0x000000050e027210 */ /* 0x000fda0007f3e0ff */
[----:B------:R-:W-:Y:S05]  /*23340*/  WARPSYNC.COLLECTIVE R15, `(.L_x_2059) ;  /* 0x000000000f087348 */ /* 0x000fea0003c00000 */
[----:B------:R0:W1:Y:S02]  /*23350*/  SHFL.IDX P6, R14, R13, R12, R11 ;  /* 0x0000000c0d0e7389 */ /* 0x00006400000c000b */
[----:B01----:R-:W-:Y:S01]  /*23360*/  ENDCOLLECTIVE ;  /* 0x000000000000791b */ /* 0x003fe20003800000 */
.L_x_2059:
        /* <DEDUP_REMOVED lines=11> */
.L_x_2060:
[----:B------:R-:W-:Y:S02]  /*23420*/  IMAD.MOV.U32 R13, RZ, RZ, R24 ;  /* 0x000000ffff0d7224 */ /* 0x000fe400078e0018 */
[----:B------:R-:W-:Y:S01]  /*23430*/  IMAD.MOV.U32 R12, RZ, RZ, 0x3 ;  /* 0x00000003ff0c7424 */ /* 0x000fe200078e00ff */
[----:B------:R-:W-:-:S13]  /*23440*/  IADD3 R2, P1, R14, R5, RZ ;  /* 0x000000050e027210 */ /* 0x000fda0007f3e0ff */
[----:B------:R-:W-:Y:S05]  /*23450*/  WARPSYNC.COLLECTIVE R15, `(.L_x_2061) ;  /* 0x000000000f087348 */ /* 0x000fea0003c00000 */
[----:B------:R0:W1:Y:S02]  /*23460*/  SHFL.IDX P6, R14, R13, R12, R11 ;  /* 0x0000000c0d0e7389 */ /* 0x00006400000c000b */
[----:B01----:R-:W-:Y:S01]  /*23470*/  ENDCOLLECTIVE ;  /* 0x000000000000791b */ /* 0x003fe20003800000 */
.L_x_2061:
        /* <DEDUP_REMOVED lines=11> */
.L_x_2062:
[----:B------:R-:W-:Y:S02]  /*23530*/  IMAD.MOV.U32 R13, RZ, RZ, R24 ;  /* 0x000000ffff0d7224 */ /* 0x000fe400078e0018 */
[----:B------:R-:W-:Y:S01]  /*23540*/  IMAD.MOV.U32 R12, RZ, RZ, 0x4 ;  /* 0x00000004ff0c7424 */ /* 0x000fe200078e00ff */
[----:B------:R-:W-:-:S13]  /*23550*/  IADD3 R2, P1, R14, R5, RZ ;  /* 0x000000050e027210 */ /* 0x000fda0007f3e0ff */
[----:B------:R-:W-:Y:S05]  /*23560*/  WARPSYNC.COLLECTIVE R15, `(.L_x_2063) ;  /* 0x000000000f087348 */ /* 0x000fea0003c00000 */
[----:B------:R0:W1:Y:S02]  /*23570*/  SHFL.IDX P6, R14, R13, R12, R11 ;  /* 0x0000000c0d0e7389 */ /* 0x00006400000c000b */
[----:B01----:R-:W-:Y:S01]  /*23580*/  ENDCOLLECTIVE ;  /* 0x000000000000791b */ /* 0x003fe20003800000 */
.L_x_2063:
        /* <DEDUP_REMOVED lines=11> */
.L_x_2064:
[----:B------:R-:W-:Y:S02]  /*23640*/  IMAD.MOV.U32 R13, RZ, RZ, R24 ;  /* 0x000000ffff0d7224 */ /* 0x000fe400078e0018 */
[----:B------:R-:W-:Y:S01]  /*23650*/  IMAD.MOV.U32 R12, RZ, RZ, 0x5 ;  /* 0x00000005ff0c7424 */ /* 0x000fe200078e00ff */
[----:B------:R-:W-:-:S13]  /*23660*/  IADD3 R2, P1, R14, R5, RZ ;  /* 0x000000050e027210 */ /* 0x000fda0007f3e0ff */
[----:B------:R-:W-:Y:S05]  /*23670*/  WARPSYNC.COLLECTIVE R15, `(.L_x_2065) ;  /* 0x000000000f087348 */ /* 0x000fea0003c00000 */
[----:B------:R0:W1:Y:S02]  /*23680*/  SHFL.IDX P6, R14, R13, R12, R11 ;  /* 0x0000000c0d0e7389 */ /* 0x00006400000c000b */
[----:B01----:R-:W-:Y:S01]  /*23690*/  ENDCOLLECTIVE ;  /* 0x000000000000791b */ /* 0x003fe20003800000 */
.L_x_2065:
        /* <DEDUP_REMOVED lines=11> */
.L_x_2066:
[----:B------:R-:W-:Y:S02]  /*23750*/  IMAD.MOV.U32 R13, RZ, RZ, R24 ;  /* 0x000000ffff0d7224 */ /* 0x000fe400078e0018 */
[----:B------:R-:W-:Y:S01]  /*23760*/  IMAD.MOV.U32 R12, RZ, RZ, 0x6 ;  /* 0x00000006ff0c7424 */ /* 0x000fe200078e00ff */
[----:B------:R-:W-:-:S13]  /*23770*/  IADD3 R2, P1, R14, R5, RZ ;  /* 0x000000050e027210 */ /* 0x000fda0007f3e0ff */
[----:B------:R-:W-:Y:S05]  /*23780*/  WARPSYNC.COLLECTIVE R15, `(.L_x_2067) ;  /* 0x000000000f087348 */ /* 0x000fea0003c00000 */
[----:B------:R0:W1:Y:S02]  /*23790*/  SHFL.IDX P6, R14, R13, R12, R11 ;  /* 0x0000000c0d0e7389 */ /* 0x00006400000c000b */
[----:B01----:R-:W-:Y:S01]  /*237a0*/  ENDCOLLECTIVE ;  /* 0x000000000000791b */ /* 0x003fe20003800000 */
.L_x_2067:
        /* <DEDUP_REMOVED lines=11> */
.L_x_2068:
[----:B------:R-:W-:Y:S02]  /*23860*/  IMAD.MOV.U32 R13, RZ, RZ, R24 ;  /* 0x000000ffff0d7224 */ /* 0x000fe400078e0018 */
[----:B------:R-:W-:Y:S01]  /*23870*/  IMAD.MOV.U32 R12, RZ, RZ, 0x7 ;  /* 0x00000007ff0c7424 */ /* 0x000fe200078e00ff */
[----:B------:R-:W-:-:S13]  /*23880*/  IADD3 R2, P1, R14, R5, RZ ;  /* 0x000000050e027210 */ /* 0x000fda0007f3e0ff */
[----:B------:R-:W-:Y:S05]  /*23890*/  WARPSYNC.COLLECTIVE R15, `(.L_x_2069) ;  /* 0x000000000f087348 */ /* 0x000fea0003c00000 */
[----:B------:R0:W1:Y:S02]  /*238a0*/  SHFL.IDX P6, R14, R13, R12, R11 ;  /* 0x0000000c0d0e7389 */ /* 0x00006400000c000b */
[----:B01----:R-:W-:Y:S01]  /*238b0*/  ENDCOLLECTIVE ;  /* 0x000000000000791b */ /* 0x003fe20003800000 */
.L_x_2069:
        /* <DEDUP_REMOVED lines=10> */
.L_x_2070:
[----:B------:R-:W-:Y:S05]  /*23960*/  BRA `(.L_x_2071) ;  /* 0xffffff9800b07947 */ /* 0x000fea000383ffff */
.L_x_1870:
[----:B------:R-:W-:Y:S01]  /*23970*/  BSSY B0, `(.L_x_2072) ;  /* 0x0000008000007945 */ /* 0x000fe20003800000 */
[----:B------:R-:W-:Y:S02]  /*23980*/  IMAD.MOV.U32 R13, RZ, RZ, R16 ;  /* 0x000000ffff0d7224 */ /* 0x000fe400078e0010 */
[----:B-1----:R-:W-:Y:S02]  /*23990*/  IMAD.MOV.U32 R12, RZ, RZ, RZ ;  /* 0x000000ffff0c7224 */ /* 0x002fe400078e00ff */
[----:B------:R-:W-:Y:S02]  /*239a0*/  IMAD.MOV.U32 R11, RZ, RZ, 0x1f ;  /* 0x0000001fff0b7424 */ /* 0x000fe400078e00ff */
[----:B------:R-:W-:-:S07]  /*239b0*/  IMAD.MOV.U32 R15, RZ, RZ, -0x1 ;  /* 0xffffffffff0f7424 */ /* 0x000fce00078e00ff */
[----:B--2---:R-:W-:Y:S05]  /*239c0*/  WARPSYNC.COLLECTIVE R15, `(.L_x_2073) ;  /* 0x000000000f087348 */ /* 0x004fea0003c00000 */
[----:B------:R0:W1:Y:S02]  /*239d0*/  SHFL.IDX P6, R14, R13, R12, R11 ;  /* 0x0000000c0d0e7389 */ /* 0x00006400000c000b */
[----:B012---:R-:W-:Y:S01]  /*239e0*/  ENDCOLLECTIVE ;  /* 0x000000000000791b */ /* 0x007fe20003800000 */
.L_x_2073:
[----:B------:R-:W-:Y:S05]  /*239f0*/  BSYNC B0 ;  /* 0x0000000000007941 */ /* 0x000fea0003800000 */
.L_x_2072:
        /* <DEDUP_REMOVED lines=9> */
.L_x_2074:
        /* <DEDUP_REMOVED lines=11> */
[----:B0-----:R-:W-:Y:S02]  /*23b40*/  IMAD.MOV.U32 R2, RZ, RZ, RZ ;  /* 0x000000ffff027224 */ /* 0x001fe400078e00ff */
[----:B--2---:R-:W-:Y:S01]  /*23b50*/  @!P1 IMAD.MOV.U32 R2, RZ, RZ, R3 ;  /* 0x000000ffff029224 */ /* 0x004fe200078e0003 */
[----:B------:R-:W-:-:S03]  /*23b60*/  ISETP.NE.AND P1, PT, R7, RZ, PT ;  /* 0x000000ff0700720c */ /* 0x000fc60003f25270 */
[----:B------:R-:W-:-:S10]  /*23b70*/  IMAD.MOV.U32 R13, RZ, RZ, R2 ;  /* 0x000000ffff0d7224 */ /* 0x000fd400078e0002 */
[----:B------:R-:W-:Y:S05]  /*23b80*/  WARPSYNC.COLLECTIVE R15, `(.L_x_2075) ;  /* 0x000000000f087348 */ /* 0x000fea0003c00000 */
[----:B------:R0:W1:Y:S02]  /*23b90*/  SHFL.UP P6, R14, R13, R12, R11 ;  /* 0x0400000c0d0e7389 */ /* 0x00006400000c000b */
[----:B01----:R-:W-:Y:S01]  /*23ba0*/  ENDCOLLECTIVE ;  /* 0x000000000000791b */ /* 0x003fe20003800000 */
.L_x_2075:
[----:B------:R-:W-:Y:S01]  /*23bb0*/  IMAD.MOV.U32 R12, RZ, RZ, 0x2 ;  /* 0x00000002ff0c7424 */ /* 0x000fe200078e00ff */
[----:B------:R-:W-:-:S05]  /*23bc0*/  SEL R5, R14, RZ, P1 ;  /* 0x000000ff0e057207 */ /* 0x000fca0000800000 */
[----:B------:R-:W-:-:S04]  /*23bd0*/  IMAD.IADD R4, R2, 0x1, R5 ;  /* 0x0000000102047824 */ /* 0x000fc800078e0205 */
[----:B------:R-:W-:-:S07]  /*23be0*/  IMAD.MOV.U32 R13, RZ, RZ, R4 ;  /* 0x000000ffff0d7224 */ /* 0x000fce00078e0004 */
[----:B------:R-:W-:Y:S05]  /*23bf0*/  WARPSYNC.COLLECTIVE R15, `(.L_x_2076) ;  /* 0x000000000f087348 */ /* 0x000fea0003c00000 */
[----:B------:R0:W1:Y:S02]  /*23c00*/  SHFL.UP P6, R14, R13, R12, R11 ;  /* 0x0400000c0d0e7389 */ /* 0x00006400000c000b */
[----:B01----:R-:W-:Y:S01]  /*23c10*/  ENDCOLLECTIVE ;  /* 0x000000000000791b */ /* 0x003fe20003800000 */
.L_x_2076:
[----:B------:R-:W-:Y:S01]  /*23c20*/  IMAD.MOV.U32 R12, RZ, RZ, 0x4 ;  /* 0x00000004ff0c7424 */ /* 0x000fe200078e00ff */
[----:B------:R-:W-:-:S05]  /*23c30*/  SEL R5, R14, RZ, P2 ;  /* 0x000000ff0e057207 */ /* 0x000fca0001000000 */
[----:B------:R-:W-:-:S04]  /*23c40*/  IMAD.IADD R5, R4, 0x1, R5 ;  /* 0x0000000104057824 */ /* 0x000fc800078e0205 */
[----:B------:R-:W-:-:S07]  /*23c50*/  IMAD.MOV.U32 R13, RZ, RZ, R5 ;  /* 0x000000ffff0d7224 */ /* 0x000fce00078e0005 */
[----:B------:R-:W-:Y:S05]  /*23c60*/  WARPSYNC.COLLECTIVE R15, `(.L_x_2077) ;  /* 0x000000000f087348 */ /* 0x000fea0003c00000 */
[----:B------:R0:W1:Y:S02]  /*23c70*/  SHFL.UP P6, R14, R13, R12, R11 ;  /* 0x0400000c0d0e7389 */ /* 0x00006400000c000b */
[----:B01----:R-:W-:Y:S01]  /*23c80*/  ENDCOLLECTIVE ;  /* 0x000000000000791b */ /* 0x003fe20003800000 */
.L_x_2077:
[----:B------:R-:W-:Y:S01]  /*23c90*/  IMAD.MOV.U32 R12, RZ, RZ, 0x8 ;  /* 0x00000008ff0c7424 */ /* 0x000fe200078e00ff */
[----:B------:R-:W-:-:S05]  /*23ca0*/  SEL R6, R14, RZ, P3 ;  /* 0x000000ff0e067207 */ /* 0x000fca0001800000 */
[----:B------:R-:W-:-:S04]  /*23cb0*/  IMAD.IADD R6, R5, 0x1, R6 ;  /* 0x0000000105067824 */ /* 0x000fc800078e0206 */
[----:B------:R-:W-:-:S07]  /*23cc0*/  IMAD.MOV.U32 R13, RZ, RZ, R6 ;  /* 0x000000ffff0d7224 */ /* 0x000fce00078e0006 */
[----:B------:R-:W-:Y:S05]  /*23cd0*/  WARPSYNC.COLLECTIVE R15, `(.L_x_2078) ;  /* 0x000000000f087348 */ /* 0x000fea0003c00000 */
[----:B------:R0:W1:Y:S02]  /*23ce0*/  SHFL.UP P6, R14, R13, R12, R11 ;  /* 0x0400000c0d0e7389 */ /* 0x00006400000c000b */
[----:B01----:R-:W-:Y:S01]  /*23cf0*/  ENDCOLLECTIVE ;  /* 0x000000000000791b */ /* 0x003fe20003800000 */
.L_x_2078:
[----:B------:R-:W-:Y:S01]  /*23d00*/  IMAD.MOV.U32 R12, RZ, RZ, 0x10 ;  /* 0x00000010ff0c7424 */ /* 0x000fe200078e00ff */
[----:B------:R-:W-:-:S05]  /*23d10*/  SEL R3, R14, RZ, P4 ;  /* 0x000000ff0e037207 */ /* 0x000fca0002000000 */
[----:B------:R-:W-:-:S04]  /*23d20*/  IMAD.IADD R4, R6, 0x1, R3 ;  /* 0x0000000106047824 */ /* 0x000fc800078e0203 */
[----:B------:R-:W-:-:S07]  /*23d30*/  IMAD.MOV.U32 R13, RZ, RZ, R4 ;  /* 0x000000ffff0d7224 */ /* 0x000fce00078e0004 */
[----:B------:R-:W-:Y:S05]  /*23d40*/  WARPSYNC.COLLECTIVE R15, `(.L_x_2079) ;  /* 0x000000000f087348 */ /* 0x000fea0003c00000 */
[----:B------:R0:W1:Y:S02]  /*23d50*/  SHFL.UP P6, R14, R13, R12, R11 ;  /* 0x0400000c0d0e7389 */ /* 0x00006400000c000b */
[----:B01----:R-:W-:Y:S01]  /*23d60*/  ENDCOLLECTIVE ;  /* 0x000000000000791b */ /* 0x003fe20003800000 */
.L_x_2079:
        /* <DEDUP_REMOVED lines=8> */
.L_x_2080:
[----:B------:R-:W-:Y:S05]  /*23df0*/  BRA `(.L_x_2081) ;  /* 0xffffff9800b47947 */ /* 0x000fea000383ffff */
.L_x_1875:
[----:B------:R-:W-:Y:S01]  /*23e00*/  BSSY B0, `(.L_x_2082) ;  /* 0x0000008000007945 */ /* 0x000fe20003800000 */
[----:B-----5:R-:W-:Y:S02]  /*23e10*/  IMAD.MOV.U32 R13, RZ, RZ, R2 ;  /* 0x000000ffff0d7224 */ /* 0x020fe400078e0002 */
[----:B-1----:R-:W-:Y:S02]  /*23e20*/  IMAD.MOV.U32 R12, RZ, RZ, 0x1 ;  /* 0x00000001ff0c7424 */ /* 0x002fe400078e00ff */
[----:B------:R-:W-:Y:S02]  /*23e30*/  IMAD.MOV.U32 R11, RZ, RZ, RZ ;  /* 0x000000ffff0b7224 */ /* 0x000fe400078e00ff */
[----:B------:R-:W-:-:S07]  /*23e40*/  IMAD.MOV.U32 R15, RZ, RZ, -0x1 ;  /* 0xffffffffff0f7424 */ /* 0x000fce00078e00ff */
[----:B0-2---:R-:W-:Y:S05]  /*23e50*/  WARPSYNC.COLLECTIVE R15, `(.L_x_2083) ;  /* 0x000000000f087348 */ /* 0x005fea0003c00000 */
[----:B------:R1:W3:Y:S02]  /*23e60*/  SHFL.UP P6, R14, R13, R12, R11 ;  /* 0x0400000c0d0e7389 */ /* 0x0002e400000c000b */
[----:B0123--:R-:W-:Y:S01]  /*23e70*/  ENDCOLLECTIVE ;  /* 0x000000000000791b */ /* 0x00ffe20003800000 */
.L_x_2083:
[----:B------:R-:W-:Y:S05]  /*23e80*/  BSYNC B0 ;  /* 0x0000000000007941 */ /* 0x000fea0003800000 */
.L_x_2082:
        /* <DEDUP_REMOVED lines=8> */
.L_x_2084:
[----:B------:R-:W-:Y:S01]  /*23f10*/  IMAD.MOV.U32 R12, RZ, RZ, 0x4 ;  /* 0x00000004ff0c7424 */ /* 0x000fe200078e00ff */
[----:B------:R-:W-:-:S05]  /*23f20*/  SEL R14, R14, RZ, P2 ;  /* 0x000000ff0e0e7207 */ /* 0x000fca0001000000 */
[----:B------:R-:W-:-:S04]  /*23f30*/  IMAD.IADD R3, R13, 0x1, R14 ;  /* 0x000000010d037824 */ /* 0x000fc800078e020e */
[----:B------:R-:W-:-:S07]  /*23f40*/  IMAD.MOV.U32 R13, RZ, RZ, R3 ;  /* 0x000000ffff0d7224 */ /* 0x000fce00078e0003 */
[----:B------:R-:W-:Y:S05]  /*23f50*/  WARPSYNC.COLLECTIVE R15, `(.L_x_2085) ;  /* 0x000000000f087348 */ /* 0x000fea0003c00000 */
[----:B------:R0:W1:Y:S02]  /*23f60*/  SHFL.UP P6, R14, R13, R12, R11 ;  /* 0x0400000c0d0e7389 */ /* 0x00006400000c000b */
[----:B01----:R-:W-:Y:S01]  /*23f70*/  ENDCOLLECTIVE ;  /* 0x000000000000791b */ /* 0x003fe20003800000 */
.L_x_2085:
[----:B------:R-:W-:Y:S01]  /*23f80*/  IMAD.MOV.U32 R12, RZ, RZ, 0x8 ;  /* 0x00000008ff0c7424 */ /* 0x000fe200078e00ff */
[----:B------:R-:W-:-:S05]  /*23f90*/  SEL R4, R14, RZ, P3 ;  /* 0x000000ff0e047207 */ /* 0x000fca0001800000 */
[----:B------:R-:W-:-:S04]  /*23fa0*/  IMAD.IADD R4, R3, 0x1, R4 ;  /* 0x0000000103047824 */ /* 0x000fc800078e0204 */
[----:B------:R-:W-:-:S07]  /*23fb0*/  IMAD.MOV.U32 R13, RZ, RZ, R4 ;  /* 0x000000ffff0d7224 */ /* 0x000fce00078e0004 */
[----:B------:R-:W-:Y:S05]  /*23fc0*/  WARPSYNC.COLLECTIVE R15, `(.L_x_2086) ;  /* 0x000000000f087348 */ /* 0x000fea0003c00000 */
[----:B------:R0:W1:Y:S02]  /*23fd0*/  SHFL.UP P6, R14, R13, R12, R11 ;  /* 0x0400000c0d0e7389 */ /* 0x00006400000c000b */
[----:B01----:R-:W-:Y:S01]  /*23fe0*/  ENDCOLLECTIVE ;  /* 0x000000000000791b */ /* 0x003fe20003800000 */
.L_x_2086:
[----:B------:R-:W-:Y:S01]  /*23ff0*/  IMAD.MOV.U32 R12, RZ, RZ, 0x10 ;  /* 0x00000010ff0c7424 */ /* 0x000fe200078e00ff */
[----:B------:R-:W-:-:S05]  /*24000*/  SEL R5, R14, RZ, P4 ;  /* 0x000000ff0e057207 */ /* 0x000fca0002000000 */
[----:B------:R-:W-:-:S04]  /*24010*/  IMAD.IADD R5, R4, 0x1, R5 ;  /* 0x0000000104057824 */ /* 0x000fc800078e0205 */
[----:B------:R-:W-:-:S07]  /*24020*/  IMAD.MOV.U32 R13, RZ, RZ, R5 ;  /* 0x000000ffff0d7224 */ /* 0x000fce00078e0005 */
[----:B------:R-:W-:Y:S05]  /*24030*/  WARPSYNC.COLLECTIVE R15, `(.L_x_2087) ;  /* 0x000000000f087348 */ /* 0x000fea0003c00000 */
[----:B------:R0:W1:Y:S02]  /*24040*/  SHFL.UP P6, R14, R13, R12, R11 ;  /* 0x0400000c0d0e7389 */ /* 0x00006400000c000b */
[----:B01----:R-:W-:Y:S01]  /*24050*/  ENDCOLLECTIVE ;  /* 0x000000000000791b */ /* 0x003fe20003800000 */
.L_x_2087:
        /* <DEDUP_REMOVED lines=8> */
.L_x_2088:
[----:B------:R-:W-:Y:S05]  /*240e0*/  BRA `(.L_x_2089) ;  /* 0xffffff9800947947 */ /* 0x000fea000383ffff */
.L_x_1877:
[----:B------:R-:W-:Y:S01]  /*240f0*/  BSSY B0, `(.L_x_2090) ;  /* 0x0000006000007945 */ /* 0x000fe20003800000 */
[----:B------:R-:W-:Y:S01]  /*24100*/  PLOP3.LUT P6, PT, P6, PT, PT, 0x8, 0x0 ;  /* 0x000000000000781c */ /* 0x000fe200037ce170 */
[----:B------:R-:W-:-:S12]  /*24110*/  IMAD.MOV.U32 R15, RZ, RZ, -0x1 ;  /* 0xffffffffff0f7424 */ /* 0x000fd800078e00ff */
[----:B01----:R-:W-:Y:S05]  /*24120*/  WARPSYNC.COLLECTIVE R15, `(.L_x_2091) ;  /* 0x000000000f087348 */ /* 0x003fea0003c00000 */
[----:B------:R-:W-:Y:S01]  /*24130*/  VOTE.ANY R14, PT, P6 ;  /* 0x00000000000e7806 */ /* 0x000fe200030e0100 */
[----:B01----:R-:W-:Y:S06]  /*24140*/  ENDCOLLECTIVE ;  /* 0x000000000000791b */ /* 0x003fec0003800000 */
.L_x_2091:
[----:B------:R-:W-:Y:S05]  /*24150*/  BSYNC B0 ;  /* 0x0000000000007941 */ /* 0x000fea0003800000 */
.L_x_2090:
        /* <DEDUP_REMOVED lines=9> */
.L_x_2092:
[----:B------:R-:W-:Y:S01]  /*241f0*/  IMAD.MOV.U32 R17, RZ, RZ, R14 ;  /* 0x000000ffff117224 */ /* 0x000fe200078e000e */
[----:B------:R-:W-:Y:S06]  /*24200*/  BRA `(.L_x_2093) ;  /* 0xffffff9800847947 */ /* 0x000fec000383ffff */
.L_x_1879:
[----:B------:R-:W-:Y:S01]  /*24210*/  BSSY B0, `(.L_x_2094) ;  /* 0x0000007000007945 */ /* 0x000fe20003800000 */
[----:B------:R-:W-:Y:S02]  /*24220*/  IMAD.MOV.U32 R13, RZ, RZ, R3 ;  /* 0x000000ffff0d7224 */ /* 0x000fe400078e0003 */
[----:B------:R-:W-:Y:S02]  /*24230*/  IMAD.MOV.U32 R11, RZ, RZ, 0x1f ;  /* 0x0000001fff0b7424 */ /* 0x000fe400078e00ff */
[----:B------:R-:W-:-:S07]  /*24240*/  IMAD.MOV.U32 R15, RZ, RZ, -0x1 ;  /* 0xffffffffff0f7424 */ /* 0x000fce00078e00ff */
[----:B0-23--:R-:W-:Y:S05]  /*24250*/  WARPSYNC.COLLECTIVE R15, `(.L_x_2095) ;  /* 0x000000000f087348 */ /* 0x00dfea0003c00000 */
[----:B------:R1:W4:Y:S02]  /*24260*/  SHFL.IDX P6, R14, R13, R12, R11 ;  /* 0x0000000c0d0e7389 */ /* 0x00032400000c000b */
[----:B01234-:R-:W-:Y:S01]  /*24270*/  ENDCOLLECTIVE ;  /* 0x000000000000791b */ /* 0x01ffe20003800000 */
.L_x_2095:
[----:B------:R-:W-:Y:S05]  /*24280*/  BSYNC B0 ;  /* 0x0000000000007941 */ /* 0x000fea0003800000 */
.L_x_2094:
[----:B------:R-:W-:Y:S01]  /*24290*/  IMAD.MOV.U32 R6, RZ, RZ, R14 ;  /* 0x000000ffff067224 */ /* 0x000fe200078e000e */
[----:B------:R-:W-:Y:S06]  /*242a0*/  BRA `(.L_x_1878) ;  /* 0xffffff9800787947 */ /* 0x000fec000383ffff */
.L_x_1883:
[----:B0-----:R0:W4:Y:S02]  /*242b0*/  SYNCS.PHASECHK.TRANS64.TRYWAIT P0, [R5+URZ+0x16820], R0 ;  /* 0x01682000050075a7 */ /* 0x001124000800017f */
[----:B----4-:R-:W-:Y:S05]  /*242c0*/  @!P0 NANOSLEEP.SYNCS 0x989680 ;  /* 0x009896800000895d */ /* 0x010fea0003900000 */
[----:B------:R-:W4:Y:S02]  /*242d0*/  @!P0 SYNCS.PHASECHK.TRANS64 P0, [R5+URZ+0x16820], R0 ;  /* 0x01682000050085a7 */ /* 0x000f24000800007f */
[----:B----4-:R-:W-:Y:S05]  /*242e0*/  @!P0 BRA `(.L_x_1883) ;  /* 0xfffffffc00f08947 */ /* 0x010fea000383ffff */
[----:B------:R-:W-:Y:S05]  /*242f0*/  BRA `(.L_x_2096) ;  /* 0xffffff9c00f07947 */ /* 0x000fea000383ffff */
.L_x_1884:
[----:B------:R-:W4:Y:S01]  /*24300*/  S2R R2, SR_TID.X ;  /* 0x0000000000027919 */ /* 0x000f220000002100 */
[----:B------:R-:W-:Y:S01]  /*24310*/  BSSY B0, `(.L_x_2097) ;  /* 0x000000a000007945 */ /* 0x000fe20003800000 */
[----:B-1----:R-:W-:Y:S02]  /*24320*/  IMAD.MOV.U32 R12, RZ, RZ, RZ ;  /* 0x000000ffff0c7224 */ /* 0x002fe400078e00ff */
[----:B------:R-:W-:Y:S02]  /*24330*/  IMAD.MOV.U32 R11, RZ, RZ, 0x1f ;  /* 0x0000001fff0b7424 */ /* 0x000fe400078e00ff */
[----:B------:R-:W-:Y:S01]  /*24340*/  IMAD.MOV.U32 R15, RZ, RZ, -0x1 ;  /* 0xffffffffff0f7424 */ /* 0x000fe200078e00ff */
[----:B----4-:R-:W-:-:S04]  /*24350*/  SHF.R.U32.HI R2, RZ, 0x5, R2 ;  /* 0x00000005ff027819 */ /* 0x010fc80000011602 */
[----:B------:R-:W-:-:S05]  /*24360*/  LOP3.LUT R2, R2, 0x3, RZ, 0xc0, !PT ;  /* 0x0000000302027812 */ /* 0x000fca00078ec0ff */
[----:B------:R-:W-:-:S07]  /*24370*/  IMAD.MOV.U32 R13, RZ, RZ, R2 ;  /* 0x000000ffff0d7224 */ /* 0x000fce00078e0002 */
[----:B0-23--:R-:W-:Y:S05]  /*24380*/  WARPSYNC.COLLECTIVE R15, `(.L_x_2098) ;  /* 0x000000000f087348 */ /* 0x00dfea0003c00000 */
[----:B------:R1:W4:Y:S02]  /*24390*/  SHFL.IDX P6, R14, R13, R12, R11 ;  /* 0x0000000c0d0e7389 */ /* 0x00032400000c000b */
[----:B01234-:R-:W-:Y:S01]  /*243a0*/  ENDCOLLECTIVE ;  /* 0x000000000000791b */ /* 0x01ffe20003800000 */
.L_x_2098:
[----:B------:R-:W-:Y:S05]  /*243b0*/  BSYNC B0 ;  /* 0x0000000000007941 */ /* 0x000fea0003800000 */
.L_x_2097:
[----:B------:R-:W-:Y:S05]  /*243c0*/  BRA `(.L_x_2099) ;  /* 0xffffff9c00d87947 */ /* 0x000fea000383ffff */
.L_x_1885:
[----:B------:R-:W-:Y:S01]  /*243d0*/  BSSY B0, `(.L_x_2100) ;  /* 0x0000006000007945 */ /* 0x000fe20003800000 */
[----:B------:R-:W-:-:S07]  /*243e0*/  IMAD.MOV.U32 R15, RZ, RZ, -0x1 ;  /* 0xffffffffff0f7424 */ /* 0x000fce00078e00ff */
[----:B0123--:R-:W-:Y:S05]  /*243f0*/  WARPSYNC.COLLECTIVE R15, `(.L_x_2101) ;  /* 0x000000000f0c7348 */ /* 0x00ffea0003c00000 */
[----:B------:R-:W-:Y:S02]  /*24400*/  ELECT P6, UR62, PT ;  /* 0x00000000003e782f */ /* 0x000fe400038c0000 */
[----:B------:R-:W-:Y:S01]  /*24410*/  MOV R14, UR62 ;  /* 0x0000003e000e7c02 */ /* 0x000fe20008000f00 */
[----:B0123--:R-:W-:Y:S10]  /*24420*/  ENDCOLLECTIVE ;  /* 0x000000000000791b */ /* 0x00fff40003800000 */
.L_x_2101:
[----:B------:R-:W-:Y:S05]  /*24430*/  BSYNC B0 ;  /* 0x0000000000007941 */ /* 0x000fea0003800000 */
.L_x_2100:
[----:B------:R-:W-:Y:S05]  /*24440*/  BRA `(.L_x_2102) ;  /* 0xffffff9c00cc7947 */ /* 0x000fea000383ffff */
.L_x_1887:
[----:B0-----:R0:W4:Y:S02]  /*24450*/  SYNCS.PHASECHK.TRANS64.TRYWAIT P1, [R3+URZ+0x16840], R2 ;  /* 0x01684002030075a7 */ /* 0x001124000802017f */
[----:B----4-:R-:W-:Y:S05]  /*24460*/  @!P1 NANOSLEEP.SYNCS 0x989680 ;  /* 0x009896800000995d */ /* 0x010fea0003900000 */
[----:B------:R-:W4:Y:S02]  /*24470*/  @!P1 SYNCS.PHASECHK.TRANS64 P1, [R3+URZ+0x16840], R2 ;  /* 0x01684002030095a7 */ /* 0x000f24000802007f */
[----:B----4-:R-:W-:Y:S05]  /*24480*/  @!P1 BRA `(.L_x_1887) ;  /* 0xfffffffc00f09947 */ /* 0x010fea000383ffff */
[----:B------:R-:W-:Y:S05]  /*24490*/  BRA `(.L_x_2103) ;  /* 0xffffff9c00ec7947 */ /* 0x000fea000383ffff */
.L_x_1889:
[----:B----4-:R4:W0:Y:S02]  /*244a0*/  SYNCS.PHASECHK.TRANS64.TRYWAIT P1, [R25+URZ+0x16840], R0 ;  /* 0x01684000190075a7 */ /* 0x010824000802017f */
[----:B0-----:R-:W-:Y:S05]  /*244b0*/  @!P1 NANOSLEEP.SYNCS 0x989680 ;  /* 0x009896800000995d */ /* 0x001fea0003900000 */
[----:B------:R-:W0:Y:S02]  /*244c0*/  @!P1 SYNCS.PHASECHK.TRANS64 P1, [R25+URZ+0x16840], R0 ;  /* 0x01684000190095a7 */ /* 0x000e24000802007f */
[----:B0-----:R-:W-:Y:S05]  /*244d0*/  @!P1 BRA `(.L_x_1889) ;  /* 0xfffffffc00f09947 */ /* 0x001fea000383ffff */
[----:B------:R-:W-:Y:S05]  /*244e0*/  BRA `(.L_x_2104) ;  /* 0xffffff9c00f87947 */ /* 0x000fea000383ffff */
.L_x_1891:
[----:B------:R0:W0:Y:S02]  /*244f0*/  SYNCS.PHASECHK.TRANS64.TRYWAIT P1, [R3+URZ+0x16860], R2 ;  /* 0x01686002030075a7 */ /* 0x000024000802017f */
[----:B0-----:R-:W-:Y:S05]  /*24500*/  @!P1 NANOSLEEP.SYNCS 0x989680 ;  /* 0x009896800000995d */ /* 0x001fea0003900000 */
[----:B------:R-:W0:Y:S02]  /*24510*/  @!P1 SYNCS.PHASECHK.TRANS64 P1, [R3+URZ+0x16860], R2 ;  /* 0x01686002030095a7 */ /* 0x000e24000802007f */
[----:B0-----:R-:W-:Y:S05]  /*24520*/  @!P1 BRA `(.L_x_1891) ;  /* 0xfffffffc00f09947 */ /* 0x001fea000383ffff */
[----:B------:R-:W-:Y:S05]  /*24530*/  BRA `(.L_x_2105) ;  /* 0xffffff9c00f47947 */ /* 0x000fea000383ffff */
.L_x_2106:
        /* <DEDUP_REMOVED lines=12> */
.L_x_3110:


//--------------------- .text._ZN7cutlass13device_kernelIN5flash11enable_sm90INS1_16FlashAttnFwdSm90INS1_25CollectiveMainloopFwdSm90ILi2EN4cute5tupleIJNS5_1CILi1EEES8_S8_EEENS6_IJNS7_ILi192EEENS7_ILi128EEENS7_ILi64EEEEEELi64ENS_10bfloat16_tEfNS_4arch4Sm90ELb1ELb0ELb0ELb0ELb1ELb0ELb0ELb1ELb1ELb1ELb0ELb0EEENS1_21CollectiveEpilogueFwdINS6_IJSA_SC_SB_EEES9_SE_SG_Li384ELb0ELb1ELb0ELb0EEENS1_30DynamicPersistentTileSchedulerILi384ELi128ELb0ELb1ELb1EEEEEEEEEvNT_6ParamsE --------------------------
	.section	.text._ZN7cutlass13device_kernelIN5flash11enable_sm90INS1_16FlashAttnFwdSm90INS1_25CollectiveMainloopFwdSm90ILi2EN4cute5tupleIJNS5_1CILi1EEES8_S8_EEENS6_IJNS7_ILi192EEENS7_ILi128EEENS7_ILi64EEEEEELi64ENS_10bfloat16_tEfNS_4arch4Sm90ELb1ELb0ELb0ELb0ELb1ELb0ELb0ELb1ELb1ELb1ELb0ELb0EEENS1_21CollectiveEpilogueFwdINS6_IJSA_SC_SB_EEES9_SE_SG_Li384ELb0ELb1ELb0ELb0EEENS1_30DynamicPersistentTileSchedulerILi384ELi128ELb0ELb1ELb1EEEEEEEEEvNT_6ParamsE,"ax",@progbits
	.align	128
.text._ZN7cutlass13device_kernelIN5flash11enable_sm90INS1_16FlashAttnFwdSm90INS1_25CollectiveMainloopFwdSm90ILi2EN4cute5tupleIJNS5_1CILi1EEES8_S8_EEENS6_IJNS7_ILi192EEENS7_ILi128EEENS7_ILi64EEEEEELi64ENS_10bfloat16_tEfNS_4arch4Sm90ELb1ELb0ELb0ELb0ELb1ELb0ELb0ELb1ELb1ELb1ELb0ELb0EEENS1_21CollectiveEpilogueFwdINS6_IJSA_SC_SB_EEES9_SE_SG_Li384ELb0ELb1ELb0ELb0EEENS1_30DynamicPersistentTileSchedulerILi384ELi128ELb0ELb1ELb1EEEEEEEEEvNT_6ParamsE:
        .type           _ZN7cutlass13device_kernelIN5flash11enable_sm90INS1_16FlashAttnFwdSm90INS1_25CollectiveMainloopFwdSm90ILi2EN4cute5tupleIJNS5_1CILi1EEES8_S8_EEENS6_IJNS7_ILi192EEENS7_ILi128EEENS7_ILi64EEEEEELi64ENS_10bfloat16_tEfNS_4arch4Sm90ELb1ELb0ELb0ELb0ELb1ELb0ELb0ELb1ELb1ELb1ELb0ELb0EEENS1_21CollectiveEpilogueFwdINS6_IJSA_SC_SB_EEES9_SE_SG_Li384ELb0ELb1ELb0ELb0EEENS1_30DynamicPersistentTileSchedulerILi384ELi128ELb0ELb1ELb1EEEEEEEEEvNT_6ParamsE,@function
        .size           _ZN7cutlass13device_kernelIN5flash11enable_sm90INS1_16FlashAttnFwdSm90INS1_25CollectiveMainloopFwdSm90ILi2EN4cute5tupleIJNS5_1CILi1EEES8_S8_EEENS6_IJNS7_ILi192EEENS7_ILi128EEENS7_ILi64EEEEEELi64ENS_10bfloat16_tEfNS_4arch4Sm90ELb1ELb0ELb0ELb0ELb1ELb0ELb0ELb1ELb1ELb1ELb0ELb0EEENS1_21CollectiveEpilogueFwdINS6_IJSA_SC_SB_EEES9_SE_SG_Li384ELb0ELb1ELb0ELb0EEENS1_30DynamicPersistentTileSchedulerILi384ELi128ELb0ELb1ELb1EEEEEEEEEvNT_6ParamsE,(.L_x_3111 - _ZN7cutlass13device_kernelIN5flash11enable_sm90INS1_16FlashAttnFwdSm90INS1_25CollectiveMainloopFwdSm90ILi2EN4cute5tupleIJNS5_1CILi1EEES8_S8_EEENS6_IJNS7_ILi192EEENS7_ILi128EEENS7_ILi64EEEEEELi64ENS_10bfloat16_tEfNS_4arch4Sm90ELb1ELb0ELb0ELb0ELb1ELb0ELb0ELb1ELb1ELb1ELb0ELb0EEENS1_21CollectiveEpilogueFwdINS6_IJSA_SC_SB_EEES9_SE_SG_Li384ELb0ELb1ELb0ELb0EEENS1_30DynamicPersistentTileSchedulerILi384ELi128ELb0ELb1ELb1EEEEEEEEEvNT_6ParamsE)
        .other          _ZN7cutlass13device_kernelIN5flash11enable_sm90INS1_16FlashAttnFwdSm90INS1_25CollectiveMainloopFwdSm90ILi2EN4cute5tupleIJNS5_1CILi1EEES8_S8_EEENS6_IJNS7_ILi192EEENS7_ILi128EEENS7_ILi64EEEEEELi64ENS_10bfloat16_tEfNS_4arch4Sm90ELb1ELb0ELb0ELb0ELb1ELb0ELb0ELb1ELb1ELb1ELb0ELb0EEENS1_21CollectiveEpilogueFwdINS6_IJSA_SC_SB_EEES9_SE_SG_Li384ELb0ELb1ELb0ELb0EEENS1_30DynamicPersistentTileSchedulerILi384ELi128ELb0ELb1ELb1EEEEEEEEEvNT_6ParamsE,@"STO_CUDA_ENTRY STV_DEFAULT"
_ZN7cutlass13device_kernelIN5flash11enable_sm90INS1_16FlashAttnFwdSm90INS1_25CollectiveMainloopFwdSm90ILi2EN4cute5tupleIJNS5_1CILi1EEES8_S8_EEENS6_IJNS7_ILi192EEENS7_ILi128EEENS7_ILi64EEEEEELi64ENS_10bfloat16_tEfNS_4arch4Sm90ELb1ELb0ELb0ELb0ELb1ELb0ELb0ELb1ELb1ELb1ELb0ELb0EEENS1_21CollectiveEpilogueFwdINS6_IJSA_SC_SB_EEES9_SE_SG_Li384ELb0ELb1ELb0ELb0EEENS1_30DynamicPersistentTileSchedulerILi384ELi128ELb0ELb1ELb1EEEEEEEEEvNT_6ParamsE:
        /* <DEDUP_REMOVED lines=45> */
.L_x_2107:
        /* <DEDUP_REMOVED lines=22> */
.L_x_2108:
        /* <DEDUP_REMOVED lines=18> */
.L_x_2109:
        /* <DEDUP_REMOVED lines=22> */
.L_x_2110:
        /* <DEDUP_REMOVED lines=23> */
.L_x_2111:
        /* <DEDUP_REMOVED lines=8> */
.L_x_2113:
        /* <DEDUP_REMOVED lines=26> */
[C---:B------:R-:W-:Y:S01]  /*0a40*/  LOP3.LUT R4, R2.reuse, 0x3fffff0, RZ, 0xc0, !PT ;  /* 0x03fffff002047812 */ /* 0x040fe200078ec0ff */
        /* <DEDUP_REMOVED lines=38> */
.L_x_2158:
        /* <DEDUP_REMOVED lines=12> */
[----:B012--5:R-:W-:Y:S05]  /*0d70*/  @!P0 BRA `(.L_x_2114) ;  /* 0x0000000000208947 */ /* 0x027fea0003800000 */
        /* <DEDUP_REMOVED lines=8> */
.L_x_2114:
[----:B------:R-:W-:Y:S01]  /*0e00*/  ULDC UR7, c[0x0][0xc54] ;  /* 0x0003150000077ab9 */ /* 0x000fe20000000800 */
[----:B------:R-:W-:Y:S01]  /*0e10*/  UMOV UR6, UR9 ;  /* 0x0000000900067c82 */ /* 0x000fe20008000000 */
[----:B------:R-:W-:-:S11]  /*0e20*/  UISETP.NE.AND UP0, UPT, UR7, 0x1, UPT ;  /* 0x000000010700788c */ /* 0x000fd6000bf05270 */
[----:B------:R-:W-:Y:S02]  /*0e30*/  @UP0 ULDC.64 UR10, c[0x0][0xc58] ;  /* 0x00031600000a0ab9 */ /* 0x000fe40000000a00 */
[----:B------:R-:W-:-:S04]  /*0e40*/  UIMAD.WIDE.U32 UR4, UR9, UR10, URZ ;  /* 0x0000000a090472a5 */ /* 0x000fc8000f8e003f */
[----:B------:R-:W-:-:S04]  /*0e50*/  @UP0 USHF.R.U32.HI UR6, URZ, UR11, UR5 ;  /* 0x0000000b3f060299 */ /* 0x000fc80008011605 */
[----:B------:R-:W-:-:S12]  /*0e60*/  UIMAD UR4, UR6, UR7, URZ ;  /* 0x00000007060472a4 */ /* 0x000fd8000f8e023f */
.L_x_2115:
[----:B------:R-:W-:Y:S01]  /*0e70*/  ULDC.64 UR10, c[0x0][0x418] ;  /* 0x00010600000a7ab9 */ /* 0x000fe20000000a00 */
[----:B------:R-:W-:Y:S01]  /*0e80*/  ULOP3.LUT UR6, URZ, UR6, URZ, 0x33, !UPT ;  /* 0x000000063f067292 */ /* 0x000fe2000f8e333f */
[----:B------:R-:W-:Y:S01]  /*0e90*/  PLOP3.LUT P0, PT, PT, PT, PT, 0x80, 0x0 ;  /* 0x000000000000781c */ /* 0x000fe20003f0f070 */
[----:B------:R-:W-:Y:S01]  /*0ea0*/  UISETP.NE.U32.AND UP0, UPT, UR10, URZ, UPT ;  /* 0x0000003f0a00728c */ /* 0x000fe2000bf05070 */
[----:B------:R-:W-:Y:S01]  /*0eb0*/  CS2R R26, SRZ ;  /* 0x00000000001a7805 */ /* 0x000fe2000001ff00 */
[----:B------:R-:W-:Y:S01]  /*0ec0*/  ULDC UR5, c[0x0][0xc3c] ;  /* 0x00030f0000057ab9 */ /* 0x000fe20000000800 */
[----:B------:R-:W-:Y:S01]  /*0ed0*/  UIADD3 UR4, UR9, -UR4, URZ ;  /* 0x8000000409047290 */ /* 0x000fe2000fffe03f */
[----:B------:R-:W-:Y:S01]  /*0ee0*/  CS2R R118, SRZ ;  /* 0x0000000000767805 */ /* 0x000fe2000001ff00 */
[----:B------:R-:W-:Y:S01]  /*0ef0*/  UISETP.NE.AND.EX UP0, UPT, UR11, URZ, UPT, UP0 ;  /* 0x0000003f0b00728c */ /* 0x000fe2000bf05300 */
[----:B------:R-:W-:Y:S01]  /*0f00*/  CS2R R116, SRZ ;  /* 0x0000000000747805 */ /* 0x000fe2000001ff00 */
[----:B------:R-:W-:Y:S01]  /*0f10*/  UIADD3 UR6, UR6, UR5, URZ ;  /* 0x0000000506067290 */ /* 0x000fe2000fffe03f */
[----:B------:R-:W-:Y:S01]  /*0f20*/  CS2R R114, SRZ ;  /* 0x0000000000727805 */ /* 0x000fe2000001ff00 */
[----:B------:R-:W-:Y:S01]  /*0f30*/  ULDC UR11, c[0x0][0x448] ;  /* 0x00011200000b7ab9 */ /* 0x000fe20000000800 */
[----:B------:R-:W-:Y:S01]  /*0f40*/  ULDC UR10, c[0x0][0xc54] ;  /* 0x00031500000a7ab9 */ /* 0x000fe20000000800 */
[----:B------:R-:W-:Y:S01]  /*0f50*/  UISETP.NE.AND UP2, UPT, UR11, 0x1, UPT ;  /* 0x000000010b00788c */ /* 0x000fe2000bf45270 */
[----:B------:R-:W-:Y:S01]  /*0f60*/  CS2R R112, SRZ ;  /* 0x0000000000707805 */ /* 0x000fe2000001ff00 */
[----:B------:R-:W-:Y:S01]  /*0f70*/  UIMAD UR40, UR6, 0xc0, URZ ;  /* 0x000000c0062878a4 */ /* 0x000fe2000f8e023f */
[----:B------:R-:W-:Y:S01]  /*0f80*/  CS2R R14, SRZ ;  /* 0x00000000000e7805 */ /* 0x000fe2000001ff00 */
[----:B------:R-:W-:Y:S01]  /*0f90*/  UIMAD UR10, UR8, UR10, UR4 ;  /* 0x0000000a080a72a4 */ /* 0x000fe2000f8e0204 */
[----:B------:R-:W-:Y:S01]  /*0fa0*/  IMAD.MOV.U32 R110, RZ, RZ, RZ ;  /* 0x000000ffff6e7224 */ /* 0x000fe200078e00ff */
[----:B------:R-:W-:Y:S01]  /*0fb0*/  UIADD3 UR6, UR40, 0xbf, URZ ;  /* 0x000000bf28067890 */ /* 0x000fe2000fffe03f */
[----:B------:R-:W-:Y:S01]  /*0fc0*/  IMAD.MOV.U32 R21, RZ, RZ, RZ ;  /* 0x000000ffff157224 */ /* 0x000fe200078e00ff */
[----:B------:R-:W-:Y:S01]  /*0fd0*/  ULDC UR47, c[0x0][0x424] ;  /* 0x00010900002f7ab9 */ /* 0x000fe20000000800 */
[----:B------:R-:W-:Y:S01]  /*0fe0*/  ULDC UR7, c[0x0][0x288] ;  /* 0x0000a20000077ab9 */ /* 0x000fe20000000800 */
[----:B------:R-:W-:Y:S01]  /*0ff0*/  USEL UR47, UR47, 0x1, UP0 ;  /* 0x000000012f2f7887 */ /* 0x000fe20008000000 */
[----:B------:R-:W-:Y:S01]  /*1000*/  CS2R R12, SRZ ;  /* 0x00000000000c7805 */ /* 0x000fe2000001ff00 */
[----:B------:R-:W-:Y:S01]  /*1010*/  @UP2 ULDC UR4, c[0x0][0x44c] ;  /* 0x0001130000042ab9 */ /* 0x000fe20000000800 */
[----:B------:R-:W-:Y:S01]  /*1020*/  UIADD3 UR7, -UR7, 0x80, URZ ;  /* 0x0000008007077890 */ /* 0x000fe2000fffe13f */
[----:B------:R-:W-:Y:S01]  /*1030*/  IMAD.MOV.U32 R106, RZ, RZ, RZ ;  /* 0x000000ffff6a7224 */ /* 0x000fe200078e00ff */
[----:B------:R-:W-:Y:S01]  /*1040*/  UIMAD.WIDE.U32 UR4, UR6, UR4, URZ ;  /* 0x00000004060472a5 */ /* 0x000fe2000f8e003f */
[----:B------:R-:W-:Y:S01]  /*1050*/  IMAD.MOV.U32 R25, RZ, RZ, RZ ;  /* 0x000000ffff197224 */ /* 0x000fe200078e00ff */
[----:B------:R-:W-:Y:S01]  /*1060*/  ULDC UR9, c[0x0][0x2f0] ;  /* 0x0000bc0000097ab9 */ /* 0x000fe20000000800 */
[----:B------:R-:W-:Y:S01]  /*1070*/  @UP2 ULDC UR11, c[0x0][0x450] ;  /* 0x00011400000b2ab9 */ /* 0x000fe20000000800 */
[----:B------:R-:W-:Y:S01]  /*1080*/  UIMAD UR7, UR47, UR9, UR7 ;  /* 0x000000092f0772a4 */ /* 0x000fe2000f8e0207 */
[----:B------:R-:W-:Y:S01]  /*1090*/  CS2R R102, SRZ ;  /* 0x0000000000667805 */ /* 0x000fe2000001ff00 */
[----:B------:R-:W-:Y:S01]  /*10a0*/  @UP2 USHF.R.U32.HI UR6, URZ, UR11, UR5 ;  /* 0x0000000b3f062299 */ /* 0x000fe20008011605 */
[----:B------:R-:W-:Y:S01]  /*10b0*/  CS2R R100, SRZ ;  /* 0x0000000000647805 */ /* 0x000fe2000001ff00 */
[----:B------:R-:W-:Y:S01]  /*10c0*/  UIMAD UR4, UR47, UR9, 0x7f ;  /* 0x0000007f2f0474a4 */ /* 0x000fe2000f8e0209 */
[----:B------:R-:W-:Y:S01]  /*10d0*/  CS2R R98, SRZ ;  /* 0x0000000000627805 */ /* 0x000fe2000001ff00 */
[----:B------:R-:W-:Y:S01]  /*10e0*/  UIADD3 UR6, UR7, UR6, URZ ;  /* 0x0000000607067290 */ /* 0x000fe2000fffe03f */
[----:B------:R-:W-:Y:S01]  /*10f0*/  CS2R R96, SRZ ;  /* 0x0000000000607805 */ /* 0x000fe2000001ff00 */
[----:B------:R-:W-:Y:S01]  /*1100*/  USHF.R.S32.HI UR5, URZ, 0x1f, UR4 ;  /* 0x0000001f3f057899 */ /* 0x000fe20008011404 */
[----:B------:R-:W-:Y:S01]  /*1110*/  CS2R R94, SRZ ;  /* 0x00000000005e7805 */ /* 0x000fe2000001ff00 */
[----:B------:R-:W-:Y:S01]  /*1120*/  USHF.R.S32.HI UR7, URZ, 0x1f, UR6 ;  /* 0x0000001f3f077899 */ /* 0x000fe20008011406 */
[----:B------:R-:W-:Y:S01]  /*1130*/  CS2R R92, SRZ ;  /* 0x00000000005c7805 */ /* 0x000fe2000001ff00 */
[----:B------:R-:W-:Y:S01]  /*1140*/  ULEA.HI UR5, UR5, UR4, URZ, 0x7 ;  /* 0x0000000405057291 */ /* 0x000fe2000f8f383f */
[----:B------:R-:W-:Y:S01]  /*1150*/  CS2R R90, SRZ ;  /* 0x00000000005a7805 */ /* 0x000fe2000001ff00 */
[----:B------:R-:W-:Y:S01]  /*1160*/  ULEA.HI UR7, UR7, UR6, URZ, 0x7 ;  /* 0x0000000607077291 */ /* 0x000fe2000f8f383f */
[----:B------:R-:W-:Y:S01]  /*1170*/  CS2R R88, SRZ ;  /* 0x0000000000587805 */ /* 0x000fe2000001ff00 */
[----:B------:R-:W-:-:S02]  /*1180*/  USHF.R.S32.HI UR49, URZ, 0x7, UR5 ;  /* 0x000000073f317899 */ /* 0x000fc40008011405 */
[----:B------:R-:W-:Y:S01]  /*1190*/  USHF.R.S32.HI UR7, URZ, 0x7, UR7 ;  /* 0x000000073f077899 */ /* 0x000fe20008011407 */
[----:B------:R-:W-:Y:S01]  /*11a0*/  ULDC UR42, c[0x0][0xc48] ;  /* 0x00031200002a7ab9 */ /* 0x000fe20000000800 */
[----:B------:R-:W-:Y:S02]  /*11b0*/  UMOV UR41, UR10 ;  /* 0x0000000a00297c82 */ /* 0x000fe40008000000 */
[----:B------:R-:W-:Y:S02]  /*11c0*/  UISETP.LT.AND UP0, UPT, UR49, UR7, UPT ;  /* 0x000000073100728c */ /* 0x000fe4000bf01270 */
[----:B------:R-:W-:Y:S02]  /*11d0*/  UISETP.NE.AND UP1, UPT, UR42, 0x1, UPT ;  /* 0x000000012a00788c */ /* 0x000fe4000bf25270 */
[----:B------:R-:W-:Y:S02]  /*11e0*/  USEL UR49, UR49, UR7, UP0 ;  /* 0x0000000731317287 */ /* 0x000fe40008000000 */
[----:B------:R-:W-:-:S02]  /*11f0*/  UP2UR UR48, UPR, URZ, 0x4 ;  /* 0x000000043f307883 */ /* 0x000fc40008000000 */
[----:B------:R-:W-:-:S05]  /*1200*/  UISETP.GE.AND UP0, UPT, UR49, 0x1, UPT ;  /* 0x000000013100788c */ /* 0x000fca000bf06270 */
[----:B------:R-:W-:Y:S01]  /*1210*/  @UP1 ULDC UR8, c[0x0][0xc4c] ;  /* 0x0003130000081ab9 */ /* 0x000fe20000000800 */
[----:B------:R-:W-:Y:S01]  /*1220*/  PLOP3.LUT P1, PT, PT, PT, UP0, 0x80, 0x0 ;  /* 0x000000000000781c */ /* 0x000fe20003f2f008 */
[----:B------:R-:W-:Y:S01]  /*1230*/  UIMAD.WIDE.U32 UR4, UR10, UR8, URZ ;  /* 0x000000080a0472a5 */ /* 0x000fe2000f8e003f */
[----:B------:R-:W-:-:S03]  /*1240*/  @UP1 ULDC UR6, c[0x0][0xc50] ;  /* 0x0003140000061ab9 */ /* 0x000fc60000000800 */
[----:B------:R-:W-:-:S04]  /*1250*/  @UP1 USHF.R.U32.HI UR41, URZ, UR6, UR5 ;  /* 0x000000063f291299 */ /* 0x000fc80008011605 */
[----:B------:R-:W-:-:S04]  /*1260*/  UIADD3 UR4, -UR41, URZ, URZ ;  /* 0x0000003f29047290 */ /* 0x000fc8000fffe13f */
[----:B------:R-:W-:Y:S01]  /*1270*/  UIMAD UR42, UR42, UR4, UR10 ;  /* 0x000000042a2a72a4 */ /* 0x000fe2000f8e020a */
[----:B------:R-:W-:Y:S11]  /*1280*/  @!P1 BRA `(.L_x_2116) ;  /* 0x0000007000009947 */ /* 0x000ff60003800000 */
        /* <DEDUP_REMOVED lines=31> */
.L_x_2117:
        /* <DEDUP_REMOVED lines=9> */
.L_x_2222:
[----:B------:R-:W-:Y:S05]  /*1510*/  @!P0 BRA `(.L_x_2119) ;  /* 0x0000000000048947 */ /* 0x000fea0003800000 */
[----:B------:R-:W-:Y:S01]  /*1520*/  BPT.TRAP 0x1 ;  /* 0x000000040000795c */ /* 0x000fe20000300000 */
.L_x_2119:
[----:B------:R-:W-:Y:S02]  /*1530*/  IMAD.U32 R4, RZ, RZ, UR38 ;  /* 0x00000026ff047e24 */ /* 0x000fe4000f8e00ff */
[----:B0-----:R-:W-:-:S03]  /*1540*/  IMAD.U32 R3, RZ, RZ, UR37 ;  /* 0x00000025ff037e24 */ /* 0x001fc6000f8e00ff */
[----:B------:R-:W-:Y:S02]  /*1550*/  LEA R4, R4, UR45, 0x3 ;  /* 0x0000002d04047c11 */ /* 0x000fe4000f8e18ff */
[----:B------:R-:W-:-:S04]  /*1560*/  SHF.L.U32 R3, R3, 0x1f, RZ ;  /* 0x0000001f03037819 */ /* 0x000fc800000006ff */
[----:B------:R0:W1:Y:S01]  /*1570*/  SYNCS.PHASECHK.TRANS64.TRYWAIT P1, [R4+URZ+0x16830], R3 ;  /* 0x01683003040075a7 */ /* 0x000062000802017f */
[----:B------:R-:W-:Y:S05]  /*1580*/  @!P0 BRA `(.L_x_2120) ;  /* 0x0000000000048947 */ /* 0x000fea0003800000 */
[----:B------:R-:W-:Y:S01]  /*1590*/  BPT.TRAP 0x1 ;  /* 0x000000040000795c */ /* 0x000fe20000300000 */
.L_x_2120:
[----:B-1----:R-:W-:Y:S05]  /*15a0*/  @P1 BRA `(.L_x_2121) ;  /* 0x0000000000081947 */ /* 0x002fea0003800000 */
[----:B------:R-:W1:Y:S02]  /*15b0*/  SYNCS.PHASECHK.TRANS64.TRYWAIT P1, [R4+URZ+0x16830], R3 ;  /* 0x01683003040075a7 */ /* 0x000e64000802017f */
[----:B-1----:R-:W-:Y:S05]  /*15c0*/  @!P1 BRA `(.L_x_2122) ;  /* 0x000000c800149947 */ /* 0x002fea0003800000 */
.L_x_2121:
        /* <DEDUP_REMOVED lines=35> */
.L_x_2123:
[----:B------:R-:W-:Y:S01]  /*1800*/  UISETP.NE.AND UP0, UPT, UR48, URZ, UPT ;  /* 0x0000003f3000728c */ /* 0x000fe2000bf05270 */
[----:B------:R-:W-:Y:S01]  /*1810*/  VIADD R7, R17, UR40 ;  /* 0x0000002811077c36 */ /* 0x000fe20008000000 */
[----:B------:R-:W-:Y:S01]  /*1820*/  ULDC UR11, c[0x0][0x2f0] ;  /* 0x0000bc00000b7ab9 */ /* 0x000fe20000000800 */
[----:B------:R-:W-:Y:S01]  /*1830*/  ULDC UR14, c[0x0][0x288] ;  /* 0x0000a200000e7ab9 */ /* 0x000fe20000000800 */
[----:B------:R-:W-:Y:S01]  /*1840*/  IMAD.U32 R5, RZ, RZ, UR11 ;  /* 0x0000000bff057e24 */ /* 0x000fe2000f8e00ff */
[----:B------:R-:W-:Y:S01]  /*1850*/  R2UR UR15, R4 ;  /* 0x00000000040f72ca */ /* 0x000fe200000e0000 */
[----:B------:R-:W-:Y:S01]  /*1860*/  UMOV UR10, UR40 ;  /* 0x00000028000a7c82 */ /* 0x000fe20008000000 */
[----:B------:R-:W-:Y:S01]  /*1870*/  PLOP3.LUT P1, PT, PT, PT, UP0, 0x80, 0x0 ;  /* 0x000000000000781c */ /* 0x000fe20003f2f008 */
[----:B------:R-:W-:Y:S01]  /*1880*/  UIADD3 UR24, UR49, -0x2, URZ ;  /* 0xfffffffe31187890 */ /* 0x000fe2000fffe03f */
[----:B------:R-:W-:Y:S02]  /*1890*/  PLOP3.LUT P2, PT, PT, PT, UP0, 0x80, 0x0 ;  /* 0x000000000000781c */ /* 0x000fe40003f4f008 */
[----:B------:R-:W-:Y:S01]  /*18a0*/  CS2R R118, SRZ ;  /* 0x0000000000767805 */ /* 0x000fe2000001ff00 */
[----:B------:R-:W-:Y:S01]  /*18b0*/  @UP0 ULDC UR6, c[0x0][0x44c] ;  /* 0x0001130000060ab9 */ /* 0x000fe20000000800 */
[----:B------:R-:W-:Y:S01]  /*18c0*/  @UP0 ULDC UR18, c[0x0][0x450] ;  /* 0x0001140000120ab9 */ /* 0x000fe20000000800 */
[----:B------:R-:W-:-:S02]  /*18d0*/  CS2R R116, SRZ ;  /* 0x0000000000747805 */ /* 0x000fc4000001ff00 */
[----:B------:R-:W-:Y:S02]  /*18e0*/  CS2R R114, SRZ ;  /* 0x0000000000727805 */ /* 0x000fe4000001ff00 */
[----:B------:R-:W-:Y:S02]  /*18f0*/  CS2R R112, SRZ ;  /* 0x0000000000707805 */ /* 0x000fe4000001ff00 */
[----:B------:R-:W-:Y:S01]  /*1900*/  CS2R R110, SRZ ;  /* 0x00000000006e7805 */ /* 0x000fe2000001ff00 */
[----:B------:R-:W-:Y:S01]  /*1910*/  @P1 IMAD.HI.U32 R0, R7, UR6, RZ ;  /* 0x0000000607001c27 */ /* 0x000fe2000f8e00ff */
[----:B------:R-:W-:-:S04]  /*1920*/  @UP0 ULDC UR6, c[0x0][0x450] ;  /* 0x0001140000060ab9 */ /* 0x000fc80000000800 */
[----:B------:R-:W-:Y:S01]  /*1930*/  @P2 SHF.R.U32.HI R7, RZ, UR6, R0 ;  /* 0x00000006ff072c19 */ /* 0x000fe20008011600 */
[----:B------:R-:W-:Y:S02]  /*1940*/  UMOV UR6, 0xffffff80 ;  /* 0xffffff8000067882 */ /* 0x000fe40000000000 */
[----:B------:R-:W-:Y:S02]  /*1950*/  UIMAD UR6, UR49, UR6, 0x80 ;  /* 0x00000080310674a4 */ /* 0x000fe4000f8e0206 */
[----:B------:R-:W2:Y:S02]  /*1960*/  SHFL.IDX PT, R2, R7, 0x1, 0x1c1f ;  /* 0x003c1f0007027f89 */ /* 0x000ea400000e0000 */
[----:B------:R-:W-:Y:S02]  /*1970*/  UIADD3 UR7, UR6, 0x1, URZ ;  /* 0x0000000106077890 */ /* 0x000fe4000fffe03f */
[----:B------:R-:W-:Y:S01]  /*1980*/  UIMAD UR6, UR47, UR11, UR6 ;  /* 0x0000000b2f0672a4 */ /* 0x000fe2000f8e0206 */
[----:B------:R-:W3:Y:S01]  /*1990*/  SHFL.IDX PT, R7, R7, RZ, 0x1c1f ;  /* 0x001c1fff07077589 */ /* 0x000ee200000e0000 */
[----:B------:R-:W-:-:S02]  /*19a0*/  UIMAD UR11, UR47, UR11, -UR14 ;  /* 0x0000000b2f0b72a4 */ /* 0x000fc4000f8e0a0e */
[----:B01----:R-:W-:-:S04]  /*19b0*/  IMAD.U32 R3, RZ, RZ, UR7 ;  /* 0x00000007ff037e24 */ /* 0x003fc8000f8e00ff */
[C---:B------:R-:W-:Y:S02]  /*19c0*/  IMAD R0, R16.reuse, -0x2, R3 ;  /* 0xfffffffe10007824 */ /* 0x040fe400078e0203 */
[----:B------:R-:W-:Y:S01]  /*19d0*/  IMAD.U32 R3, RZ, RZ, UR6 ;  /* 0x00000006ff037e24 */ /* 0x000fe2000f8e00ff */
[----:B------:R-:W-:Y:S01]  /*19e0*/  ULDC UR6, c[0x0][0x988] ;  /* 0x0002620000067ab9 */ /* 0x000fe20000000800 */
[----:B------:R-:W-:Y:S02]  /*19f0*/  IMAD R5, R5, UR47, R0 ;  /* 0x0000002f05057c24 */ /* 0x000fe4000f8e0200 */
[----:B------:R-:W-:Y:S02]  /*1a00*/  IMAD R3, R16, -0x2, R3 ;  /* 0xfffffffe10037824 */ /* 0x000fe400078e0203 */
[----:B------:R-:W-:Y:S01]  /*1a10*/  VIADD R8, R5, -UR14 ;  /* 0x8000000e05087c36 */ /* 0x000fe20008000000 */
[----:B--2---:R-:W-:-:S04]  /*1a20*/  IADD3 R2, R2, -UR14, R5 ;  /* 0x8000000e02027c10 */ /* 0x004fc8000fffe005 */
[----:B------:R-:W-:Y:S02]  /*1a30*/  VIMNMX R2, R3, R2, PT ;  /* 0x0000000203027248 */ /* 0x000fe40003fe0100 */
[----:B---3--:R-:W-:Y:S02]  /*1a40*/  VIADDMNMX R3, R7, R8, R3, PT ;  /* 0x0000000807037246 */ /* 0x008fe40003800103 */
[C---:B------:R-:W-:Y:S02]  /*1a50*/  ISETP.GT.AND P1, PT, R2.reuse, RZ, PT ;  /* 0x000000ff0200720c */ /* 0x040fe40003f24270 */
[C---:B------:R-:W-:Y:S02]  /*1a60*/  ISETP.GT.AND P2, PT, R2.reuse, 0x1, PT ;  /* 0x000000010200780c */ /* 0x040fe40003f44270 */
[----:B------:R-:W-:Y:S02]  /*1a70*/  ISETP.GT.AND P3, PT, R2, 0x8, PT ;  /* 0x000000080200780c */ /* 0x000fe40003f64270 */
[----:B------:R-:W-:-:S02]  /*1a80*/  FSEL R106, R26, -INF , P1 ;  /* 0xff8000001a6a7808 */ /* 0x000fc40000800000 */
[----:B------:R-:W-:Y:S02]  /*1a90*/  FSEL R108, R27, -INF , P2 ;  /* 0xff8000001b6c7808 */ /* 0x000fe40001000000 */
[----:B------:R-:W-:Y:S02]  /*1aa0*/  ISETP.GT.AND P1, PT, R2, 0x9, PT ;  /* 0x000000090200780c */ /* 0x000fe40003f24270 */
[----:B------:R-:W-:Y:S02]  /*1ab0*/  FSEL R104, R30, -INF , P3 ;  /* 0xff8000001e687808 */ /* 0x000fe40001800000 */
[----:B------:R-:W-:Y:S02]  /*1ac0*/  FMNMX.FTZ R9, R106, R108, !PT ;  /* 0x0000006c6a097209 */ /* 0x000fe40007810000 */
[----:B------:R-:W-:Y:S02]  /*1ad0*/  ISETP.GT.AND P2, PT, R2, 0x10, PT ;  /* 0x000000100200780c */ /* 0x000fe40003f44270 */
[----:B------:R-:W-:-:S02]  /*1ae0*/  FSEL R10, R31, -INF , P1 ;  /* 0xff8000001f0a7808 */ /* 0x000fc40000800000 */
[----:B------:R-:W-:Y:S02]  /*1af0*/  FMNMX.FTZ R9, R104, R9, !PT ;  /* 0x0000000968097209 */ /* 0x000fe40007810000 */
        /* <DEDUP_REMOVED lines=81> */
[----:B------:R-:W-:Y:S02]  /*2010*/  FSEL R6, R87, -INF , P1 ;  /* 0xff80000057067808 */ /* 0x000fe40000800000 */
[----:B------:R-:W-:-:S02]  /*2020*/  FMNMX.FTZ R9, R86, R9, !PT ;  /* 0x0000000956097209 */ /* 0x000fc40007810000 */
[C---:B------:R-:W-:Y:S02]  /*2030*/  ISETP.GT.AND P2, PT, R3.reuse, 0x1, PT ;  /* 0x000000010300780c */ /* 0x040fe40003f44270 */
[----:B------:R-:W-:Y:S02]  /*2040*/  FMNMX.FTZ R9, R6, R9, !PT ;  /* 0x0000000906097209 */ /* 0x000fe40007810000 */
[----:B------:R-:W-:Y:S02]  /*2050*/  ISETP.GT.AND P3, PT, R3, 0x8, PT ;  /* 0x000000080300780c */ /* 0x000fe40003f64270 */
[----:B------:R-:W-:Y:S01]  /*2060*/  FSEL R25, R25, -INF , P2 ;  /* 0xff80000019197808 */ /* 0x000fe20001000000 */
[----:B------:R-:W0:Y:S01]  /*2070*/  SHFL.BFLY PT, R0, R9, 0x2, 0x1f ;  /* 0x0c401f0009007f89 */ /* 0x000e2200000e0000 */
[----:B------:R-:W-:Y:S02]  /*2080*/  ISETP.GT.AND P2, PT, R3, 0x10, PT ;  /* 0x000000100300780c */ /* 0x000fe40003f44270 */
[----:B0-----:R-:W-:Y:S01]  /*2090*/  FMNMX.FTZ R11, R9, R0, !PT ;  /* 0x00000000090b7209 */ /* 0x001fe20007810000 */
[----:B------:R-:W-:Y:S01]  /*20a0*/  IMAD.U32 R0, RZ, RZ, UR6 ;  /* 0x00000006ff007e24 */ /* 0x000fe2000f8e00ff */
[----:B------:R-:W-:Y:S01]  /*20b0*/  FSEL R9, R28, -INF , P3 ;  /* 0xff8000001c097808 */ /* 0x000fe20001800000 */
[----:B------:R-:W-:-:S02]  /*20c0*/  @UP0 ULDC UR6, c[0x0][0x44c] ;  /* 0x0001130000060ab9 */ /* 0x000fc40000000800 */
[----:B------:R-:W0:Y:S01]  /*20d0*/  SHFL.BFLY PT, R2, R11, 0x1, 0x1f ;  /* 0x0c201f000b027f89 */ /* 0x000e2200000e0000 */
[----:B------:R-:W-:Y:S02]  /*20e0*/  UIMAD.WIDE.U32 UR6, UR40, UR6, URZ ;  /* 0x00000006280672a5 */ /* 0x000fe4000f8e003f */
[----:B------:R-:W-:Y:S02]  /*20f0*/  UIADD3 UR6, UR15, 0x16840, URZ ;  /* 0x000168400f067890 */ /* 0x000fe4000fffe03f */
[----:B------:R-:W-:Y:S02]  /*2100*/  @UP0 USHF.R.U32.HI UR10, URZ, UR18, UR7 ;  /* 0x000000123f0a0299 */ /* 0x000fe40008011607 */
[----:B------:R-:W-:Y:S02]  /*2110*/  UPRMT UR6, UR43, 0x654, UR6 ;  /* 0x000006542b067896 */ /* 0x000fe40008000006 */
[----:B------:R-:W-:-:S04]  /*2120*/  UIADD3 UR11, UR11, UR10, URZ ;  /* 0x0000000a0b0b7290 */ /* 0x000fc8000fffe03f */
[----:B------:R-:W-:-:S03]  /*2130*/  USHF.R.S32.HI UR7, URZ, 0x1f, UR11 ;  /* 0x0000001f3f077899 */ /* 0x000fc6000801140b */
[----:B------:R-:W-:Y:S01]  /*2140*/  SYNCS.ARRIVE.TRANS64.RED.A1T0 RZ, [UR6], RZ ;  /* 0x000000ffffff79a7 */ /* 0x000fe20008100406 */
[----:B------:R-:W-:-:S04]  /*2150*/  ULEA.HI UR7, UR7, UR11, URZ, 0x7 ;  /* 0x0000000b07077291 */ /* 0x000fc8000f8f383f */
[----:B------:R-:W-:Y:S01]  /*2160*/  USHF.R.S32.HI UR7, URZ, 0x7, UR7 ;  /* 0x000000073f077899 */ /* 0x000fe20008011407 */
[----:B0-----:R-:W-:-:S03]  /*2170*/  FMNMX.FTZ R2, R11, R2, !PT ;  /* 0x000000020b027209 */ /* 0x001fc60007810000 */
[----:B------:R-:W-:Y:S01]  /*2180*/  UISETP.LT.AND UP0, UPT, URZ, UR7, UPT ;  /* 0x000000073f00728c */ /* 0x000fe2000bf01270 */
[----:B------:R-:W-:Y:S02]  /*2190*/  FSEL R11, R32, -INF , P2 ;  /* 0xff800000200b7808 */ /* 0x000fe40001000000 */
[C---:B------:R-:W-:Y:S01]  /*21a0*/  FSETP.NEU.FTZ.AND P1, PT, R2.reuse, -INF , PT ;  /* 0xff8000000200780b */ /* 0x040fe20003f3d000 */
[----:B------:R-:W-:Y:S01]  /*21b0*/  FMUL.FTZ R13, R2, R0 ;  /* 0x00000000020d7220 */ /* 0x000fe20000410000 */
[----:B------:R-:W-:Y:S01]  /*21c0*/  ISETP.GT.AND P2, PT, R3, 0x18, PT ;  /* 0x000000180300780c */ /* 0x000fe20003f44270 */
[----:B------:R-:W-:-:S03]  /*21d0*/  USEL UR21, URZ, UR7, !UP0 ;  /* 0x000000073f157287 */ /* 0x000fc6000c000000 */
[----:B------:R-:W-:Y:S01]  /*21e0*/  FSEL R5, R13, RZ, P1 ;  /* 0x000000ff0d057208 */ /* 0x000fe20000800000 */
[----:B------:R-:W-:Y:S01]  /*21f0*/  UISETP.GE.AND UP0, UPT, UR24, UR21, UPT ;  /* 0x000000151800728c */ /* 0x000fe2000bf06270 */
[C---:B------:R-:W-:Y:S02]  /*2200*/  ISETP.GT.AND P1, PT, R3.reuse, RZ, PT ;  /* 0x000000ff0300720c */ /* 0x040fe40003f24270 */
[----:B------:R-:W-:Y:S01]  /*2210*/  FSEL R13, R36, -INF , P2 ;  /* 0xff800000240d7808 */ /* 0x000fe20001000000 */
[-CC-:B------:R-:W-:Y:S01]  /*2220*/  FFMA.FTZ R46, R46, R0.reuse, -R5.reuse ;  /* 0x000000002e2e7223 */ /* 0x180fe20000010805 */
[----:B------:R-:W-:Y:S01]  /*2230*/  FSEL R7, R24, -INF , P1 ;  /* 0xff80000018077808 */ /* 0x000fe20000800000 */
[-CC-:B------:R-:W-:Y:S01]  /*2240*/  FFMA.FTZ R149, R106, R0.reuse, -R5.reuse ;  /* 0x000000006a957223 */ /* 0x180fe20000010805 */
[----:B------:R-:W-:Y:S01]  /*2250*/  ISETP.GT.AND P1, PT, R3, 0x9, PT ;  /* 0x000000090300780c */ /* 0x000fe20003f24270 */
[-CC-:B------:R-:W-:Y:S01]  /*2260*/  FFMA.FTZ R8, R108, R0.reuse, -R5.reuse ;  /* 0x000000006c087223 */ /* 0x180fe20000010805 */
[----:B------:R-:W-:Y:S01]  /*2270*/  FMNMX.FTZ R24, R7, R25, !PT ;  /* 0x0000001907187209 */ /* 0x000fe20007810000 */
[--C-:B------:R-:W-:Y:S01]  /*2280*/  FFMA.FTZ R151, R104, R0, -R5.reuse ;  /* 0x0000000068977223 */ /* 0x100fe20000010805 */
[----:B------:R-:W-:Y:S01]  /*2290*/  FSEL R29, R29, -INF , P1 ;  /* 0xff8000001d1d7808 */ /* 0x000fe20000800000 */
[----:B------:R-:W-:Y:S01]  /*22a0*/  MUFU.EX2 R149, R149 ;  /* 0x0000009500957308 */ /* 0x000fe20000000800 */
[----:B------:R-:W-:Y:S01]  /*22b0*/  FMNMX.FTZ R24, R9, R24, !PT ;  /* 0x0000001809187209 */ /* 0x000fe20007810000 */
[-CC-:B------:R-:W-:Y:S01]  /*22c0*/  FFMA.FTZ R10, R10, R0.reuse, -R5.reuse ;  /* 0x000000000a0a7223 */ /* 0x180fe20000010805 */
[----:B------:R-:W-:Y:S01]  /*22d0*/  ISETP.GT.AND P1, PT, R3, 0x11, PT ;  /* 0x000000110300780c */ /* 0x000fe20003f24270 */
[--C-:B------:R-:W-:Y:S01]  /*22e0*/  FFMA.FTZ R145, R102, R0, -R5.reuse ;  /* 0x0000000066917223 */ /* 0x100fe20000010805 */
[----:B------:R-:W-:Y:S01]  /*22f0*/  FMNMX.FTZ R24, R29, R24, !PT ;  /* 0x000000181d187209 */ /* 0x000fe20007810000 */
[--C-:B------:R-:W-:Y:S01]  /*2300*/  FFMA.FTZ R100, R100, R0, -R5.reuse ;  /* 0x0000000064647223 */ /* 0x100fe20000010805 */
[----:B------:R-:W-:Y:S01]  /*2310*/  FSEL R33, R33, -INF , P1 ;  /* 0xff80000021217808 */ /* 0x000fe20000800000 */
[----:B------:R-:W0:Y:S01]  /*2320*/  MUFU.EX2 R8, R8 ;  /* 0x0000000800087308 */ /* 0x000e220000000800 */
[----:B------:R-:W-:Y:S01]  /*2330*/  FMNMX.FTZ R24, R11, R24, !PT ;  /* 0x000000180b187209 */ /* 0x000fe20007810000 */
[-CC-:B------:R-:W-:Y:S01]  /*2340*/  FFMA.FTZ R147, R98, R0.reuse, -R5.reuse ;  /* 0x0000000062937223 */ /* 0x180fe20000010805 */
[----:B------:R-:W-:Y:S01]  /*2350*/  ISETP.GT.AND P1, PT, R3, 0x19, PT ;  /* 0x000000190300780c */ /* 0x000fe20003f24270 */
[--C-:B------:R-:W-:Y:S01]  /*2360*/  FFMA.FTZ R96, R96, R0, -R5.reuse ;  /* 0x0000000060607223 */ /* 0x100fe20000010805 */
[----:B------:R-:W-:Y:S01]  /*2370*/  FMNMX.FTZ R24, R33, R24, !PT ;  /* 0x0000001821187209 */ /* 0x000fe20007810000 */
[-CC-:B------:R-:W-:Y:S01]  /*2380*/  FFMA.FTZ R141, R94, R0.reuse, -R5.reuse ;  /* 0x000000005e8d7223 */ /* 0x180fe20000010805 */
[----:B------:R-:W-:Y:S01]  /*2390*/  ISETP.GT.AND P2, PT, R3, 0x20, PT ;  /* 0x000000200300780c */ /* 0x000fe20003f44270 */
[----:B------:R-:W-:Y:S01]  /*23a0*/  MUFU.EX2 R151, R151 ;  /* 0x0000009700977308 */ /* 0x000fe20000000800 */
[----:B------:R-:W-:Y:S01]  /*23b0*/  FSEL R37, R37, -INF , P1 ;  /* 0xff80000025257808 */ /* 0x000fe20000800000 */
[--C-:B------:R-:W-:Y:S01]  /*23c0*/  FFMA.FTZ R92, R92, R0, -R5.reuse ;  /* 0x000000005c5c7223 */ /* 0x100fe20000010805 */
[----:B------:R-:W-:Y:S01]  /*23d0*/  FMNMX.FTZ R24, R13, R24, !PT ;  /* 0x000000180d187209 */ /* 0x000fe20007810000 */
[-CC-:B------:R-:W-:Y:S01]  /*23e0*/  FFMA.FTZ R143, R90, R0.reuse, -R5.reuse ;  /* 0x000000005a8f7223 */ /* 0x180fe20000010805 */
[----:B------:R-:W-:Y:S01]  /*23f0*/  ISETP.GT.AND P1, PT, R3, 0x21, PT ;  /* 0x000000210300780c */ /* 0x000fe20003f24270 */
[--C-:B------:R-:W-:Y:S01]  /*2400*/  FFMA.FTZ R88, R88, R0, -R5.reuse ;  /* 0x0000000058587223 */ /* 0x100fe20000010805 */
[----:B------:R-:W-:Y:S01]  /*2410*/  FSEL R15, R40, -INF , P2 ;  /* 0xff800000280f7808 */ /* 0x000fe20001000000 */
[----:B------:R-:W-:Y:S01]  /*2420*/  MUFU.EX2 R10, R10 ;  /* 0x0000000a000a7308 */ /* 0x000fe20000000800 */
[----:B------:R-:W-:Y:S01]  /*2430*/  FMNMX.FTZ R24, R37, R24, !PT ;  /* 0x0000001825187209 */ /* 0x000fe20007810000 */
[-CC-:B------:R-:W-:Y:S01]  /*2440*/  FFMA.FTZ R137, R50, R0.reuse, -R5.reuse ;  /* 0x0000000032897223 */ /* 0x180fe20000010805 */
[----:B------:R-:W-:Y:S01]  /*2450*/  ISETP.GT.AND P2, PT, R3, 0x28, PT ;  /* 0x000000280300780c */ /* 0x000fe20003f44270 */
[-CC-:B------:R-:W-:Y:S01]  /*2460*/  FFMA.FTZ R139, R54, R0.reuse, -R5.reuse ;  /* 0x00000000368b7223 */ /* 0x180fe20000010805 */
[----:B------:R-:W-:Y:S01]  /*2470*/  FSEL R41, R41, -INF , P1 ;  /* 0xff80000029297808 */ /* 0x000fe20000800000 */
[--C-:B------:R-:W-:Y:S01]  /*2480*/  FFMA.FTZ R42, R42, R0, -R5.reuse ;  /* 0x000000002a2a7223 */ /* 0x100fe20000010805 */
[----:B------:R-:W-:Y:S01]  /*2490*/  FMNMX.FTZ R28, R15, R24, !PT ;  /* 0x000000180f1c7209 */ /* 0x000fe20007810000 */
[----:B------:R-:W-:Y:S01]  /*24a0*/  MUFU.EX2 R145, R145 ;  /* 0x0000009100917308 */ /* 0x000fe20000000800 */
[----:B------:R-:W-:Y:S01]  /*24b0*/  ISETP.GT.AND P1, PT, R3, 0x29, PT ;  /* 0x000000290300780c */ /* 0x000fe20003f24270 */
[-CC-:B------:R-:W-:Y:S01]  /*24c0*/  FFMA.FTZ R133, R58, R0.reuse, -R5.reuse ;  /* 0x000000003a857223 */ /* 0x180fe20000010805 */
[----:B------:R-:W-:Y:S01]  /*24d0*/  FSEL R21, R44, -INF , P2 ;  /* 0xff8000002c157808 */ /* 0x000fe20001000000 */
[--C-:B------:R-:W-:Y:S01]  /*24e0*/  FFMA.FTZ R14, R14, R0, -R5.reuse ;  /* 0x000000000e0e7223 */ /* 0x100fe20000010805 */
[----:B------:R-:W-:Y:S01]  /*24f0*/  FMNMX.FTZ R28, R41, R28, !PT ;  /* 0x0000001c291c7209 */ /* 0x000fe20007810000 */
[-CC-:B------:R-:W-:Y:S01]  /*2500*/  FFMA.FTZ R135, R62, R0.reuse, -R5.reuse ;  /* 0x000000003e877223 */ /* 0x180fe20000010805 */
[----:B------:R-:W-:Y:S01]  /*2510*/  ISETP.GT.AND P2, PT, R3, 0x30, PT ;  /* 0x000000300300780c */ /* 0x000fe20003f44270 */
[----:B------:R1:W-:Y:S01]  /*2520*/  MUFU.EX2 R24, R100 ;  /* 0x0000006400187308 */ /* 0x0003e20000000800 */
        /* <DEDUP_REMOVED lines=27> */
[----:B------:R-:W-:Y:S01]  /*26e0*/  FFMA.FTZ R5, R6, R0, -R5 ;  /* 0x0000000006057223 */ /* 0x000fe20000010805 */
[----:B------:R-:W-:Y:S01]  /*26f0*/  ISETP.GT.AND P1, PT, R3, 0x41, PT ;  /* 0x000000410300780c */ /* 0x000fe20003f24270 */
[----:B------:R2:W-:Y:S01]  /*2700*/  MUFU.EX2 R28, R96 ;  /* 0x00000060001c7308 */ /* 0x0005e20000000800 */
[----:B------:R-:W-:-:S02]  /*2710*/  FSEL R35, R56, -INF , P2 ;  /* 0xff80000038237808 */ /* 0x000fc40001000000 */
[----:B------:R-:W-:Y:S02]  /*2720*/  CS2R R108, SRZ ;  /* 0x00000000006c7805 */ /* 0x000fe4000001ff00 */
[----:B------:R-:W-:Y:S02]  /*2730*/  FMNMX.FTZ R32, R53, R32, !PT ;  /* 0x0000002035207209 */ /* 0x000fe40007810000 */
[----:B------:R-:W-:Y:S02]  /*2740*/  CS2R R106, SRZ ;  /* 0x00000000006a7805 */ /* 0x000fe4000001ff00 */
[----:B------:R-:W-:Y:S02]  /*2750*/  ISETP.GT.AND P2, PT, R3, 0x48, PT ;  /* 0x000000480300780c */ /* 0x000fe40003f44270 */
[----:B------:R-:W-:Y:S02]  /*2760*/  CS2R R104, SRZ ;  /* 0x0000000000687805 */ /* 0x000fe4000001ff00 */
[----:B------:R-:W-:Y:S01]  /*2770*/  FSEL R57, R57, -INF , P1 ;  /* 0xff80000039397808 */ /* 0x000fe20000800000 */
[----:B------:R-:W-:Y:S01]  /*2780*/  MUFU.EX2 R141, R141 ;  /* 0x0000008d008d7308 */ /* 0x000fe20000000800 */
[----:B------:R-:W-:-:S02]  /*2790*/  FMNMX.FTZ R36, R35, R32, !PT ;  /* 0x0000002023247209 */ /* 0x000fc40007810000 */
[----:B------:R-:W-:Y:S02]  /*27a0*/  CS2R R102, SRZ ;  /* 0x0000000000667805 */ /* 0x000fe4000001ff00 */
[----:B------:R-:W-:Y:S02]  /*27b0*/  ISETP.GT.AND P1, PT, R3, 0x49, PT ;  /* 0x000000490300780c */ /* 0x000fe40003f24270 */
[----:B-1----:R-:W-:Y:S02]  /*27c0*/  CS2R R100, SRZ ;  /* 0x0000000000647805 */ /* 0x002fe4000001ff00 */
[----:B------:R-:W-:Y:S02]  /*27d0*/  FSEL R39, R60, -INF , P2 ;  /* 0xff8000003c277808 */ /* 0x000fe40001000000 */
[----:B------:R-:W-:Y:S02]  /*27e0*/  CS2R R98, SRZ ;  /* 0x0000000000627805 */ /* 0x000fe4000001ff00 */
[----:B------:R-:W-:Y:S01]  /*27f0*/  FMNMX.FTZ R36, R57, R36, !PT ;  /* 0x0000002439247209 */ /* 0x000fe20007810000 */
[----:B------:R1:W-:Y:S01]  /*2800*/  MUFU.EX2 R32, R92 ;  /* 0x0000005c00207308 */ /* 0x0003e20000000800 */
[----:B------:R-:W-:-:S02]  /*2810*/  ISETP.GT.AND P2, PT, R3, 0x50, PT ;  /* 0x000000500300780c */ /* 0x000fc40003f44270 */
[----:B--2---:R-:W-:Y:S02]  /*2820*/  CS2R R96, SRZ ;  /* 0x0000000000607805 */ /* 0x004fe4000001ff00 */
[----:B------:R-:W-:Y:S02]  /*2830*/  FSEL R61, R61, -INF , P1 ;  /* 0xff8000003d3d7808 */ /* 0x000fe40000800000 */
[----:B------:R-:W-:Y:S02]  /*2840*/  CS2R R94, SRZ ;  /* 0x00000000005e7805 */ /* 0x000fe4000001ff00 */
[----:B------:R-:W-:Y:S02]  /*2850*/  FMNMX.FTZ R36, R39, R36, !PT ;  /* 0x0000002427247209 */ /* 0x000fe40007810000 */
[----:B------:R-:W-:Y:S02]  /*2860*/  CS2R R90, SRZ ;  /* 0x00000000005a7805 */ /* 0x000fe4000001ff00 */
[----:B------:R-:W-:Y:S01]  /*2870*/  ISETP.GT.AND P1, PT, R3, 0x51, PT ;  /* 0x000000510300780c */ /* 0x000fe20003f24270 */
[----:B------:R-:W-:Y:S01]  /*2880*/  MUFU.EX2 R143, R143 ;  /* 0x0000008f008f7308 */ /* 0x000fe20000000800 */
[----:B------:R-:W-:-:S02]  /*2890*/  FSEL R43, R64, -INF , P2 ;  /* 0xff800000402b7808 */ /* 0x000fc40001000000 */
[----:B-1----:R-:W-:Y:S02]  /*28a0*/  CS2R R92, SRZ ;  /* 0x00000000005c7805 */ /* 0x002fe4000001ff00 */
[----:B------:R-:W-:Y:S02]  /*28b0*/  FMNMX.FTZ R36, R61, R36, !PT ;  /* 0x000000243d247209 */ /* 0x000fe40007810000 */
[----:B------:R-:W-:Y:S02]  /*28c0*/  ISETP.GT.AND P2, PT, R3, 0x58, PT ;  /* 0x000000580300780c */ /* 0x000fe40003f44270 */
[----:B------:R-:W-:Y:S01]  /*28d0*/  FSEL R65, R65, -INF , P1 ;  /* 0xff80000041417808 */ /* 0x000fe20000800000 */
[----:B------:R-:W-:Y:S01]  /*28e0*/  MUFU.EX2 R137, R137 ;  /* 0x0000008900897308 */ /* 0x000fe20000000800 */
[----:B------:R-:W-:Y:S02]  /*28f0*/  FMNMX.FTZ R40, R43, R36, !PT ;  /* 0x000000242b287209 */ /* 0x000fe40007810000 */
[----:B------:R-:W-:-:S02]  /*2900*/  ISETP.GT.AND P1, PT, R3, 0x59, PT ;  /* 0x000000590300780c */ /* 0x000fc40003f24270 */
[----:B------:R-:W-:Y:S02]  /*2910*/  FSEL R47, R68, -INF , P2 ;  /* 0xff800000442f7808 */ /* 0x000fe40001000000 */
[----:B------:R-:W-:Y:S01]  /*2920*/  FMNMX.FTZ R40, R65, R40, !PT ;  /* 0x0000002841287209 */ /* 0x000fe20007810000 */
[----:B------:R1:W-:Y:S01]  /*2930*/  MUFU.EX2 R36, R88 ;  /* 0x0000005800247308 */ /* 0x0003e20000000800 */
[----:B------:R-:W-:Y:S02]  /*2940*/  ISETP.GT.AND P2, PT, R3, 0x60, PT ;  /* 0x000000600300780c */ /* 0x000fe40003f44270 */
[----:B------:R-:W-:Y:S02]  /*2950*/  FSEL R69, R69, -INF , P1 ;  /* 0xff80000045457808 */ /* 0x000fe40000800000 */
[----:B------:R-:W-:Y:S02]  /*2960*/  FMNMX.FTZ R40, R47, R40, !PT ;  /* 0x000000282f287209 */ /* 0x000fe40007810000 */
        /* <DEDUP_REMOVED lines=19> */
[----:B------:R-:W-:Y:S02]  /*2aa0*/  FMNMX.FTZ R44, R77, R44, !PT ;  /* 0x0000002c4d2c7209 */ /* 0x000fe40007810000 */
[----:B------:R-:W-:Y:S02]  /*2ab0*/  ISETP.GT.AND P2, PT, R3, 0x78, PT ;  /* 0x000000780300780c */ /* 0x000fe40003f44270 */
[----:B------:R-:W-:Y:S01]  /*2ac0*/  FSEL R81, R81, -INF , P1 ;  /* 0xff80000051517808 */ /* 0x000fe20000800000 */
[----:B------:R-:W-:Y:S01]  /*2ad0*/  MUFU.EX2 R14, R14 ;  /* 0x0000000e000e7308 */ /* 0x000fe20000000800 */
[----:B------:R-:W-:Y:S02]  /*2ae0*/  FMNMX.FTZ R44, R59, R44, !PT ;  /* 0x0000002c3b2c7209 */ /* 0x000fe40007810000 */
[----:B------:R-:W-:Y:S02]  /*2af0*/  ISETP.GT.AND P1, PT, R3, 0x79, PT ;  /* 0x000000790300780c */ /* 0x000fe40003f24270 */
[----:B------:R-:W-:-:S02]  /*2b00*/  FSEL R63, R84, -INF , P2 ;  /* 0xff800000543f7808 */ /* 0x000fc40001000000 */
[----:B------:R-:W-:Y:S01]  /*2b10*/  FMNMX.FTZ R44, R81, R44, !PT ;  /* 0x0000002c512c7209 */ /* 0x000fe20007810000 */
[----:B------:R-:W-:Y:S01]  /*2b20*/  MUFU.EX2 R135, R135 ;  /* 0x0000008700877308 */ /* 0x000fe20000000800 */
[----:B------:R-:W-:Y:S02]  /*2b30*/  FSEL R85, R85, -INF , P1 ;  /* 0xff80000055557808 */ /* 0x000fe40000800000 */
[----:B------:R-:W-:-:S04]  /*2b40*/  FMNMX.FTZ R44, R63, R44, !PT ;  /* 0x0000002c3f2c7209 */ /* 0x000fc80007810000 */
[----:B------:R-:W-:Y:S01]  /*2b50*/  FMNMX.FTZ R44, R85, R44, !PT ;  /* 0x0000002c552c7209 */ /* 0x000fe20007810000 */
[----:B------:R-:W-:Y:S04]  /*2b60*/  MUFU.EX2 R38, R38 ;  /* 0x0000002600267308 */ /* 0x000fe80000000800 */
[----:B------:R-:W1:Y:S04]  /*2b70*/  SHFL.BFLY PT, R3, R44, 0x2, 0x1f ;  /* 0x0c401f002c037f89 */ /* 0x000e6800000e0000 */
        /* <DEDUP_REMOVED lines=10> */
[----:B0-----:R-:W-:Y:S01]  /*2c20*/  FADD.FTZ R46, R149, R8 ;  /* 0x00000008952e7221 */ /* 0x001fe20000010000 */
[----:B------:R-:W-:-:S02]  /*2c30*/  F2FP.BF16.F32.PACK_AB R149, R8, R149 ;  /* 0x000000950895723e */ /* 0x000fc400000010ff */
[C---:B------:R-:W-:Y:S01]  /*2c40*/  FSETP.NEU.FTZ.AND P1, PT, R3.reuse, -INF , PT ;  /* 0xff8000000300780b */ /* 0x040fe20003f3d000 */
[----:B------:R-:W-:Y:S02]  /*2c50*/  FMUL.FTZ R44, R3, R0 ;  /* 0x00000000032c7220 */ /* 0x000fe40000410000 */
[----:B------:R-:W-:Y:S03]  /*2c60*/  MUFU.EX2 R20, R20 ;  /* 0x0000001400147308 */ /* 0x000fe60000000800 */
[----:B------:R-:W-:Y:S02]  /*2c70*/  FSEL R44, R44, RZ, P1 ;  /* 0x000000ff2c2c7208 */ /* 0x000fe40000800000 */
[----:B------:R-:W-:-:S03]  /*2c80*/  PLOP3.LUT P1, PT, PT, PT, UP0, 0x80, 0x0 ;  /* 0x000000000000781c */ /* 0x000fc60003f2f008 */
        /* <DEDUP_REMOVED lines=29> */
[--C-:B------:R-:W-:Y:S01]  /*2e60*/  FFMA.FTZ R77, R77, R0, -R44.reuse ;  /* 0x000000004d4d7223 */ /* 0x100fe2000001082c */
[----:B------:R-:W2:Y:S01]  /*2e70*/  MUFU.EX2 R9, R9 ;  /* 0x0000000900097308 */ /* 0x000ea20000000800 */
[----:B0-----:R-:W-:Y:S01]  /*2e80*/  FADD.FTZ R33, R148, R7 ;  /* 0x0000000794217221 */ /* 0x001fe20000010000 */
[----:B------:R-:W-:Y:S01]  /*2e90*/  F2FP.BF16.F32.PACK_AB R148, R7, R148 ;  /* 0x000000940794723e */ /* 0x000fe200000010ff */
[-CC-:B------:R-:W-:Y:S01]  /*2ea0*/  FFMA.FTZ R59, R59, R0.reuse, -R44.reuse ;  /* 0x000000003b3b7223 */ /* 0x180fe2000001082c */
[-CC-:B------:R-:W-:Y:S01]  /*2eb0*/  FFMA.FTZ R81, R81, R0.reuse, -R44.reuse ;  /* 0x0000000051517223 */ /* 0x180fe2000001082c */
[----:B------:R-:W-:-:S03]  /*2ec0*/  FFMA.FTZ R63, R63, R0, -R44 ;  /* 0x000000003f3f7223 */ /* 0x000fc6000001082c */
[----:B------:R-:W0:Y:S01]  /*2ed0*/  MUFU.EX2 R144, R144 ;  /* 0x0000009000907308 */ /* 0x000e220000000800 */
[----:B-1----:R-:W-:Y:S01]  /*2ee0*/  FADD.FTZ R48, R150, R33 ;  /* 0x0000002196307221 */ /* 0x002fe20000010000 */
[----:B------:R-:W-:Y:S01]  /*2ef0*/  FADD.FTZ R33, R151, R46 ;  /* 0x0000002e97217221 */ /* 0x000fe20000010000 */
[----:B------:R-:W-:-:S03]  /*2f00*/  F2FP.BF16.F32.PACK_AB R151, R10, R151 ;  /* 0x000000970a97723e */ /* 0x000fc600000010ff */
[----:B------:R-:W-:Y:S01]  /*2f10*/  FADD.FTZ R4, R10, R33 ;  /* 0x000000210a047221 */ /* 0x000fe20000010000 */
[----:B------:R-:W-:Y:S01]  /*2f20*/  FFMA.FTZ R33, R65, R0, -R44 ;  /* 0x0000000041217223 */ /* 0x000fe2000001082c */
[----:B------:R-:W1:Y:S01]  /*2f30*/  MUFU.EX2 R11, R11 ;  /* 0x0000000b000b7308 */ /* 0x000e620000000800 */
[C---:B--2---:R-:W-:Y:S01]  /*2f40*/  FADD.FTZ R35, R9.reuse, R48 ;  /* 0x0000003009237221 */ /* 0x044fe20000010000 */
[----:B------:R-:W-:Y:S01]  /*2f50*/  F2FP.BF16.F32.PACK_AB R150, R9, R150 ;  /* 0x000000960996723e */ /* 0x000fe200000010ff */
[----:B------:R-:W-:-:S05]  /*2f60*/  FFMA.FTZ R44, R85, R0, -R44 ;  /* 0x00000000552c7223 */ /* 0x000fca000001082c */
        /* <DEDUP_REMOVED lines=13> */
[----:B------:R-:W-:Y:S01]  /*3040*/  FADD.FTZ R35, R141, R4 ;  /* 0x000000048d237221 */ /* 0x000fe20000010000 */
[----:B------:R-:W-:-:S03]  /*3050*/  F2FP.BF16.F32.PACK_AB R141, R32, R141 ;  /* 0x0000008d208d723e */ /* 0x000fc600000010ff */
[----:B------:R-:W-:Y:S02]  /*3060*/  FADD.FTZ R4, R32, R35 ;  /* 0x0000002320047221 */ /* 0x000fe40000010000 */
[----:B------:R-:W2:Y:S01]  /*3070*/  MUFU.EX2 R15, R15 ;  /* 0x0000000f000f7308 */ /* 0x000ea20000000800 */
[----:B0-----:R-:W-:Y:S01]  /*3080*/  FADD.FTZ R37, R13, R6 ;  /* 0x000000060d257221 */ /* 0x001fe20000010000 */
[----:B------:R-:W-:Y:S01]  /*3090*/  FADD.FTZ R35, R143, R4 ;  /* 0x000000048f237221 */ /* 0x000fe20000010000 */
[C---:B------:R-:W-:Y:S02]  /*30a0*/  F2FP.BF16.F32.PACK_AB R143, R36.reuse, R143 ;  /* 0x0000008f248f723e */ /* 0x040fe400000010ff */
        /* <DEDUP_REMOVED lines=10> */
[----:B------:R-:W-:Y:S02]  /*3150*/  F2FP.BF16.F32.PACK_AB R140, R15, R140 ;  /* 0x0000008c0f8c723e */ /* 0x000fe400000010ff */
[C---:B------:R-:W-:Y:S01]  /*3160*/  F2FP.BF16.F32.PACK_AB R139, R42.reuse, R139 ;  /* 0x0000008b2a8b723e */ /* 0x040fe200000010ff */
        /* <DEDUP_REMOVED lines=9> */
[----:B------:R-:W-:Y:S02]  /*3200*/  F2FP.BF16.F32.PACK_AB R142, R21, R142 ;  /* 0x0000008e158e723e */ /* 0x000fe400000010ff */
[C---:B------:R-:W-:Y:S01]  /*3210*/  F2FP.BF16.F32.PACK_AB R135, R38.reuse, R135 ;  /* 0x000000872687723e */ /* 0x040fe200000010ff */
        /* <DEDUP_REMOVED lines=9> */
[----:B------:R-:W-:Y:S02]  /*32b0*/  F2FP.BF16.F32.PACK_AB R136, R25, R136 ;  /* 0x000000881988723e */ /* 0x000fe400000010ff */
[C---:B------:R-:W-:Y:S01]  /*32c0*/  F2FP.BF16.F32.PACK_AB R131, R30.reuse, R131 ;  /* 0x000000831e83723e */ /* 0x040fe200000010ff */
        /* <DEDUP_REMOVED lines=54> */
[----:B------:R0:W1:Y:S01]  /*3630*/  MUFU.EX2 R6, R5 ;  /* 0x0000000500067308 */ /* 0x0000620000000800 */
[----:B--2---:R-:W-:-:S04]  /*3640*/  FADD.FTZ R9, R63, R8 ;  /* 0x000000083f097221 */ /* 0x004fc80000010000 */
[C---:B0-----:R-:W-:Y:S01]  /*3650*/  FADD.FTZ R5, R44.reuse, R9 ;  /* 0x000000092c057221 */ /* 0x041fe20000010000 */
[----:B------:R-:W-:Y:S01]  /*3660*/  F2FP.BF16.F32.PACK_AB R122, R44, R63 ;  /* 0x0000003f2c7a723e */ /* 0x000fe200000010ff */
[C---:B-1----:R-:W-:Y:S01]  /*3670*/  FADD.FTZ R4, R6.reuse, R7 ;  /* 0x0000000706047221 */ /* 0x042fe20000010000 */
[----:B------:R-:W-:Y:S01]  /*3680*/  F2FP.BF16.F32.PACK_AB R123, R6, R123 ;  /* 0x0000007b067b723e */ /* 0x000fe200000010ff */
[----:B------:R-:W-:Y:S06]  /*3690*/  @!P1 BRA `(.L_x_2124) ;  /* 0x0000002400b89947 */ /* 0x000fec0003800000 */
[----:B------:R-:W-:Y:S01]  /*36a0*/  IMAD.MOV.U32 R7, RZ, RZ, R2 ;  /* 0x000000ffff077224 */ /* 0x000fe200078e0002 */
[----:B------:R-:W-:Y:S01]  /*36b0*/  UMOV UR25, UR37 ;  /* 0x0000002500197c82 */ /* 0x000fe20008000000 */
[----:B------:R-:W-:Y:S01]  /*36c0*/  IMAD.MOV.U32 R6, RZ, RZ, R3 ;  /* 0x000000ffff067224 */ /* 0x000fe200078e0003 */
[----:B------:R-:W-:Y:S01]  /*36d0*/  UMOV UR23, UR38 ;  /* 0x0000002600177c82 */ /* 0x000fe20008000000 */
[----:B------:R-:W-:Y:S01]  /*36e0*/  IMAD.MOV.U32 R119, RZ, RZ, RZ ;  /* 0x000000ffff777224 */ /* 0x000fe200078e00ff */
[----:B------:R-:W-:-:S06]  /*36f0*/  ULDC UR22, c[0x0][0x288] ;  /* 0x0000a20000167ab9 */ /* 0x000fcc0000000800 */
.L_x_2135:
[----:B------:R-:W-:Y:S01]  /*3700*/  ISETP.NE.AND P2, PT, RZ, UR44, PT ;  /* 0x0000002cff007c0c */ /* 0x000fe2000bf45270 */
[----:B------:R-:W-:-:S04]  /*3710*/  UISETP.NE.AND UP0, UPT, UR23, 0x1, UPT ;  /* 0x000000011700788c */ /* 0x000fc8000bf05270 */
[----:B------:R-:W-:-:S04]  /*3720*/  USEL UR37, URZ, 0x1, UP0 ;  /* 0x000000013f257887 */ /* 0x000fc80008000000 */
[----:B------:R-:W-:-:S04]  /*3730*/  ULOP3.LUT UR37, UR25, UR37, URZ, 0x3c, !UPT ;  /* 0x0000002519257292 */ /* 0x000fc8000f8e3c3f */
[----:B------:R-:W-:Y:S08]  /*3740*/  @P2 BRA `(.L_x_2125) ;  /* 0x0000000000382947 */ /* 0x000ff00003800000 */
[----:B------:R-:W-:Y:S05]  /*3750*/  @!P0 BRA `(.L_x_2126) ;  /* 0x0000000000048947 */ /* 0x000fea0003800000 */
[----:B------:R-:W-:Y:S01]  /*3760*/  BPT.TRAP 0x1 ;  /* 0x000000040000795c */ /* 0x000fe20000300000 */
.L_x_2126:
        /* <DEDUP_REMOVED lines=9> */
.L_x_2127:
[----:B-1----:R-:W-:Y:S05]  /*3800*/  @P1 BRA `(.L_x_2125) ;  /* 0x0000000000081947 */ /* 0x002fea0003800000 */
[----:B------:R-:W1:Y:S02]  /*3810*/  SYNCS.PHASECHK.TRANS64.TRYWAIT P1, [UR6+0x16830], R0 ;  /* 0x01683000ff0075a7 */ /* 0x000e640008020146 */
[----:B-1----:R-:W-:Y:S05]  /*3820*/  @!P1 BRA `(.L_x_2128) ;  /* 0x000000a400909947 */ /* 0x002fea0003800000 */
.L_x_2125:
        /* <DEDUP_REMOVED lines=28> */
.L_x_2130:
[----:B------:R-:W-:Y:S01]  /*39f0*/  ULEA UR6, UR23, UR45, 0x3 ;  /* 0x0000002d17067291 */ /* 0x000fe2000f8e183f */
[----:B------:R-:W-:-:S05]  /*3a00*/  IMAD.U32 R0, RZ, RZ, UR25 ;  /* 0x00000019ff007e24 */ /* 0x000fca000f8e00ff */
[----:B------:R-:W-:-:S04]  /*3a10*/  SHF.L.U32 R0, R0, 0x1f, RZ ;  /* 0x0000001f00007819 */ /* 0x000fc800000006ff */
[----:B------:R0:W1:Y:S01]  /*3a20*/  SYNCS.PHASECHK.TRANS64.TRYWAIT P1, [UR6+0x16850], R0 ;  /* 0x01685000ff0075a7 */ /* 0x0000620008020146 */
[----:B------:R-:W-:Y:S05]  /*3a30*/  @!P0 BRA `(.L_x_2131) ;  /* 0x0000000000048947 */ /* 0x000fea0003800000 */
[----:B------:R-:W-:Y:S01]  /*3a40*/  BPT.TRAP 0x1 ;  /* 0x000000040000795c */ /* 0x000fe20000300000 */
.L_x_2131:
[----:B-1----:R-:W-:Y:S05]  /*3a50*/  @P1 BRA `(.L_x_2129) ;  /* 0x0000000000081947 */ /* 0x002fea0003800000 */
[----:B------:R-:W1:Y:S02]  /*3a60*/  SYNCS.PHASECHK.TRANS64.TRYWAIT P1, [UR6+0x16850], R0 ;  /* 0x01685000ff0075a7 */ /* 0x000e640008020146 */
[----:B-1----:R-:W-:Y:S05]  /*3a70*/  @!P1 BRA `(.L_x_2132) ;  /* 0x000000a400149947 */ /* 0x002fea0003800000 */
.L_x_2129:
        /* <DEDUP_REMOVED lines=51> */
.L_x_2133:
[----:B------:R-:W-:Y:S01]  /*3db0*/  UISETP.NE.AND UP0, UPT, UR48, URZ, UPT ;  /* 0x0000003f3000728c */ /* 0x000fe2000bf05270 */
[----:B------:R-:W-:Y:S01]  /*3dc0*/  VIADD R12, R17, UR40 ;  /* 0x00000028110c7c36 */ /* 0x000fe20008000000 */
[----:B------:R-:W1:Y:S04]  /*3dd0*/  LDC R9, c[0x0][0x2f0] ;  /* 0x0000bc00ff097b82 */ /* 0x000e680000000800 */
[----:B------:R-:W-:Y:S02]  /*3de0*/  PLOP3.LUT P1, PT, PT, PT, UP0, 0x80, 0x0 ;  /* 0x000000000000781c */ /* 0x000fe40003f2f008 */
[----:B------:R-:W-:-:S03]  /*3df0*/  PLOP3.LUT P2, PT, PT, PT, UP0, 0x80, 0x0 ;  /* 0x000000000000781c */ /* 0x000fc60003f4f008 */
[----:B------:R-:W-:-:S08]  /*3e00*/  @UP0 ULDC UR6, c[0x0][0x44c] ;  /* 0x0001130000060ab9 */ /* 0x000fd00000000800 */
[----:B0-----:R-:W-:Y:S01]  /*3e10*/  @P1 IMAD.HI.U32 R0, R12, UR6, RZ ;  /* 0x000000060c001c27 */ /* 0x001fe2000f8e00ff */
[----:B------:R-:W-:-:S04]  /*3e20*/  @UP0 ULDC UR6, c[0x0][0x450] ;  /* 0x0001140000060ab9 */ /* 0x000fc80000000800 */
[----:B------:R-:W-:Y:S01]  /*3e30*/  @P2 SHF.R.U32.HI R12, RZ, UR6, R0 ;  /* 0x00000006ff0c2c19 */ /* 0x000fe20008011600 */
[----:B------:R-:W-:Y:S02]  /*3e40*/  UMOV UR6, 0xffffff80 ;  /* 0xffffff8000067882 */ /* 0x000fe40000000000 */
[----:B------:R-:W-:Y:S02]  /*3e50*/  UIMAD UR6, UR24, UR6, 0x1 ;  /* 0x00000001180674a4 */ /* 0x000fe4000f8e0206 */
[----:B------:R-:W0:Y:S04]  /*3e60*/  SHFL.IDX PT, R3, R12, RZ, 0x1c1f ;  /* 0x001c1fff0c037589 */ /* 0x000e2800000e0000 */
[----:B------:R-:W-:Y:S01]  /*3e70*/  IMAD.U32 R11, RZ, RZ, UR6 ;  /* 0x00000006ff0b7e24 */ /* 0x000fe2000f8e00ff */
[----:B------:R-:W2:Y:S01]  /*3e80*/  SHFL.IDX PT, R137, R12, 0x1, 0x1c1f ;  /* 0x003c1f000c897f89 */ /* 0x000ea200000e0000 */
[----:B------:R-:W-:-:S02]  /*3e90*/  ULEA UR6, UR38, UR45, 0x3 ;  /* 0x0000002d26067291 */ /* 0x000fc4000f8e183f */
[----:B------:R-:W-:Y:S02]  /*3ea0*/  IMAD R2, R16, -0x2, R11 ;  /* 0xfffffffe10027824 */ /* 0x000fe400078e020b */
[----:B------:R-:W-:Y:S02]  /*3eb0*/  UIADD3 UR6, UR6, 0x16840, URZ ;  /* 0x0001684006067890 */ /* 0x000fe4000fffe03f */
[----:B-1----:R-:W-:Y:S02]  /*3ec0*/  IMAD R2, R9, UR47, R2 ;  /* 0x0000002f09027c24 */ /* 0x002fe4000f8e0202 */
[----:B------:R-:W-:-:S09]  /*3ed0*/  UPRMT UR6, UR43, 0x654, UR6 ;  /* 0x000006542b067896 */ /* 0x000fd20008000006 */
[----:B------:R-:W-:Y:S01]  /*3ee0*/  SYNCS.ARRIVE.TRANS64.RED.A1T0 RZ, [UR6], RZ ;  /* 0x000000ffffff79a7 */ /* 0x000fe20008100406 */
[----:B0-----:R-:W-:-:S04]  /*3ef0*/  IADD3 R0, R3, -UR22, R2 ;  /* 0x8000001603007c10 */ /* 0x001fc8000fffe002 */
[C---:B------:R-:W-:Y:S02]  /*3f00*/  ISETP.GT.AND P1, PT, R0.reuse, RZ, PT ;  /* 0x000000ff0000720c */ /* 0x040fe40003f24270 */
[----:B------:R-:W-:Y:S02]  /*3f10*/  ISETP.GT.AND P2, PT, R0, 0x1, PT ;  /* 0x000000010000780c */ /* 0x000fe40003f44270 */
[----:B------:R-:W-:Y:S02]  /*3f20*/  FSEL R133, R24, -INF , P1 ;  /* 0xff80000018857808 */ /* 0x000fe40000800000 */
[----:B------:R-:W-:Y:S02]  /*3f30*/  ISETP.GT.AND P1, PT, R0, 0x8, PT ;  /* 0x000000080000780c */ /* 0x000fe40003f24270 */
[----:B------:R-:W-:Y:S02]  /*3f40*/  FSEL R127, R25, -INF , P2 ;  /* 0xff800000197f7808 */ /* 0x000fe40001000000 */
[----:B------:R-:W-:-:S02]  /*3f50*/  FMNMX.FTZ R8, R133, R6, !PT ;  /* 0x0000000685087209 */ /* 0x000fc40007810000 */
[----:B------:R-:W-:Y:S02]  /*3f60*/  ISETP.GT.AND P2, PT, R0, 0x9, PT ;  /* 0x000000090000780c */ /* 0x000fe40003f44270 */
[----:B------:R-:W-:Y:S02]  /*3f70*/  FSEL R125, R28, -INF , P1 ;  /* 0xff8000001c7d7808 */ /* 0x000fe40000800000 */
[----:B------:R-:W-:Y:S02]  /*3f80*/  FMNMX.FTZ R8, R127, R8, !PT ;  /* 0x000000087f087209 */ /* 0x000fe40007810000 */
        /* <DEDUP_REMOVED lines=82> */
[----:B------:R-:W-:Y:S01]  /*44b0*/  FSEL R123, R84, -INF , P1 ;  /* 0xff800000547b7808 */ /* 0x000fe20000800000 */
[----:B------:R-:W0:Y:S01]  /*44c0*/  LDC R0, c[0x0][0x988] ;  /* 0x00026200ff007b82 */ /* 0x000e220000000800 */
[----:B------:R-:W-:Y:S02]  /*44d0*/  FMNMX.FTZ R8, R81, R8, !PT ;  /* 0x0000000851087209 */ /* 0x000fe40007810000 */
[----:B------:R-:W-:Y:S02]  /*44e0*/  FSEL R85, R85, -INF , P2 ;  /* 0xff80000055557808 */ /* 0x000fe40001000000 */
[----:B------:R-:W-:Y:S02]  /*44f0*/  FMNMX.FTZ R8, R123, R8, !PT ;  /* 0x000000087b087209 */ /* 0x000fe40007810000 */
[----:B--2---:R-:W-:-:S02]  /*4500*/  IADD3 R2, R137, -UR22, R2 ;  /* 0x8000001689027c10 */ /* 0x004fc4000fffe002 */
[----:B------:R-:W-:Y:S02]  /*4510*/  FMNMX.FTZ R14, R85, R8, !PT ;  /* 0x00000008550e7209 */ /* 0x000fe40007810000 */
[C---:B------:R-:W-:Y:S02]  /*4520*/  ISETP.GT.AND P2, PT, R2.reuse, RZ, PT ;  /* 0x000000ff0200720c */ /* 0x040fe40003f44270 */
[----:B------:R-:W-:Y:S01]  /*4530*/  ISETP.GT.AND P3, PT, R2, 0x1, PT ;  /* 0x000000010200780c */ /* 0x000fe20003f64270 */
[----:B------:R-:W1:Y:S01]  /*4540*/  SHFL.BFLY PT, R3, R14, 0x2, 0x1f ;  /* 0x0c401f000e037f89 */ /* 0x000e6200000e0000 */
[----:B------:R-:W-:Y:S02]  /*4550*/  FSEL R26, R26, -INF , P2 ;  /* 0xff8000001a1a7808 */ /* 0x000fe40001000000 */
[----:B------:R-:W-:Y:S02]  /*4560*/  ISETP.GT.AND P2, PT, R2, 0x8, PT ;  /* 0x000000080200780c */ /* 0x000fe40003f44270 */
[----:B------:R-:W-:-:S02]  /*4570*/  FMNMX.FTZ R12, R26, R7, !PT ;  /* 0x000000071a0c7209 */ /* 0x000fc40007810000 */
[----:B-1----:R-:W-:-:S05]  /*4580*/  FMNMX.FTZ R20, R14, R3, !PT ;  /* 0x000000030e147209 */ /* 0x002fca0007810000 */
[----:B------:R-:W1:Y:S02]  /*4590*/  SHFL.BFLY PT, R3, R20, 0x1, 0x1f ;  /* 0x0c201f0014037f89 */ /* 0x000e6400000e0000 */
[----:B-1----:R-:W-:-:S04]  /*45a0*/  FMNMX.FTZ R3, R20, R3, !PT ;  /* 0x0000000314037209 */ /* 0x002fc80007810000 */
[C---:B------:R-:W-:Y:S01]  /*45b0*/  FSETP.NEU.FTZ.AND P1, PT, R3.reuse, -INF , PT ;  /* 0xff8000000300780b */ /* 0x040fe20003f3d000 */
[----:B0-----:R-:W-:-:S05]  /*45c0*/  FMUL.FTZ R10, R3, R0 ;  /* 0x00000000030a7220 */ /* 0x001fca0000410000 */
[----:B------:R-:W-:-:S05]  /*45d0*/  FSEL R10, R10, RZ, P1 ;  /* 0x000000ff0a0a7208 */ /* 0x000fca0000800000 */
[-CC-:B------:R-:W-:Y:S01]  /*45e0*/  FFMA.FTZ R150, R125, R0.reuse, -R10.reuse ;  /* 0x000000007d967223 */ /* 0x180fe2000001080a */
[----:B------:R-:W-:Y:S01]  /*45f0*/  FSEL R125, R27, -INF , P3 ;  /* 0xff8000001b7d7808 */ /* 0x000fe20001800000 */
[-CC-:B------:R-:W-:Y:S01]  /*4600*/  FFMA.FTZ R148, R127, R0.reuse, -R10.reuse ;  /* 0x000000007f947223 */ /* 0x180fe2000001080a */
[----:B------:R-:W-:Y:S01]  /*4610*/  ISETP.GT.AND P3, PT, R2, 0x9, PT ;  /* 0x000000090200780c */ /* 0x000fe20003f64270 */
[-CC-:B------:R-:W-:Y:S01]  /*4620*/  FFMA.FTZ R27, R129, R0.reuse, -R10.reuse ;  /* 0x00000000811b7223 */ /* 0x180fe2000001080a */
[----:B------:R-:W-:Y:S01]  /*4630*/  FSEL R127, R30, -INF , P2 ;  /* 0xff8000001e7f7808 */ /* 0x000fe20001000000 */
[--C-:B------:R-:W-:Y:S01]  /*4640*/  FFMA.FTZ R144, R131, R0, -R10.reuse ;  /* 0x0000000083907223 */ /* 0x100fe2000001080a */
[----:B------:R-:W-:Y:S01]  /*4650*/  FMNMX.FTZ R12, R125, R12, !PT ;  /* 0x0000000c7d0c7209 */ /* 0x000fe20007810000 */
[-CC-:B------:R-:W-:Y:S01]  /*4660*/  FFMA.FTZ R8, R133, R0.reuse, -R10.reuse ;  /* 0x0000000085087223 */ /* 0x180fe2000001080a */
[C---:B------:R-:W-:Y:S01]  /*4670*/  ISETP.GT.AND P2, PT, R2.reuse, 0x10, PT ;  /* 0x000000100200780c */ /* 0x040fe20003f44270 */
        /* <DEDUP_REMOVED lines=50> */
[----:B------:R-:W-:Y:S01]  /*49a0*/  FFMA.FTZ R33, R85, R0, -R10 ;  /* 0x0000000055217223 */ /* 0x000fe2000001080a */
[----:B------:R-:W-:Y:S01]  /*49b0*/  FMNMX.FTZ R12, R139, R12, !PT ;  /* 0x0000000c8b0c7209 */ /* 0x000fe20007810000 */
[----:B------:R-:W-:Y:S01]  /*49c0*/  MUFU.EX2 R8, R8 ;  /* 0x0000000800087308 */ /* 0x000fe20000000800 */
[----:B------:R-:W-:-:S02]  /*49d0*/  ISETP.GT.AND P3, PT, R2, 0x31, PT ;  /* 0x000000310200780c */ /* 0x000fc40003f64270 */
[----:B------:R-:W-:Y:S02]  /*49e0*/  FSEL R141, R50, -INF , P2 ;  /* 0xff800000328d7808 */ /* 0x000fe40001000000 */
[----:B------:R-:W-:Y:S02]  /*49f0*/  FMNMX.FTZ R12, R47, R12, !PT ;  /* 0x0000000c2f0c7209 */ /* 0x000fe40007810000 */
[C---:B------:R-:W-:Y:S01]  /*4a00*/  ISETP.GT.AND P2, PT, R2.reuse, 0x38, PT ;  /* 0x000000380200780c */ /* 0x040fe20003f44270 */
[----:B------:R-:W-:Y:S01]  /*4a10*/  MUFU.EX2 R148, R148 ;  /* 0x0000009400947308 */ /* 0x000fe20000000800 */
[----:B------:R-:W-:Y:S02]  /*4a20*/  FSEL R51, R51, -INF , P3 ;  /* 0xff80000033337808 */ /* 0x000fe40001800000 */
[----:B------:R-:W-:Y:S02]  /*4a30*/  FMNMX.FTZ R12, R141, R12, !PT ;  /* 0x0000000c8d0c7209 */ /* 0x000fe40007810000 */
[----:B------:R-:W-:-:S02]  /*4a40*/  ISETP.GT.AND P3, PT, R2, 0x39, PT ;  /* 0x000000390200780c */ /* 0x000fc40003f64270 */
[----:B------:R-:W-:Y:S01]  /*4a50*/  FSEL R143, R54, -INF , P2 ;  /* 0xff800000368f7808 */ /* 0x000fe20001000000 */
[----:B------:R-:W-:Y:S01]  /*4a60*/  MUFU.EX2 R150, R150 ;  /* 0x0000009600967308 */ /* 0x000fe20000000800 */
[----:B------:R-:W-:Y:S02]  /*4a70*/  FMNMX.FTZ R12, R51, R12, !PT ;  /* 0x0000000c330c7209 */ /* 0x000fe40007810000 */
[C---:B------:R-:W-:Y:S02]  /*4a80*/  ISETP.GT.AND P2, PT, R2.reuse, 0x40, PT ;  /* 0x000000400200780c */ /* 0x040fe40003f44270 */
[----:B------:R-:W-:Y:S02]  /*4a90*/  FSEL R55, R55, -INF , P3 ;  /* 0xff80000037377808 */ /* 0x000fe40001800000 */
        /* <DEDUP_REMOVED lines=43> */
[----:B------:R-:W-:Y:S02]  /*4d50*/  ISETP.GT.AND P2, PT, R2, 0x70, PT ;  /* 0x000000700200780c */ /* 0x000fe40003f44270 */
[----:B------:R-:W-:Y:S02]  /*4d60*/  FSEL R79, R79, -INF , P3 ;  /* 0xff8000004f4f7808 */ /* 0x000fe40001800000 */
[----:B------:R-:W-:Y:S01]  /*4d70*/  FMNMX.FTZ R12, R78, R49, !PT ;  /* 0x000000314e0c7209 */ /* 0x000fe20007810000 */
[----:B------:R-:W-:Y:S01]  /*4d80*/  FFMA.FTZ R49, R65, R0, -R10 ;  /* 0x0000000041317223 */ /* 0x000fe2000001080a */
        /* <DEDUP_REMOVED lines=31> */
[-CC-:B------:R-:W-:Y:S01]  /*4f80*/  FFMA.FTZ R61, R31, R0.reuse, -R10.reuse ;  /* 0x000000001f3d7223 */ /* 0x180fe2000001080a */
[----:B------:R-:W-:Y:S01]  /*4f90*/  FSEL R31, R3, RZ, P1 ;  /* 0x000000ff031f7208 */ /* 0x000fe20000800000 */
[-CC-:B------:R-:W-:Y:S01]  /*4fa0*/  FFMA.FTZ R12, R26, R0.reuse, -R10.reuse ;  /* 0x000000001a0c7223 */ /* 0x180fe2000001080a */
[-CC-:B------:R-:W-:Y:S01]  /*4fb0*/  FFMA.FTZ R37, R125, R0.reuse, -R10.reuse ;  /* 0x000000007d257223 */ /* 0x180fe2000001080a */
[-CC-:B------:R-:W-:Y:S01]  /*4fc0*/  FFMA.FTZ R14, R127, R0.reuse, -R10.reuse ;  /* 0x000000007f0e7223 */ /* 0x180fe2000001080a */
[-C--:B------:R-:W-:Y:S01]  /*4fd0*/  FFMA.FTZ R20, R129, R0.reuse, -R10 ;  /* 0x0000000081147223 */ /* 0x080fe2000001080a */
[----:B------:R-:W-:Y:S01]  /*4fe0*/  FADD.FTZ R31, -R31, R6 ;  /* 0x000000061f1f7221 */ /* 0x000fe20000010100 */
[----:B------:R-:W-:Y:S01]  /*4ff0*/  FSEL R6, R2, RZ, P2 ;  /* 0x000000ff02067208 */ /* 0x000fe20001000000 */
[----:B------:R-:W-:Y:S01]  /*5000*/  MUFU.EX2 R12, R12 ;  /* 0x0000000c000c7308 */ /* 0x000fe20000000800 */
[-CC-:B------:R-:W-:Y:S01]  /*5010*/  FFMA.FTZ R65, R131, R0.reuse, -R10.reuse ;  /* 0x0000000083417223 */ /* 0x180fe2000001080a */
[-C--:B------:R-:W-:Y:S01]  /*5020*/  FMUL.FTZ R31, R31, R0.reuse ;  /* 0x000000001f1f7220 */ /* 0x080fe20000410000 */
[-CC-:B------:R-:W-:Y:S01]  /*5030*/  FFMA.FTZ R24, R133, R0.reuse, -R10.reuse ;  /* 0x0000000085187223 */ /* 0x180fe2000001080a */
[----:B------:R-:W-:Y:S01]  /*5040*/  FADD.FTZ R7, -R6, R7 ;  /* 0x0000000706077221 */ /* 0x000fe20000010100 */
[-CC-:B------:R-:W-:Y:S01]  /*5050*/  FFMA.FTZ R30, R51, R0.reuse, -R10.reuse ;  /* 0x00000000331e7223 */ /* 0x180fe2000001080a */
[-CC-:B------:R-:W-:Y:S01]  /*5060*/  FFMA.FTZ R69, R135, R0.reuse, -R10.reuse ;  /* 0x0000000087457223 */ /* 0x180fe2000001080a */
[-CC-:B------:R-:W-:Y:S01]  /*5070*/  FFMA.FTZ R26, R137, R0.reuse, -R10.reuse ;  /* 0x00000000891a7223 */ /* 0x180fe2000001080a */
[-C--:B------:R-:W-:Y:S01]  /*5080*/  FMUL.FTZ R7, R7, R0.reuse ;  /* 0x0000000007077220 */ /* 0x080fe20000410000 */
        /* <DEDUP_REMOVED lines=15> */
[-C--:B------:R-:W-:Y:S01]  /*5180*/  FFMA.FTZ R127, R78, R0.reuse, -R10 ;  /* 0x000000004e7f7223 */ /* 0x080fe2000001080a */
[----:B------:R-:W2:Y:S01]  /*5190*/  MUFU.EX2 R37, R37 ;  /* 0x0000002500257308 */ /* 0x000ea20000000800 */
[----:B0-----:R-:W-:Y:S01]  /*51a0*/  FFMA.FTZ R5, R31, R5, R8 ;  /* 0x000000051f057223 */ /* 0x001fe20000010008 */
[-CC-:B------:R-:W-:Y:S01]  /*51b0*/  FFMA.FTZ R121, R82, R0.reuse, -R10.reuse ;  /* 0x0000000052797223 */ /* 0x180fe2000001080a */
[----:B------:R-:W-:-:S02]  /*51c0*/  FFMA.FTZ R123, R86, R0, -R10 ;  /* 0x00000000567b7223 */ /* 0x000fc4000001080a */
[----:B------:R-:W-:-:S03]  /*51d0*/  FADD.FTZ R5, R148, R5 ;  /* 0x0000000594057221 */ /* 0x000fc60000010000 */
[----:B------:R-:W0:Y:S01]  /*51e0*/  MUFU.EX2 R14, R14 ;  /* 0x0000000e000e7308 */ /* 0x000e220000000800 */
[----:B-1----:R-:W-:-:S07]  /*51f0*/  FFMA.FTZ R4, R7, R4, R12 ;  /* 0x0000000407047223 */ /* 0x002fce000001000c */
        /* <DEDUP_REMOVED lines=29> */
[----:B-1----:R-:W-:Y:S01]  /*53d0*/  FADD.FTZ R45, R43, R38 ;  /* 0x000000262b2d7221 */ /* 0x002fe20000010000 */
[----:B------:R-:W-:-:S06]  /*53e0*/  FFMA.FTZ R38, R71, R0, -R10 ;  /* 0x0000000047267223 */ /* 0x000fcc000001080a */
        /* <DEDUP_REMOVED lines=21> */
[-CC-:B------:R-:W-:Y:S01]  /*5540*/  FFMA.FTZ R44, R83, R0.reuse, -R10.reuse ;  /* 0x00000000532c7223 */ /* 0x180fe2000001080a */
[----:B------:R-:W-:Y:S02]  /*5550*/  FFMA.FTZ R10, R87, R0, -R10 ;  /* 0x00000000570a7223 */ /* 0x000fe4000001080a */
        /* <DEDUP_REMOVED lines=52> */
.L_x_2134:
[----:B------:R-:W-:Y:S01]  /*58a0*/  UISETP.GT.AND UP0, UPT, UR24, UR21, UPT ;  /* 0x000000151800728c */ /* 0x000fe2000bf04270 */
[----:B------:R-:W-:Y:S01]  /*58b0*/  F2FP.BF16.F32.PACK_AB R139, R6, R139 ;  /* 0x0000008b068b723e */ /* 0x000fe200000010ff */
[----:B------:R-:W-:Y:S01]  /*58c0*/  ULEA UR6, UR23, UR45, 0x3 ;  /* 0x0000002d17067291 */ /* 0x000fe2000f8e183f */
[-C--:B------:R-:W-:Y:S01]  /*58d0*/  FMUL.FTZ R90, R90, R7.reuse ;  /* 0x000000075a5a7220 */ /* 0x080fe20000410000 */
[----:B------:R-:W-:Y:S01]  /*58e0*/  UIADD3 UR7, UR24, -0x1, URZ ;  /* 0xffffffff18077890 */ /* 0x000fe2000fffe03f */
[-C--:B------:R-:W-:Y:S01]  /*58f0*/  FMUL.FTZ R91, R91, R7.reuse ;  /* 0x000000075b5b7220 */ /* 0x080fe20000410000 */
[----:B------:R-:W-:Y:S01]  /*5900*/  UIADD3 UR6, UR6, 0x16860, URZ ;  /* 0x0001686006067890 */ /* 0x000fe2000fffe03f */
[----:B------:R-:W-:Y:S01]  /*5910*/  PLOP3.LUT P1, PT, PT, PT, UP0, 0x80, 0x0 ;  /* 0x000000000000781c */ /* 0x000fe20003f2f008 */
[----:B------:R-:W-:Y:S01]  /*5920*/  UMOV UR25, UR37 ;  /* 0x0000002500197c82 */ /* 0x000fe20008000000 */
[----:B------:R-:W-:Y:S01]  /*5930*/  UMOV UR23, UR38 ;  /* 0x0000002600177c82 */ /* 0x000fe20008000000 */
[----:B------:R-:W-:Y:S01]  /*5940*/  UPRMT UR6, UR43, 0x654, UR6 ;  /* 0x000006542b067896 */ /* 0x000fe20008000006 */
[-C--:B------:R-:W-:Y:S01]  /*5950*/  FMUL.FTZ R94, R94, R7.reuse ;  /* 0x000000075e5e7220 */ /* 0x080fe20000410000 */
[----:B------:R-:W-:Y:S01]  /*5960*/  UMOV UR24, UR7 ;  /* 0x0000000700187c82 */ /* 0x000fe20008000000 */
        /* <DEDUP_REMOVED lines=64> */
[----:B------:R-:W-:-:S05]  /*5d70*/  UMOV UR24, UR7 ;  /* 0x0000000700187c82 */ /* 0x000fca0008000000 */
.L_x_2124:
[----:B------:R-:W-:-:S13]  /*5d80*/  ISETP.LE.AND P1, PT, RZ, UR24, PT ;  /* 0x00000018ff007c0c */ /* 0x000fda000bf23270 */
[----:B------:R-:W-:Y:S05]  /*5d90*/  @!P1 BRA `(.L_x_2136) ;  /* 0x0000001c00489947 */ /* 0x000fea0003800000 */
[----:B------:R-:W-:Y:S01]  /*5da0*/  IMAD.MOV.U32 R7, RZ, RZ, R2 ;  /* 0x000000ffff077224 */ /* 0x000fe200078e0002 */
[----:B------:R-:W-:Y:S01]  /*5db0*/  UMOV UR22, UR37 ;  /* 0x0000002500167c82 */ /* 0x000fe20008000000 */
[----:B------:R-:W-:Y:S01]  /*5dc0*/  IMAD.MOV.U32 R6, RZ, RZ, R3 ;  /* 0x000000ffff067224 */ /* 0x000fe200078e0003 */
[----:B------:R-:W-:-:S06]  /*5dd0*/  UMOV UR21, UR38 ;  /* 0x0000002600157c82 */ /* 0x000fcc0008000000 */
.L_x_2147:
[----:B------:R-:W-:Y:S01]  /*5de0*/  ISETP.NE.AND P2, PT, RZ, UR44, PT ;  /* 0x0000002cff007c0c */ /* 0x000fe2000bf45270 */
[----:B------:R-:W-:-:S04]  /*5df0*/  UISETP.NE.AND UP0, UPT, UR21, 0x1, UPT ;  /* 0x000000011500788c */ /* 0x000fc8000bf05270 */
[----:B------:R-:W-:-:S04]  /*5e00*/  USEL UR37, URZ, 0x1, UP0 ;  /* 0x000000013f257887 */ /* 0x000fc80008000000 */
[----:B------:R-:W-:-:S04]  /*5e10*/  ULOP3.LUT UR37, UR22, UR37, URZ, 0x3c, !UPT ;  /* 0x0000002516257292 */ /* 0x000fc8000f8e3c3f */
[----:B------:R-:W-:Y:S08]  /*5e20*/  @P2 BRA `(.L_x_2137) ;  /* 0x0000000000382947 */ /* 0x000ff00003800000 */
[----:B------:R-:W-:Y:S05]  /*5e30*/  @!P0 BRA `(.L_x_2138) ;  /* 0x0000000000048947 */ /* 0x000fea0003800000 */
[----:B------:R-:W-:Y:S01]  /*5e40*/  BPT.TRAP 0x1 ;  /* 0x000000040000795c */ /* 0x000fe20000300000 */
.L_x_2138:
        /* <DEDUP_REMOVED lines=9> */
.L_x_2139:
[----:B-1----:R-:W-:Y:S05]  /*5ee0*/  @P1 BRA `(.L_x_2137) ;  /* 0x0000000000081947 */ /* 0x002fea0003800000 */
[----:B------:R-:W1:Y:S02]  /*5ef0*/  SYNCS.PHASECHK.TRANS64.TRYWAIT P1, [UR6+0x16830], R0 ;  /* 0x01683000ff0075a7 */ /* 0x000e640008020146 */
[----:B-1----:R-:W-:Y:S05]  /*5f00*/  @!P1 BRA `(.L_x_2140) ;  /* 0x0000008000089947 */ /* 0x002fea0003800000 */
.L_x_2137:
        /* <DEDUP_REMOVED lines=28> */
.L_x_2142:
[----:B------:R-:W-:Y:S01]  /*60d0*/  ULEA UR6, UR21, UR45, 0x3 ;  /* 0x0000002d15067291 */ /* 0x000fe2000f8e183f */
[----:B------:R-:W-:-:S05]  /*60e0*/  IMAD.U32 R0, RZ, RZ, UR22 ;  /* 0x00000016ff007e24 */ /* 0x000fca000f8e00ff */
[----:B------:R-:W-:-:S04]  /*60f0*/  SHF.L.U32 R0, R0, 0x1f, RZ ;  /* 0x0000001f00007819 */ /* 0x000fc800000006ff */
[----:B------:R0:W1:Y:S01]  /*6100*/  SYNCS.PHASECHK.TRANS64.TRYWAIT P1, [UR6+0x16850], R0 ;  /* 0x01685000ff0075a7 */ /* 0x0000620008020146 */
[----:B------:R-:W-:Y:S05]  /*6110*/  @!P0 BRA `(.L_x_2143) ;  /* 0x0000000000048947 */ /* 0x000fea0003800000 */
[----:B------:R-:W-:Y:S01]  /*6120*/  BPT.TRAP 0x1 ;  /* 0x000000040000795c */ /* 0x000fe20000300000 */
.L_x_2143:
[----:B-1----:R-:W-:Y:S05]  /*6130*/  @P1 BRA `(.L_x_2141) ;  /* 0x0000000000081947 */ /* 0x002fea0003800000 */
[----:B------:R-:W1:Y:S02]  /*6140*/  SYNCS.PHASECHK.TRANS64.TRYWAIT P1, [UR6+0x16850], R0 ;  /* 0x01685000ff0075a7 */ /* 0x000e640008020146 */
[----:B-1----:R-:W-:Y:S05]  /*6150*/  @!P1 BRA `(.L_x_2144) ;  /* 0x0000007c008c9947 */ /* 0x002fea0003800000 */
.L_x_2141:
        /* <DEDUP_REMOVED lines=51> */
.L_x_2145:
        /* <DEDUP_REMOVED lines=67> */
[----:B------:R-:W-:-:S03]  /*68c0*/  FMNMX.FTZ R9, R87, R2, !PT ;  /* 0x0000000257097209 */ /* 0x000fc60007810000 */
[----:B------:R-:W0:Y:S04]  /*68d0*/  SHFL.BFLY PT, R3, R8, 0x2, 0x1f ;  /* 0x0c401f0008037f89 */ /* 0x000e2800000e0000 */
[----:B------:R-:W1:Y:S01]  /*68e0*/  SHFL.BFLY PT, R0, R9, 0x2, 0x1f ;  /* 0x0c401f0009007f89 */ /* 0x000e6200000e0000 */
[----:B0-----:R-:W-:Y:S02]  /*68f0*/  FMNMX.FTZ R10, R8, R3, !PT ;  /* 0x00000003080a7209 */ /* 0x001fe40007810000 */
[----:B-1----:R-:W-:-:S03]  /*6900*/  FMNMX.FTZ R11, R9, R0, !PT ;  /* 0x00000000090b7209 */ /* 0x002fc60007810000 */
[----:B------:R-:W0:Y:S01]  /*6910*/  SHFL.BFLY PT, R3, R10, 0x1, 0x1f ;  /* 0x0c201f000a037f89 */ /* 0x000e2200000e0000 */
[----:B------:R-:W1:Y:S03]  /*6920*/  LDC R0, c[0x0][0x988] ;  /* 0x00026200ff007b82 */ /* 0x000e660000000800 */
[----:B------:R-:W2:Y:S01]  /*6930*/  SHFL.BFLY PT, R2, R11, 0x1, 0x1f ;  /* 0x0c201f000b027f89 */ /* 0x000ea200000e0000 */
[----:B0-----:R-:W-:Y:S02]  /*6940*/  FMNMX.FTZ R3, R10, R3, !PT ;  /* 0x000000030a037209 */ /* 0x001fe40007810000 */
[----:B--2---:R-:W-:-:S03]  /*6950*/  FMNMX.FTZ R2, R11, R2, !PT ;  /* 0x000000020b027209 */ /* 0x004fc60007810000 */
[C---:B-1----:R-:W-:Y:S01]  /*6960*/  FMUL.FTZ R129, R3.reuse, R0 ;  /* 0x0000000003817220 */ /* 0x042fe20000410000 */
[----:B------:R-:W-:-:S03]  /*6970*/  FADD.FTZ R13, -R3, R6 ;  /* 0x00000006030d7221 */ /* 0x000fc60000010100 */
[-CC-:B------:R-:W-:Y:S01]  /*6980*/  FFMA.FTZ R123, R37, R0.reuse, -R129.reuse ;  /* 0x00000000257b7223 */ /* 0x180fe20000010881 */
[-C--:B------:R-:W-:Y:S01]  /*6990*/  FFMA.FTZ R37, R53, R0.reuse, -R129 ;  /* 0x0000000035257223 */ /* 0x080fe20000010881 */
        /* <DEDUP_REMOVED lines=47> */
[----:B------:R-:W-:Y:S01]  /*6c90*/  FFMA.FTZ R32, R63, R0, -R53 ;  /* 0x000000003f207223 */ /* 0x000fe20000010835 */
[----:B------:R-:W2:Y:S01]  /*6ca0*/  MUFU.EX2 R149, R149 ;  /* 0x0000009500957308 */ /* 0x000ea20000000800 */
[----:B-1----:R-:W-:Y:S01]  /*6cb0*/  FFMA.FTZ R4, R7, R4, R8 ;  /* 0x0000000407047223 */ /* 0x002fe20000010008 */
[-CC-:B------:R-:W-:Y:S01]  /*6cc0*/  FFMA.FTZ R128, R64, R0.reuse, -R129.reuse ;  /* 0x0000000040807223 */ /* 0x180fe20000010881 */
[-CC-:B------:R-:W-:Y:S01]  /*6cd0*/  FFMA.FTZ R25, R65, R0.reuse, -R129.reuse ;  /* 0x0000000041197223 */ /* 0x180fe20000010881 */
[-CC-:B------:R-:W-:Y:S01]  /*6ce0*/  FFMA.FTZ R130, R68, R0.reuse, -R129.reuse ;  /* 0x0000000044827223 */ /* 0x180fe20000010881 */
[-CC-:B------:R-:W-:Y:S01]  /*6cf0*/  FFMA.FTZ R21, R69, R0.reuse, -R129.reuse ;  /* 0x0000000045157223 */ /* 0x180fe20000010881 */
[-CC-:B------:R-:W-:Y:S01]  /*6d00*/  FFMA.FTZ R124, R72, R0.reuse, -R129.reuse ;  /* 0x00000000487c7223 */ /* 0x180fe20000010881 */
[-C--:B------:R-:W-:Y:S01]  /*6d10*/  FFMA.FTZ R15, R73, R0.reuse, -R129 ;  /* 0x00000000490f7223 */ /* 0x080fe20000010881 */
        /* <DEDUP_REMOVED lines=10> */
[-CC-:B------:R-:W-:Y:S01]  /*6dc0*/  FFMA.FTZ R129, R66, R0.reuse, -R53.reuse ;  /* 0x0000000042817223 */ /* 0x180fe20000010835 */
[----:B------:R-:W-:-:S05]  /*6dd0*/  FFMA.FTZ R131, R70, R0, -R53 ;  /* 0x0000000046837223 */ /* 0x000fca0000010835 */
        /* <DEDUP_REMOVED lines=130> */
.L_x_2146:
        /* <DEDUP_REMOVED lines=75> */
[----:B------:R-:W-:Y:S06]  /*7ab0*/  @P1 BRA `(.L_x_2147) ;  /* 0xffffffe000c81947 */ /* 0x000fec000383ffff */
.L_x_2136:
[----:B------:R-:W-:Y:S06]  /*7ac0*/  BAR.ARV 0x8, 0x200 ;  /* 0x0208000000007b1d */ /* 0x000fec0000002000 */
[----:B------:R-:W-:Y:S05]  /*7ad0*/  @!P0 BRA `(.L_x_2148) ;  /* 0x0000000000048947 */ /* 0x000fea0003800000 */
[----:B------:R-:W-:Y:S01]  /*7ae0*/  BPT.TRAP 0x1 ;  /* 0x000000040000795c */ /* 0x000fe20000300000 */
.L_x_2148:
[----:B------:R-:W-:Y:S01]  /*7af0*/  ULEA UR5, UR38, UR45, 0x3 ;  /* 0x0000002d26057291 */ /* 0x000fe2000f8e183f */
[----:B------:R-:W-:-:S05]  /*7b00*/  IMAD.U32 R6, RZ, RZ, UR37 ;  /* 0x00000025ff067e24 */ /* 0x000fca000f8e00ff */
[----:B------:R-:W-:-:S04]  /*7b10*/  SHF.L.U32 R6, R6, 0x1f, RZ ;  /* 0x0000001f06067819 */ /* 0x000fc800000006ff */
[----:B------:R0:W1:Y:S01]  /*7b20*/  SYNCS.PHASECHK.TRANS64.TRYWAIT P1, [UR5+0x16850], R6 ;  /* 0x01685006ff0075a7 */ /* 0x0000620008020145 */
[----:B------:R-:W-:Y:S05]  /*7b30*/  @!P0 BRA `(.L_x_2149) ;  /* 0x0000000000048947 */ /* 0x000fea0003800000 */
[----:B------:R-:W-:Y:S01]  /*7b40*/  BPT.TRAP 0x1 ;  /* 0x000000040000795c */ /* 0x000fe20000300000 */
.L_x_2149:
[----:B-1----:R-:W-:Y:S05]  /*7b50*/  @P1 BRA `(.L_x_2150) ;  /* 0x0000000000081947 */ /* 0x002fea0003800000 */
[----:B------:R-:W1:Y:S02]  /*7b60*/  SYNCS.PHASECHK.TRANS64.TRYWAIT P1, [UR5+0x16850], R6 ;  /* 0x01685006ff0075a7 */ /* 0x000e640008020145 */
[----:B-1----:R-:W-:Y:S05]  /*7b70*/  @!P1 BRA `(.L_x_2151) ;  /* 0x00000064001c9947 */ /* 0x002fea0003800000 */
.L_x_2150:
        /* <DEDUP_REMOVED lines=71> */
.L_x_2152:
        /* <DEDUP_REMOVED lines=42> */
.L_x_2116:
        /* <DEDUP_REMOVED lines=9> */
[----:B------:R-:W0:Y:S01]  /*8320*/  LDC R32, c[0x0][0xbe8] ;  /* 0x0002fa00ff207b82 */ /* 0x000e220000000800 */
[----:B------:R-:W1:Y:S01]  /*8330*/  S2R R5, SR_SWINHI ;  /* 0x0000000000057919 */ /* 0x000e620000002f00 */
[----:B------:R-:W-:Y:S01]  /*8340*/  USHF.R.S32.HI UR12, URZ, 0x1f, UR42 ;  /* 0x0000001f3f0c7899 */ /* 0x000fe2000801142a */
[----:B------:R-:W-:Y:S01]  /*8350*/  VIADD R37, R17, UR40 ;  /* 0x0000002811257c36 */ /* 0x000fe20008000000 */
[----:B------:R-:W-:Y:S01]  /*8360*/  ULDC.64 UR8, c[0x0][0xb90] ;  /* 0x0002e40000087ab9 */ /* 0x000fe20000000a00 */
[----:B------:R-:W-:Y:S01]  /*8370*/  USHF.R.S32.HI UR13, URZ, 0x1f, UR41 ;  /* 0x0000001f3f0d7899 */ /* 0x000fe20008011429 */
[----:B------:R-:W-:Y:S01]  /*8380*/  F2FP.BF16.F32.PACK_AB R112, R113, R112 ;  /* 0x000000707170723e */ /* 0x000fe200000010ff */
[----:B------:R-:W-:Y:S01]  /*8390*/  UIMAD UR5, UR12, UR8, URZ ;  /* 0x000000080c0572a4 */ /* 0x000fe2000f8e023f */
[----:B------:R-:W-:Y:S01]  /*83a0*/  IMAD.MOV.U32 R28, RZ, RZ, R37 ;  /* 0x000000ffff1c7224 */ /* 0x000fe200078e0025 */
        /* <DEDUP_REMOVED lines=13> */
[----:B------:R-:W-:Y:S01]  /*8480*/  F2FP.BF16.F32.PACK_AB R115, R119, R118 ;  /* 0x000000767773723e */ /* 0x000fe200000010ff */
[----:B------:R-:W-:Y:S01]  /*8490*/  ULDC UR5, c[0x0][0xa88] ;  /* 0x0002a20000057ab9 */ /* 0x000fe20000000800 */
[----:B------:R-:W-:Y:S01]  /*84a0*/  BAR.SYNC.DEFER_BLOCKING 0x1, 0x180 ;  /* 0x0046000000007b1d */ /* 0x000fe20000010000 */
[----:B0-----:R-:W-:Y:S01]  /*84b0*/  ISETP.NE.AND P1, PT, R32, 0x1, PT ;  /* 0x000000012000780c */ /* 0x001fe20003f25270 */
[----:B------:R-:W-:-:S04]  /*84c0*/  IMAD.U32 R34, RZ, RZ, UR8 ;  /* 0x00000008ff227e24 */ /* 0x000fc8000f8e00ff */
[----:B------:R-:W-:Y:S01]  /*84d0*/  ULDC.64 UR8, c[0x0][0xae8] ;  /* 0x0002ba0000087ab9 */ /* 0x000fe20000000a00 */
[----:B------:R-:W-:Y:S01]  /*84e0*/  ULDC.64 UR10, c[0x0][0xaf0] ;  /* 0x0002bc00000a7ab9 */ /* 0x000fe20000000a00 */
[----:B------:R-:W-:Y:S02]  /*84f0*/  MOV R2, R0 ;  /* 0x0000000000027202 */ /* 0x000fe40000000f00 */
[----:B-1----:R-:W-:Y:S02]  /*8500*/  MOV R3, R5 ;  /* 0x0000000500037202 */ /* 0x002fe40000000f00 */
[----:B------:R-:W-:Y:S02]  /*8510*/  LEA R5, R22, R19, 0x6 ;  /* 0x0000001316057211 */ /* 0x000fe400078e30ff */
[----:B------:R-:W0:Y:S01]  /*8520*/  @P1 LDC R20, c[0x0][0xbec] ;  /* 0x0002fb00ff141b82 */ /* 0x000e220000000800 */
[----:B------:R-:W-:-:S04]  /*8530*/  IMAD.WIDE R10, R155, 0x2, R2 ;  /* 0x000000029b0a7825 */ /* 0x000fc800078e0202 */
[----:B------:R-:W-:Y:S01]  /*8540*/  IMAD.WIDE R2, R5, 0x2, R2 ;  /* 0x0000000205027825 */ /* 0x000fe200078e0202 */
[C---:B------:R-:W-:Y:S02]  /*8550*/  LOP3.LUT R4, R10.reuse, 0x380, RZ, 0xc0, !PT ;  /* 0x000003800a047812 */ /* 0x040fe400078ec0ff */
[----:B------:R-:W1:Y:S01]  /*8560*/  @P1 LDC R35, c[0x0][0xbf0] ;  /* 0x0002fc00ff231b82 */ /* 0x000e620000000800 */
[----:B------:R-:W-:Y:S02]  /*8570*/  IADD3 R33, P0, R10, 0x60, RZ ;  /* 0x000000600a217810 */ /* 0x000fe40007f1e0ff */
[----:B------:R-:W-:Y:S02]  /*8580*/  SHF.R.U64 R5, R4, 0x3, RZ ;  /* 0x0000000304057819 */ /* 0x000fe400000012ff */
[----:B------:R-:W-:Y:S01]  /*8590*/  LOP3.LUT R4, R33, 0x380, RZ, 0xc0, !PT ;  /* 0x0000038021047812 */ /* 0x000fe200078ec0ff */
[----:B------:R-:W-:Y:S01]  /*85a0*/  IMAD.X R9, RZ, RZ, R11, P0 ;  /* 0x000000ffff097224 */ /* 0x000fe200000e060b */
[----:B------:R-:W-:-:S02]  /*85b0*/  IADD3 R31, P2, R10, 0x40, RZ ;  /* 0x000000400a1f7810 */ /* 0x000fc40007f5e0ff */
[----:B------:R-:W-:Y:S02]  /*85c0*/  SHF.R.U64 R4, R4, 0x3, RZ ;  /* 0x0000000304047819 */ /* 0x000fe400000012ff */
[----:B------:R-:W-:Y:S01]  /*85d0*/  IADD3 R29, P3, R10, 0x20, RZ ;  /* 0x000000200a1d7810 */ /* 0x000fe20007f7e0ff */
[----:B------:R-:W-:Y:S01]  /*85e0*/  IMAD.X R7, RZ, RZ, R11, P2 ;  /* 0x000000ffff077224 */ /* 0x000fe200010e060b */
[----:B------:R-:W-:Y:S02]  /*85f0*/  LOP3.LUT R6, R31, 0x380, RZ, 0xc0, !PT ;  /* 0x000003801f067812 */ /* 0x000fe400078ec0ff */
[----:B------:R-:W-:Y:S01]  /*8600*/  LOP3.LUT R8, R4, R33, RZ, 0x3c, !PT ;  /* 0x0000002104087212 */ /* 0x000fe200078e3cff */
[----:B0-----:R-:W-:Y:S01]  /*8610*/  @P1 IMAD.HI.U32 R20, R37, R20, RZ ;  /* 0x0000001425141227 */ /* 0x001fe200078e00ff */
[----:B------:R-:W-:Y:S02]  /*8620*/  SHF.R.U64 R6, R6, 0x3, RZ ;  /* 0x0000000306067819 */ /* 0x000fe400000012ff */
[----:B------:R-:W-:-:S02]  /*8630*/  LOP3.LUT R4, R29, 0x380, RZ, 0xc0, !PT ;  /* 0x000003801d047812 */ /* 0x000fc400078ec0ff */
[----:B------:R-:W-:Y:S02]  /*8640*/  LOP3.LUT R6, R6, R31, RZ, 0x3c, !PT ;  /* 0x0000001f06067212 */ /* 0x000fe400078e3cff */
[----:B------:R-:W-:Y:S02]  /*8650*/  SHF.R.U64 R4, R4, 0x3, RZ ;  /* 0x0000000304047819 */ /* 0x000fe400000012ff */
[----:B------:R-:W-:Y:S02]  /*8660*/  IADD3 R31, P2, R2, 0x3000, RZ ;  /* 0x00003000021f7810 */ /* 0x000fe40007f5e0ff */
[----:B------:R-:W-:Y:S02]  /*8670*/  LOP3.LUT R4, R4, R29, RZ, 0x3c, !PT ;  /* 0x0000001d04047212 */ /* 0x000fe400078e3cff */
[----:B------:R-:W-:Y:S01]  /*8680*/  LOP3.LUT R29, R31, 0x380, RZ, 0xc0, !PT ;  /* 0x000003801f1d7812 */ /* 0x000fe200078ec0ff */
[----:B------:R-:W-:Y:S01]  /*8690*/  IMAD.X R21, RZ, RZ, R3, P2 ;  /* 0x000000ffff157224 */ /* 0x000fe200010e0603 */
[----:B-1----:R-:W-:-:S02]  /*86a0*/  @P1 SHF.R.U32.HI R28, RZ, R35, R20 ;  /* 0x00000023ff1c1219 */ /* 0x002fc40000011614 */
[----:B------:R-:W-:Y:S02]  /*86b0*/  SHF.R.U64 R20, R29, 0x3, RZ ;  /* 0x000000031d147819 */ /* 0x000fe400000012ff */
[----:B------:R-:W-:Y:S01]  /*86c0*/  LOP3.LUT R10, R5, R10, RZ, 0x3c, !PT ;  /* 0x0000000a050a7212 */ /* 0x000fe200078e3cff */
[--C-:B------:R-:W-:Y:S01]  /*86d0*/  IMAD.MOV R29, RZ, RZ, -R28.reuse ;  /* 0x000000ffff1d7224 */ /* 0x100fe200078e0a1c */
[----:B------:R-:W-:Y:S01]  /*86e0*/  LOP3.LUT R20, R20, R31, RZ, 0x3c, !PT ;  /* 0x0000001f14147212 */ /* 0x000fe200078e3cff */
[----:B------:R-:W-:Y:S01]  /*86f0*/  IMAD.X R5, RZ, RZ, R11, P3 ;  /* 0x000000ffff057224 */ /* 0x000fe200018e060b */
[----:B------:R-:W-:Y:S01]  /*8700*/  MOV R31, R10 ;  /* 0x0000000a001f7202 */ /* 0x000fe20000000f00 */
[----:B------:R-:W-:Y:S01]  /*8710*/  IMAD R29, R32, R29, R37 ;  /* 0x0000001d201d7224 */ /* 0x000fe200078e0225 */
[----:B------:R-:W-:Y:S02]  /*8720*/  SHF.R.S32.HI R11, RZ, 0x1f, R28 ;  /* 0x0000001fff0b7819 */ /* 0x000fe4000001141c */
[----:B------:R-:W-:-:S02]  /*8730*/  IADD3 R10, P0, R28, UR6, RZ ;  /* 0x000000061c0a7c10 */ /* 0x000fc4000ff1e0ff */
[----:B------:R-:W-:Y:S02]  /*8740*/  IADD3 R33, P3, R2, 0x1800, RZ ;  /* 0x0000180002217810 */ /* 0x000fe40007f7e0ff */
[----:B------:R-:W-:Y:S02]  /*8750*/  SHF.R.S32.HI R30, RZ, 0x1f, R29 ;  /* 0x0000001fff1e7819 */ /* 0x000fe4000001141d */
[----:B------:R-:W-:Y:S01]  /*8760*/  IADD3.X R11, R11, UR7, R34, P0, !PT ;  /* 0x000000070b0b7c10 */ /* 0x000fe200087fe422 */
[----:B------:R-:W-:Y:S01]  /*8770*/  ULDC.64 UR6, c[0x0][0xb88] ;  /* 0x0002e20000067ab9 */ /* 0x000fe20000000a00 */
[----:B------:R-:W-:Y:S01]  /*8780*/  LOP3.LUT R24, R33, 0x380, RZ, 0xc0, !PT ;  /* 0x0000038021187812 */ /* 0x000fe200078ec0ff */
[----:B------:R-:W-:Y:S01]  /*8790*/  IMAD.X R25, RZ, RZ, R3, P3 ;  /* 0x000000ffff197224 */ /* 0x000fe200018e0603 */
[----:B------:R-:W-:Y:S01]  /*87a0*/  MOV R28, R8 ;  /* 0x00000008001c7202 */ /* 0x000fe20000000f00 */
[----:B------:R-:W-:Y:S01]  /*87b0*/  IMAD R8, R30, UR6, RZ ;  /* 0x000000061e087c24 */ /* 0x000fe2000f8e02ff */
[----:B------:R-:W-:Y:S01]  /*87c0*/  MOV R30, R6 ;  /* 0x00000006001e7202 */ /* 0x000fe20000000f00 */
[----:B------:R-:W-:Y:S01]  /*87d0*/  IMAD.WIDE.U32 R6, R29, UR6, R10 ;  /* 0x000000061d067c25 */ /* 0x000fe2000f8e000a */
[----:B------:R-:W-:-:S02]  /*87e0*/  SHF.R.U64 R24, R24, 0x3, RZ ;  /* 0x0000000318187819 */ /* 0x000fc400000012ff */
[----:B------:R-:W-:Y:S01]  /*87f0*/  LOP3.LUT P0, RZ, R152, 0x3, RZ, 0xc0, !PT ;  /* 0x0000000398ff7812 */ /* 0x000fe2000780c0ff */
[----:B------:R-:W-:Y:S01]  /*8800*/  IMAD R29, R29, UR7, R8 ;  /* 0x000000071d1d7c24 */ /* 0x000fe2000f8e0208 */
[----:B------:R-:W-:Y:S01]  /*8810*/  LOP3.LUT R24, R24, R33, RZ, 0x3c, !PT ;  /* 0x0000002118187212 */ /* 0x000fe200078e3cff */
[----:B------:R-:W-:Y:S01]  /*8820*/  VIADD R10, R154, UR40 ;  /* 0x000000289a0a7c36 */ /* 0x000fe20008000000 */
[----:B------:R-:W-:Y:S01]  /*8830*/  ULDC.64 UR6, c[0x0][0xb50] ;  /* 0x0002d40000067ab9 */ /* 0x000fe20000000a00 */
[----:B------:R-:W-:Y:S01]  /*8840*/  IMAD R33, R32, UR5, RZ ;  /* 0x0000000520217c24 */ /* 0x000fe2000f8e02ff */
[----:B------:R-:W-:Y:S01]  /*8850*/  LEA R34, P5, R6, UR6, 0x2 ;  /* 0x0000000606227c11 */ /* 0x000fe2000f8a10ff */
[----:B------:R-:W-:Y:S01]  /*8860*/  IMAD.IADD R7, R7, 0x1, R29 ;  /* 0x0000000107077824 */ /* 0x000fe200078e021d */
[----:B------:R-:W-:Y:S01]  /*8870*/  MOV R29, R4 ;  /* 0x00000004001d7202 */ /* 0x000fe20000000f00 */
[C---:B------:R-:W-:Y:S01]  /*8880*/  VIADD R8, R10.reuse, 0x8 ;  /* 0x000000080a087836 */ /* 0x040fe20000000000 */
[----:B------:R-:W-:Y:S01]  /*8890*/  ISETP.GE.OR P4, PT, R10, R33, P0 ;  /* 0x000000210a00720c */ /* 0x000fe20000786670 */
[----:B------:R-:W-:Y:S01]  /*88a0*/  SHFL.IDX PT, R36, R34, RZ, 0x1c1f ;  /* 0x001c1fff22247589 */ /* 0x000fe200000e0000 */
[----:B------:R-:W-:-:S02]  /*88b0*/  LEA.HI.X R35, R6, UR7, R7, 0x2, P5 ;  /* 0x0000000706237c11 */ /* 0x000fc4000a8f1407 */
[----:B------:R-:W-:Y:S01]  /*88c0*/  ISETP.GE.OR P0, PT, R8, R33, P0 ;  /* 0x000000210800720c */ /* 0x000fe20000706670 */
[----:B------:R-:W-:Y:S01]  /*88d0*/  SHFL.IDX PT, R38, R34, 0x1, 0x1c1f ;  /* 0x003c1f0022267f89 */ /* 0x000fe200000e0000 */
[----:B------:R-:W-:Y:S02]  /*88e0*/  F2FP.BF16.F32.PACK_AB R4, R89, R88 ;  /* 0x000000585904723e */ /* 0x000fe400000010ff */
[----:B------:R-:W-:Y:S01]  /*88f0*/  F2FP.BF16.F32.PACK_AB R5, R91, R90 ;  /* 0x0000005a5b05723e */ /* 0x000fe200000010ff */
[----:B------:R-:W0:Y:S01]  /*8900*/  SHFL.IDX PT, R37, R35, RZ, 0x1c1f ;  /* 0x001c1fff23257589 */ /* 0x000e2200000e0000 */
[----:B------:R-:W-:Y:S02]  /*8910*/  F2FP.BF16.F32.PACK_AB R6, R93, R92 ;  /* 0x0000005c5d06723e */ /* 0x000fe400000010ff */
[----:B------:R-:W-:Y:S01]  /*8920*/  F2FP.BF16.F32.PACK_AB R7, R95, R94 ;  /* 0x0000005e5f07723e */ /* 0x000fe200000010ff */
[----:B------:R1:W2:Y:S01]  /*8930*/  SHFL.IDX PT, R39, R35, 0x1, 0x1c1f ;  /* 0x003c1f0023277f89 */ /* 0x0002a200000e0000 */
[----:B------:R-:W-:-:S02]  /*8940*/  F2FP.BF16.F32.PACK_AB R8, R97, R96 ;  /* 0x000000606108723e */ /* 0x000fc400000010ff */
[----:B------:R-:W-:Y:S01]  /*8950*/  F2FP.BF16.F32.PACK_AB R9, R99, R98 ;  /* 0x000000626309723e */ /* 0x000fe200000010ff */
[----:B------:R3:W-:Y:S01]  /*8960*/  STSM.16.M88.4 [R31], R4 ;  /* 0x000000041f007844 */ /* 0x0007e20000000200 */
[----:B------:R-:W-:Y:S02]  /*8970*/  F2FP.BF16.F32.PACK_AB R10, R101, R100 ;  /* 0x00000064650a723e */ /* 0x000fe400000010ff */
[----:B------:R-:W-:Y:S02]  /*8980*/  F2FP.BF16.F32.PACK_AB R11, R103, R102 ;  /* 0x00000066670b723e */ /* 0x000fe400000010ff */
[----:B-1----:R-:W-:-:S03]  /*8990*/  LOP3.LUT R35, R2, 0x380, RZ, 0xc0, !PT ;  /* 0x0000038002237812 */ /* 0x002fc600078ec0ff */
[----:B------:R1:W-:Y:S01]  /*89a0*/  STSM.16.M88.4 [R29], R8 ;  /* 0x000000081d007844 */ /* 0x0003e20000000200 */
[----:B------:R-:W-:-:S03]  /*89b0*/  SHF.R.U64 R35, R35, 0x3, RZ ;  /* 0x0000000323237819 */ /* 0x000fc600000012ff */
[----:B------:R-:W-:Y:S01]  /*89c0*/  STSM.16.M88.4 [R30], R12 ;  /* 0x0000000c1e007844 */ /* 0x000fe20000000200 */
[----:B------:R-:W-:Y:S01]  /*89d0*/  LOP3.LUT R34, R35, R2, RZ, 0x3c, !PT ;  /* 0x0000000223227212 */ /* 0x000fe200078e3cff */
[----:B------:R-:W-:Y:S02]  /*89e0*/  IMAD.MOV.U32 R35, RZ, RZ, R3 ;  /* 0x000000ffff237224 */ /* 0x000fe400078e0003 */
[----:B------:R-:W-:Y:S01]  /*89f0*/  STSM.16.M88.4 [R28], R112 ;  /* 0x000000701c007844 */ /* 0x000fe20000000200 */
[----:B------:R-:W-:Y:S06]  /*8a00*/  BAR.SYNC.DEFER_BLOCKING 0x1, 0x180 ;  /* 0x0046000000007b1d */ /* 0x000fec0000010000 */
[----:B0-----:R0:W-:Y:S04]  /*8a10*/  @!P4 ST.E desc[UR50][R36.64], R27 ;  /* 0x0000001b2400c985 */ /* 0x0011e8000c101932 */
[----:B--2---:R2:W-:Y:S04]  /*8a20*/  @!P0 ST.E desc[UR50][R38.64], R26 ;  /* 0x0000001a26008985 */ /* 0x0045e8000c101932 */
[----:B---3--:R-:W3:Y:S04]  /*8a30*/  LD.E.128 R4, desc[UR50][R34.64] ;  /* 0x0000003222047980 */ /* 0x008ee8000c101d00 */
[----:B-1----:R1:W4:Y:S01]  /*8a40*/  LD.E.128 R8, desc[UR50][R24.64] ;  /* 0x0000003218087980 */ /* 0x002322000c101d00 */
[----:B0-----:R-:W0:Y:S03]  /*8a50*/  @P1 LDC R27, c[0x0][0xbf0] ;  /* 0x0002fc00ff1b1b82 */ /* 0x001e260000000800 */
[----:B------:R2:W4:Y:S01]  /*8a60*/  LD.E.128 R28, desc[UR50][R20.64] ;  /* 0x00000032141c7980 */ /* 0x000522000c101d00 */
[----:B------:R-:W-:-:S04]  /*8a70*/  IADD3 R15, P0, R2, 0x4800, RZ ;  /* 0x00004800020f7810 */ /* 0x000fc80007f1e0ff */
[----:B------:R-:W-:Y:S01]  /*8a80*/  LOP3.LUT R2, R15, 0x380, RZ, 0xc0, !PT ;  /* 0x000003800f027812 */ /* 0x000fe200078ec0ff */
[----:B------:R-:W-:Y:S02]  /*8a90*/  IMAD.X R13, RZ, RZ, R3, P0 ;  /* 0x000000ffff0d7224 */ /* 0x000fe400000e0603 */
[----:B------:R-:W0:Y:S01]  /*8aa0*/  @P1 LDC R3, c[0x0][0xbec] ;  /* 0x0002fb00ff031b82 */ /* 0x000e220000000800 */
[----:B------:R-:W-:Y:S01]  /*8ab0*/  SHF.R.U64 R2, R2, 0x3, RZ ;  /* 0x0000000302027819 */ /* 0x000fe200000012ff */
[----:B------:R-:W-:-:S03]  /*8ac0*/  UIMAD UR5, UR12, UR8, URZ ;  /* 0x000000080c0572a4 */ /* 0x000fc6000f8e023f */
[----:B------:R-:W-:Y:S01]  /*8ad0*/  LOP3.LUT R12, R2, R15, RZ, 0x3c, !PT ;  /* 0x0000000f020c7212 */ /* 0x000fe200078e3cff */
[----:B------:R-:W-:Y:S01]  /*8ae0*/  IMAD R2, R18, 0x30, R22 ;  /* 0x0000003012027824 */ /* 0x000fe200078e0216 */
[----:B------:R-:W-:-:S03]  /*8af0*/  UIMAD.WIDE.U32 UR6, UR42, UR8, URZ ;  /* 0x000000082a0672a5 */ /* 0x000fc6000f8e003f */
[----:B-1----:R-:W-:Y:S01]  /*8b00*/  VIADD R24, R2, UR40 ;  /* 0x0000002802187c36 */ /* 0x002fe20008000000 */
[----:B------:R-:W-:Y:S01]  /*8b10*/  UIMAD UR5, UR42, UR9, UR5 ;  /* 0x000000092a0572a4 */ /* 0x000fe2000f8e0205 */
[----:B------:R-:W5:Y:S01]  /*8b20*/  LD.E.128 R12, desc[UR50][R12.64] ;  /* 0x000000320c0c7980 */ /* 0x000f62000c101d00 */
[----:B------:R-:W-:Y:S01]  /*8b30*/  UIMAD UR8, UR13, UR10, URZ ;  /* 0x0000000a0d0872a4 */ /* 0x000fe2000f8e023f */
[----:B--2---:R-:W-:Y:S01]  /*8b40*/  IMAD.MOV.U32 R21, RZ, RZ, R24 ;  /* 0x000000ffff157224 */ /* 0x004fe200078e0018 */
[----:B------:R-:W-:Y:S01]  /*8b50*/  UIADD3 UR7, UR7, UR5, URZ ;  /* 0x0000000507077290 */ /* 0x000fe2000fffe03f */
[----:B------:R-:W-:Y:S01]  /*8b60*/  @!PT LDS RZ, [RZ] ;  /* 0x00000000fffff984 */ /* 0x000fe20000000800 */
[----:B------:R-:W-:Y:S01]  /*8b70*/  @!PT LDS RZ, [RZ] ;  /* 0x00000000fffff984 */ /* 0x000fe20000000800 */
[----:B------:R-:W-:Y:S01]  /*8b80*/  @!PT LDS RZ, [RZ] ;  /* 0x00000000fffff984 */ /* 0x000fe20000000800 */
[----:B------:R-:W-:Y:S01]  /*8b90*/  @!PT LDS RZ, [RZ] ;  /* 0x00000000fffff984 */ /* 0x000fe20000000800 */
[----:B------:R1:W-:Y:S06]  /*8ba0*/  MEMBAR.ALL.CTA ;  /* 0x0000000000007992 */ /* 0x0003ec0000008000 */
[----:B-1----:R-:W1:Y:S01]  /*8bb0*/  FENCE.VIEW.ASYNC.S ;  /* 0x00000000000073c6 */ /* 0x002e620000000000 */
[----:B------:R-:W-:Y:S01]  /*8bc0*/  UIMAD UR5, UR41, UR11, UR8 ;  /* 0x0000000b290572a4 */ /* 0x000fe2000f8e0208 */
[----:B------:R-:W-:Y:S01]  /*8bd0*/  VIADD R0, R0, 0x16820 ;  /* 0x0001682000007836 */ /* 0x000fe20000000000 */
[----:B------:R-:W-:Y:S01]  /*8be0*/  UIMAD.WIDE.U32 UR6, UR41, UR10, UR6 ;  /* 0x0000000a290672a5 */ /* 0x000fe2000f8e0006 */
[----:B------:R-:W-:-:S03]  /*8bf0*/  ULDC.64 UR8, c[0x0][0xae0] ;  /* 0x0002b80000087ab9 */ /* 0x000fc60000000a00 */
[----:B------:R-:W-:Y:S01]  /*8c00*/  UIADD3 UR5, UR7, UR5, URZ ;  /* 0x0000000507057290 */ /* 0x000fe2000fffe03f */
[----:B0-----:R-:W-:Y:S01]  /*8c10*/  @P1 IMAD.HI.U32 R2, R24, R3, RZ ;  /* 0x0000000318021227 */ /* 0x001fe200078e00ff */
[----:B------:R-:W-:-:S03]  /*8c20*/  PRMT R0, RZ, 0x654, R0 ;  /* 0x00000654ff007816 */ /* 0x000fc60000000000 */
[----:B------:R-:W-:Y:S01]  /*8c30*/  IMAD.U32 R3, RZ, RZ, UR7 ;  /* 0x00000007ff037e24 */ /* 0x000fe2000f8e00ff */
[----:B------:R-:W-:Y:S01]  /*8c40*/  @P1 SHF.R.U32.HI R21, RZ, R27, R2 ;  /* 0x0000001bff151219 */ /* 0x000fe20000011602 */
[----:B------:R-:W-:Y:S01]  /*8c50*/  IMAD.U32 R2, RZ, RZ, UR6 ;  /* 0x00000006ff027e24 */ /* 0x000fe2000f8e00ff */
[----:B------:R-:W-:Y:S01]  /*8c60*/  ULDC.64 UR6, c[0x0][0xad8] ;  /* 0x0002b60000067ab9 */ /* 0x000fe20000000a00 */
[----:B------:R-:W-:Y:S01]  /*8c70*/  IMAD.U32 R3, RZ, RZ, UR5 ;  /* 0x00000005ff037e24 */ /* 0x000fe2000f8e00ff */
[--C-:B------:R-:W-:Y:S01]  /*8c80*/  SHF.R.S32.HI R20, RZ, 0x1f, R21.reuse ;  /* 0x0000001fff147819 */ /* 0x100fe20000011415 */
[----:B------:R-:W-:Y:S01]  /*8c90*/  IMAD.MOV R25, RZ, RZ, -R21 ;  /* 0x000000ffff197224 */ /* 0x000fe200078e0a15 */
[----:B------:R-:W-:Y:S01]  /*8ca0*/  ULDC UR5, c[0x0][0xac8] ;  /* 0x0002b20000057ab9 */ /* 0x000fe20000000800 */
[----:B------:R-:W-:-:S04]  /*8cb0*/  IMAD.WIDE.U32 R2, R21, UR8, R2 ;  /* 0x0000000815027c25 */ /* 0x000fc8000f8e0002 */
[----:B------:R-:W-:Y:S01]  /*8cc0*/  IMAD R20, R20, UR8, RZ ;  /* 0x0000000814147c24 */ /* 0x000fe2000f8e02ff */
[----:B-1----:R0:W-:Y:S01]  /*8cd0*/  SYNCS.ARRIVE.TRANS64.RED.A1T0 RZ, [R0+URZ], RZ ;  /* 0x000000ff00ff79a7 */ /* 0x0021e2000810043f */
[----:B------:R-:W-:Y:S02]  /*8ce0*/  IMAD R25, R32, R25, R24 ;  /* 0x0000001920197224 */ /* 0x000fe400078e0218 */
[----:B------:R-:W-:Y:S02]  /*8cf0*/  IMAD R27, R21, UR9, R20 ;  /* 0x00000009151b7c24 */ /* 0x000fe4000f8e0214 */
[----:B------:R-:W-:Y:S01]  /*8d00*/  VIADD R32, R22, UR40 ;  /* 0x0000002816207c36 */ /* 0x000fe20008000000 */
[----:B------:R-:W-:Y:S01]  /*8d10*/  SHF.R.S32.HI R20, RZ, 0x1f, R25 ;  /* 0x0000001fff147819 */ /* 0x000fe20000011419 */
[----:B------:R-:W-:Y:S02]  /*8d20*/  IMAD.IADD R3, R3, 0x1, R27 ;  /* 0x0000000103037824 */ /* 0x000fe400078e021b */
[----:B0-----:R-:W-:-:S02]  /*8d30*/  VIADD R0, R32, 0x90 ;  /* 0x0000009020007836 */ /* 0x001fc40000000000 */
        /* <DEDUP_REMOVED lines=9> */
[C---:B------:R-:W-:Y:S01]  /*8dd0*/  VIADD R2, R32.reuse, 0x30 ;  /* 0x0000003020027836 */ /* 0x040fe20000000000 */
[----:B------:R-:W-:Y:S01]  /*8de0*/  ISETP.GE.AND P0, PT, R19, UR5, PT ;  /* 0x0000000513007c0c */ /* 0x000fe2000bf06270 */
[----:B------:R-:W1:Y:S03]  /*8df0*/  SHFL.IDX PT, R34, R26, 0x1, 0x181f ;  /* 0x00381f001a227f89 */ /* 0x000e6600000e0000 */
[-C--:B------:R-:W-:Y:S01]  /*8e00*/  ISETP.GE.OR P1, PT, R32, R33.reuse, P0 ;  /* 0x000000212000720c */ /* 0x080fe20000726670 */
[----:B------:R-:W2:Y:S01]  /*8e10*/  SHFL.IDX PT, R36, R26, 0x2, 0x181f ;  /* 0x00581f001a247f89 */ /* 0x000ea200000e0000 */
[-C--:B------:R-:W-:Y:S02]  /*8e20*/  ISETP.GE.OR P2, PT, R2, R33.reuse, P0 ;  /* 0x000000210200720c */ /* 0x080fe40000746670 */
[-C--:B------:R-:W-:Y:S01]  /*8e30*/  ISETP.GE.OR P3, PT, R20, R33.reuse, P0 ;  /* 0x000000211400720c */ /* 0x080fe20000766670 */
[----:B------:R-:W2:Y:S01]  /*8e40*/  SHFL.IDX PT, R3, R27, RZ, 0x181f ;  /* 0x00181fff1b037589 */ /* 0x000ea200000e0000 */
[----:B------:R-:W-:-:S03]  /*8e50*/  ISETP.GE.OR P0, PT, R0, R33, P0 ;  /* 0x000000210000720c */ /* 0x000fc60000706670 */
[----:B------:R-:W2:Y:S04]  /*8e60*/  SHFL.IDX PT, R21, R27, 0x1, 0x181f ;  /* 0x00381f001b157f89 */ /* 0x000ea800000e0000 */
[----:B------:R-:W2:Y:S01]  /*8e70*/  SHFL.IDX PT, R25, R27, 0x2, 0x181f ;  /* 0x00581f001b197f89 */ /* 0x000ea200000e0000 */
[----:B0-----:R-:W-:-:S03]  /*8e80*/  @!P1 LEA R2, P4, R19, R24, 0x1 ;  /* 0x0000001813029211 */ /* 0x001fc600078808ff */
[----:B------:R-:W0:Y:S01]  /*8e90*/  SHFL.IDX PT, R26, R26, 0x3, 0x181f ;  /* 0x00781f001a1a7f89 */ /* 0x000e2200000e0000 */
[----:B-1----:R-:W-:-:S03]  /*8ea0*/  @!P2 LEA R20, P5, R19, R34, 0x1 ;  /* 0x000000221314a211 */ /* 0x002fc600078a08ff */
[----:B------:R-:W1:Y:S01]  /*8eb0*/  SHFL.IDX PT, R27, R27, 0x3, 0x181f ;  /* 0x00781f001b1b7f89 */ /* 0x000e6200000e0000 */
[C---:B--2---:R-:W-:Y:S02]  /*8ec0*/  @!P3 LEA R24, P6, R19.reuse, R36, 0x1 ;  /* 0x000000241318b211 */ /* 0x044fe400078c08ff */
[C-C-:B------:R-:W-:Y:S02]  /*8ed0*/  @!P1 LEA.HI.X R3, R19.reuse, R3, R156.reuse, 0x1, P4 ;  /* 0x0000000313039211 */ /* 0x140fe400020f0c9c */
[C-C-:B------:R-:W-:Y:S02]  /*8ee0*/  @!P2 LEA.HI.X R21, R19.reuse, R21, R156.reuse, 0x1, P5 ;  /* 0x000000151315a211 */ /* 0x140fe400028f0c9c */
[----:B------:R-:W-:Y:S01]  /*8ef0*/  @!P3 LEA.HI.X R25, R19, R25, R156, 0x1, P6 ;  /* 0x000000191319b211 */ /* 0x000fe200030f0c9c */
[----:B---3--:R2:W-:Y:S04]  /*8f00*/  @!P1 ST.E.128 desc[UR50][R2.64], R4 ;  /* 0x0000000402009985 */ /* 0x0085e8000c101d32 */
[----:B----4-:R2:W-:Y:S04]  /*8f10*/  @!P2 ST.E.128 desc[UR50][R20.64], R8 ;  /* 0x000000081400a985 */ /* 0x0105e8000c101d32 */
[----:B------:R2:W-:Y:S01]  /*8f20*/  @!P3 ST.E.128 desc[UR50][R24.64], R28 ;  /* 0x0000001c1800b985 */ /* 0x0005e2000c101d32 */
[----:B01----:R-:W-:Y:S05]  /*8f30*/  @P0 BRA `(.L_x_2155) ;  /* 0x0000000400e40947 */ /* 0x003fea0003800000 */
[----:B--2---:R-:W-:-:S04]  /*8f40*/  LEA R2, P0, R19, R26, 0x1 ;  /* 0x0000001a13027211 */ /* 0x004fc800078008ff */
[----:B------:R-:W-:-:S05]  /*8f50*/  LEA.HI.X R3, R19, R27, R156, 0x1, P0 ;  /* 0x0000001b13037211 */ /* 0x000fca00000f0c9c */
[----:B-----5:R0:W-:Y:S01]  /*8f60*/  ST.E.128 desc[UR50][R2.64], R12 ;  /* 0x0000000c02007985 */ /* 0x0201e2000c101d32 */
[----:B------:R-:W-:Y:S05]  /*8f70*/  BRA `(.L_x_2155) ;  /* 0x0000000400d47947 */ /* 0x000fea0003800000 */
.L_x_2154:
[----:B------:R-:W0:Y:S01]  /*8f80*/  LDC R8, c[0x0][0xbe8] ;  /* 0x0002fa00ff087b82 */ /* 0x000e220000000800 */
[----:B------:R-:W-:Y:S01]  /*8f90*/  ISETP.GE.AND P0, PT, R157, 0xc0, PT ;  /* 0x000000c09d00780c */ /* 0x000fe20003f06270 */
[----:B------:R-:W-:Y:S01]  /*8fa0*/  USHF.R.S32.HI UR8, URZ, 0x1f, UR42 ;  /* 0x0000001f3f087899 */ /* 0x000fe2000801142a */
[----:B------:R-:W-:Y:S01]  /*8fb0*/  BSSY B1, `(.L_x_2156) ;  /* 0x000002f000017945 */ /* 0x000fe20003800000 */
[----:B------:R-:W-:Y:S01]  /*8fc0*/  USHF.R.S32.HI UR9, URZ, 0x1f, UR41 ;  /* 0x0000001f3f097899 */ /* 0x000fe20008011429 */
[----:B------:R-:W-:Y:S01]  /*8fd0*/  IMAD R6, R18, 0x30, R22 ;  /* 0x0000003012067824 */ /* 0x000fe200078e0216 */
[----:B0-----:R-:W-:-:S13]  /*8fe0*/  ISETP.NE.AND P1, PT, R8, 0x1, PT ;  /* 0x000000010800780c */ /* 0x001fda0003f25270 */
[----:B------:R-:W0:Y:S08]  /*8ff0*/  @P1 LDC R9, c[0x0][0xbec] ;  /* 0x0002fb00ff091b82 */ /* 0x000e300000000800 */
[----:B------:R-:W1:Y:S01]  /*9000*/  @P1 LDC R11, c[0x0][0xbf0] ;  /* 0x0002fc00ff0b1b82 */ /* 0x000e620000000800 */
        /* <DEDUP_REMOVED lines=41> */
.L_x_2157:
[----:B------:R-:W-:Y:S05]  /*92a0*/  BSYNC B1 ;  /* 0x0000000000017941 */ /* 0x000fea0003800000 */
.L_x_2156:
        /* <DEDUP_REMOVED lines=11> */
[----:B------:R-:W-:Y:S01]  /*9360*/  UIMAD.WIDE.U32 UR6, UR41, UR10, UR6 ;  /* 0x0000000a290672a5 */ /* 0x000fe2000f8e0006 */
[----:B------:R-:W-:Y:S01]  /*9370*/  VIADD R11, R22, UR40 ;  /* 0x00000028160b7c36 */ /* 0x000fe20008000000 */
        /* <DEDUP_REMOVED lines=21> */
[C---:B------:R-:W-:Y:S01]  /*94d0*/  LEA R12, P0, R2.reuse, UR6, 0x1 ;  /* 0x00000006020c7c11 */ /* 0x040fe2000f8008ff */
[----:B------:R-:W-:Y:S01]  /*94e0*/  ULDC UR6, c[0x0][0xa88] ;  /* 0x0002a20000067ab9 */ /* 0x000fe20000000800 */
[----:B------:R-:W-:Y:S02]  /*94f0*/  VIADD R3, R11, 0x30 ;  /* 0x000000300b037836 */ /* 0x000fe40000000000 */
[----:B------:R-:W-:Y:S01]  /*9500*/  LEA.HI.X R13, R2, UR7, R5, 0x1, P0 ;  /* 0x00000007020d7c11 */ /* 0x000fe200080f0c05 */
[----:B------:R-:W0:Y:S01]  /*9510*/  SHFL.IDX PT, R4, R12, 0x1, 0x181f ;  /* 0x00381f000c047f89 */ /* 0x000e2200000e0000 */
[----:B------:R-:W-:Y:S01]  /*9520*/  IMAD R14, R8, UR6, RZ ;  /* 0x00000006080e7c24 */ /* 0x000fe2000f8e02ff */
[----:B------:R-:W-:Y:S01]  /*9530*/  ISETP.GE.AND P0, PT, R19, UR5, PT ;  /* 0x0000000513007c0c */ /* 0x000fe2000bf06270 */
[C---:B------:R-:W-:Y:S01]  /*9540*/  VIADD R8, R11.reuse, 0x60 ;  /* 0x000000600b087836 */ /* 0x040fe20000000000 */
[----:B------:R-:W1:Y:S02]  /*9550*/  SHFL.IDX PT, R2, R12, RZ, 0x181f ;  /* 0x00181fff0c027589 */ /* 0x000e6400000e0000 */
        /* <DEDUP_REMOVED lines=23> */
.L_x_2155:
[----:B------:R-:W-:Y:S05]  /*96d0*/  BSYNC B0 ;  /* 0x0000000000007941 */ /* 0x000fea0003800000 */
.L_x_2153:
[----:B------:R-:W-:Y:S02]  /*96e0*/  ULDC UR5, c[0x0][0xc38] ;  /* 0x00030e0000057ab9 */ /* 0x000fe40000000800 */
[----:B------:R-:W-:-:S06]  /*96f0*/  UISETP.GE.AND UP0, UPT, UR4, UR5, UPT ;  /* 0x000000050400728c */ /* 0x000fcc000bf06270 */
[----:B------:R-:W-:-:S13]  /*9700*/  PLOP3.LUT P0, PT, PT, PT, UP0, 0x80, 0x0 ;  /* 0x000000000000781c */ /* 0x000fda0003f0f008 */
[----:B------:R-:W-:Y:S05]  /*9710*/  @!P0 BRA `(.L_x_2158) ;  /* 0xffffff7400648947 */ /* 0x000fea000383ffff */
[----:B------:R-:W-:Y:S05]  /*9720*/  EXIT ;  /* 0x000000000000794d */ /* 0x000fea0003800000 */
.L_x_2112:
[----:B------:R-:W-:-:S08]  /*9730*/  NOP ;  /* 0x0000000000007918 */ /* 0x000fd00000000000 */
[----:B------:R-:W0:-:S00]  /*9740*/  USETMAXREG.DEALLOC.CTAPOOL 0x20 ;  /* 0x00000020000079c8 */ /* 0x000e0000080e0500 */
[----:B0-----:R-:W-:-:S06]  /*9750*/  LOP3.LUT R0, R0, 0x3, RZ, 0xc0, !PT ;  /* 0x0000000300007812 */ /* 0x001fcc00078ec0ff */
[----:B-1----:R-:W0:Y:S01]  /*9760*/  S2UR UR5, SR_CTAID.X ;  /* 0x00000000000579c3 */ /* 0x002e220000002500 */
[----:B------:R-:W-:Y:S01]  /*9770*/  LOP3.LUT R26, R26, 0xffffffdf, RZ, 0xc0, !PT ;  /* 0xffffffdf1a1a7812 */ /* 0x000fe200078ec0ff */
[----:B------:R-:W-:Y:S01]  /*9780*/  STL [R1+0x10], RZ ;  /* 0x000010ff01007387 */ /* 0x000fe20000100800 */
[----:B------:R-:W-:Y:S02]  /*9790*/  IMAD.MOV.U32 R25, RZ, RZ, 0x1 ;  /* 0x00000001ff197424 */ /* 0x000fe400078e00ff */
[----:B------:R-:W-:Y:S01]  /*97a0*/  IMAD.MOV.U32 R22, RZ, RZ, RZ ;  /* 0x000000ffff167224 */ /* 0x000fe200078e00ff */
[----:B------:R1:W2:Y:S02]  /*97b0*/  SHFL.IDX PT, R2, R0, RZ, 0x1f ;  /* 0x00001fff00027589 */ /* 0x0002a400000e0000 */
[----:B-1----:R-:W0:Y:S01]  /*97c0*/  LDC R0, c[0x0][0xc38] ;  /* 0x00030e00ff007b82 */ /* 0x002e220000000800 */
[----:B--2---:R-:W-:-:S13]  /*97d0*/  ISETP.NE.AND P0, PT, R2, RZ, PT ;  /* 0x000000ff0200720c */ /* 0x004fda0003f05270 */
[----:B------:R-:W-:Y:S01]  /*97e0*/  @P0 LOP3.LUT R26, R26, 0x20, RZ, 0xfc, !PT ;  /* 0x000000201a1a0812 */ /* 0x000fe200078efcff */
[----:B------:R-:W-:Y:S06]  /*97f0*/  @P0 BAR.ARV 0x4, 0x200 ;  /* 0x0108000000000b1d */ /* 0x000fec0000002000 */
[----:B0-----:R-:W-:-:S13]  /*9800*/  ISETP.LE.AND P0, PT, R0, UR5, PT ;  /* 0x0000000500007c0c */ /* 0x001fda000bf03270 */
[----:B------:R-:W-:Y:S05]  /*9810*/  @P0 BRA `(.L_x_2159) ;  /* 0x0000004000800947 */ /* 0x000fea0003800000 */
[----:B------:R-:W0:Y:S01]  /*9820*/  S2R R7, SR_TID.X ;  /* 0x0000000000077919 */ /* 0x000e220000002100 */
[----:B------:R-:W1:Y:S01]  /*9830*/  S2UR UR7, SR_CgaCtaId ;  /* 0x00000000000779c3 */ /* 0x000e620000008800 */
[----:B------:R-:W-:Y:S01]  /*9840*/  ULDC.64 UR36, c[0x0][0x2f0] ;  /* 0x0000bc0000247ab9 */ /* 0x000fe20000000a00 */
[----:B------:R-:W-:Y:S01]  /*9850*/  UMOV UR6, 0x400 ;  /* 0x0000040000067882 */ /* 0x000fe20000000000 */
[----:B------:R-:W-:Y:S01]  /*9860*/  ULDC.64 UR8, c[0x0][0x418] ;  /* 0x0001060000087ab9 */ /* 0x000fe20000000a00 */
[----:B------:R-:W-:Y:S01]  /*9870*/  LOP3.LUT R26, R26, 0xfffffffe, RZ, 0xc0, !PT ;  /* 0xfffffffe1a1a7812 */ /* 0x000fe200078ec0ff */
[----:B------:R-:W-:Y:S01]  /*9880*/  UISETP.NE.U32.AND UP0, UPT, UR8, URZ, UPT ;  /* 0x0000003f0800728c */ /* 0x000fe2000bf05070 */
[----:B------:R-:W-:Y:S01]  /*9890*/  IMAD.MOV.U32 R25, RZ, RZ, 0x1 ;  /* 0x00000001ff197424 */ /* 0x000fe200078e00ff */
[----:B------:R-:W-:Y:S01]  /*98a0*/  ULDC UR4, c[0x0][0x424] ;  /* 0x0001090000047ab9 */ /* 0x000fe20000000800 */
[----:B------:R-:W-:Y:S01]  /*98b0*/  ULDC UR8, c[0x0][0x2b8] ;  /* 0x0000ae0000087ab9 */ /* 0x000fe20000000800 */
[----:B------:R-:W-:Y:S01]  /*98c0*/  UISETP.NE.AND.EX UP0, UPT, UR9, URZ, UPT, UP0 ;  /* 0x0000003f0900728c */ /* 0x000fe2000bf05300 */
[----:B------:R-:W-:Y:S01]  /*98d0*/  IMAD.MOV.U32 R22, RZ, RZ, RZ ;  /* 0x000000ffff167224 */ /* 0x000fe200078e00ff */
[----:B------:R-:W-:Y:S01]  /*98e0*/  ULDC UR38, c[0x0][0x288] ;  /* 0x0000a20000267ab9 */ /* 0x000fe20000000800 */
[----:B------:R-:W-:-:S02]  /*98f0*/  ULOP3.LUT UR45, UR39, 0x2, URZ, 0xfc, !UPT ;  /* 0x00000002272d7892 */ /* 0x000fc4000f8efc3f */
[----:B------:R-:W-:Y:S01]  /*9900*/  USEL UR4, UR4, 0x1, UP0 ;  /* 0x0000000104047887 */ /* 0x000fe20008000000 */
[----:B------:R-:W-:-:S03]  /*9910*/  ULDC UR46, c[0x0][0xc] ;  /* 0x00000300002e7ab9 */ /* 0x000fc60000000800 */
[----:B------:R-:W-:-:S04]  /*9920*/  UIMAD UR36, UR4, UR36, URZ ;  /* 0x00000024042472a4 */ /* 0x000fc8000f8e023f */
[----:B------:R-:W-:Y:S02]  /*9930*/  UIADD3 UR4, UR36, 0x7f, URZ ;  /* 0x0000007f24047890 */ /* 0x000fe4000fffe03f */
[----:B-1----:R-:W-:-:S06]  /*9940*/  ULEA UR6, UR7, UR6, 0x18 ;  /* 0x0000000607067291 */ /* 0x002fcc000f8ec03f */
[----:B------:R-:W-:Y:S01]  /*9950*/  IMAD.U32 R16, RZ, RZ, UR6 ;  /* 0x00000006ff107e24 */ /* 0x000fe2000f8e00ff */
[C---:B0-----:R-:W-:Y:S01]  /*9960*/  LOP3.LUT R6, R7.reuse, 0x7f, RZ, 0xc0, !PT ;  /* 0x0000007f07067812 */ /* 0x041fe200078ec0ff */
[----:B------:R-:W-:-:S05]  /*9970*/  IMAD.SHL.U32 R0, R7, 0x8, RZ ;  /* 0x0000000807007824 */ /* 0x000fca00078e00ff */
[C---:B------:R-:W-:Y:S02]  /*9980*/  LOP3.LUT R2, R0.reuse, 0x1f8, RZ, 0xc0, !PT ;  /* 0x000001f800027812 */ /* 0x040fe400078ec0ff */
[----:B------:R-:W-:Y:S02]  /*9990*/  LOP3.LUT R5, R0, 0x38, RZ, 0xc0, !PT ;  /* 0x0000003800057812 */ /* 0x000fe400078ec0ff */
[----:B------:R-:W-:Y:S01]  /*99a0*/  LOP3.LUT R3, R2, 0x38, R7, 0x78, !PT ;  /* 0x0000003802037812 */ /* 0x000fe200078e7807 */
[----:B------:R-:W-:Y:S01]  /*99b0*/  IMAD.U32 R2, RZ, RZ, UR5 ;  /* 0x00000005ff027e24 */ /* 0x000fe2000f8e00ff */
[----:B------:R-:W-:Y:S01]  /*99c0*/  ISETP.GE.AND P1, PT, R5, UR37, PT ;  /* 0x0000002505007c0c */ /* 0x000fe2000bf26270 */
[----:B------:R-:W-:Y:S01]  /*99d0*/  USHF.R.S32.HI UR5, URZ, 0x1f, UR4 ;  /* 0x0000001f3f057899 */ /* 0x000fe20008011404 */
[----:B------:R-:W-:Y:S01]  /*99e0*/  LOP3.LUT R4, R3, 0x200, R0, 0xf8, !PT ;  /* 0x0000020003047812 */ /* 0x000fe200078ef800 */
[----:B------:R-:W-:Y:S01]  /*99f0*/  IMAD.SHL.U32 R0, R7, 0x10, RZ ;  /* 0x0000001007007824 */ /* 0x000fe200078e00ff */
[----:B------:R0:W-:Y:S01]  /*9a00*/  STL [R1+0xc], R2 ;  /* 0x00000c0201007387 */ /* 0x0001e20000100800 */
[----:B------:R-:W-:Y:S01]  /*9a10*/  ISETP.GE.AND P0, PT, R5, UR37, PT ;  /* 0x0000002505007c0c */ /* 0x000fe2000bf06270 */
[----:B------:R-:W-:-:S02]  /*9a20*/  ULEA.HI UR5, UR5, UR4, URZ, 0x7 ;  /* 0x0000000405057291 */ /* 0x000fc4000f8f383f */
[----:B------:R-:W-:Y:S01]  /*9a30*/  LOP3.LUT R0, R0, 0x70, RZ, 0xc0, !PT ;  /* 0x0000007000007812 */ /* 0x000fe200078ec0ff */
[----:B------:R1:W-:Y:S01]  /*9a40*/  STL [R1+0x10], RZ ;  /* 0x000010ff01007387 */ /* 0x0003e20000100800 */
[----:B------:R-:W-:Y:S01]  /*9a50*/  ULDC UR37, c[0x0][0x448] ;  /* 0x0001120000257ab9 */ /* 0x000fe20000000800 */
[----:B------:R-:W-:Y:S02]  /*9a60*/  USHF.R.S32.HI UR40, URZ, 0x7, UR5 ;  /* 0x000000073f287899 */ /* 0x000fe40008011405 */
[----:B------:R-:W-:Y:S01]  /*9a70*/  @P1 LOP3.LUT R26, R26, 0x1, RZ, 0xfc, !PT ;  /* 0x000000011a1a1812 */ /* 0x000fe200078efcff */
[----:B------:R-:W-:Y:S01]  /*9a80*/  UIMAD UR37, UR37, UR38, URZ ;  /* 0x00000026252572a4 */ /* 0x000fe2000f8e023f */
[----:B0-----:R-:W-:Y:S01]  /*9a90*/  SHF.R.U32.HI R2, RZ, 0x3, R6 ;  /* 0x00000003ff027819 */ /* 0x001fe20000011606 */
[----:B------:R-:W-:Y:S01]  /*9aa0*/  UIADD3 UR38, UR36, 0x80, -UR38 ;  /* 0x0000008024267890 */ /* 0x000fe2000fffe826 */
        /* <DEDUP_REMOVED lines=8> */
.L_x_2208:
        /* <DEDUP_REMOVED lines=23> */
.L_x_2160:
[----:B------:R-:W-:Y:S01]  /*9ca0*/  ULDC UR8, c[0x0][0xc54] ;  /* 0x0003150000087ab9 */ /* 0x000fe20000000800 */
[----:B------:R-:W-:Y:S01]  /*9cb0*/  UMOV UR6, UR7 ;  /* 0x0000000700067c82 */ /* 0x000fe20008000000 */
[----:B------:R-:W-:-:S11]  /*9cc0*/  UISETP.NE.AND UP0, UPT, UR8, 0x1, UPT ;  /* 0x000000010800788c */ /* 0x000fd6000bf05270 */
[----:B------:R-:W-:Y:S02]  /*9cd0*/  @UP0 ULDC.64 UR10, c[0x0][0xc58] ;  /* 0x00031600000a0ab9 */ /* 0x000fe40000000a00 */
[----:B------:R-:W-:-:S04]  /*9ce0*/  UIMAD.WIDE.U32 UR4, UR7, UR10, URZ ;  /* 0x0000000a070472a5 */ /* 0x000fc8000f8e003f */
[----:B------:R-:W-:-:S04]  /*9cf0*/  @UP0 USHF.R.U32.HI UR6, URZ, UR11, UR5 ;  /* 0x0000000b3f060299 */ /* 0x000fc80008011605 */
[----:B------:R-:W-:-:S12]  /*9d00*/  UIMAD UR4, UR6, UR8, URZ ;  /* 0x00000008060472a4 */ /* 0x000fd8000f8e023f */
.L_x_2161:
        /* <DEDUP_REMOVED lines=23> */
[----:B------:R-:W-:Y:S01]  /*9e80*/  UISETP.NE.AND UP2, UPT, UR5, 0x1, UPT ;  /* 0x000000010500788c */ /* 0x000fe2000bf45270 */
[----:B------:R-:W-:Y:S01]  /*9e90*/  BSSY B7, `(.L_x_2162) ;  /* 0x000039c000077945 */ /* 0x000fe20003800000 */
[----:B------:R-:W-:Y:S02]  /*9ea0*/  UIADD3 UR43, UR43, UR4, URZ ;  /* 0x000000042b2b7290 */ /* 0x000fe4000fffe03f */
[----:B------:R-:W-:Y:S02]  /*9eb0*/  UP2UR UR47, UPR, URZ, 0x4 ;  /* 0x000000043f2f7883 */ /* 0x000fe40008000000 */
[----:B------:R-:W-:-:S04]  /*9ec0*/  UIMAD UR6, UR43, 0xc0, URZ ;  /* 0x000000c02b0678a4 */ /* 0x000fc8000f8e023f */
[----:B------:R-:W-:Y:S01]  /*9ed0*/  UIADD3 UR6, UR6, 0xbf, URZ ;  /* 0x000000bf06067890 */ /* 0x000fe2000fffe03f */
[----:B------:R-:W-:Y:S01]  /*9ee0*/  @UP2 ULDC UR4, c[0x0][0x44c] ;  /* 0x0001130000042ab9 */ /* 0x000fe20000000800 */
[----:B------:R-:W-:Y:S02]  /*9ef0*/  @UP2 ULDC UR7, c[0x0][0x450] ;  /* 0x0001140000072ab9 */ /* 0x000fe40000000800 */
[----:B------:R-:W-:-:S04]  /*9f00*/  UIMAD.WIDE.U32 UR4, UR6, UR4, URZ ;  /* 0x00000004060472a5 */ /* 0x000fc8000f8e003f */
[----:B------:R-:W-:-:S04]  /*9f10*/  @UP2 USHF.R.U32.HI UR6, URZ, UR7, UR5 ;  /* 0x000000073f062299 */ /* 0x000fc80008011605 */
[----:B------:R-:W-:-:S04]  /*9f20*/  UIADD3 UR6, UR38, UR6, URZ ;  /* 0x0000000626067290 */ /* 0x000fc8000fffe03f */
[----:B------:R-:W-:-:S04]  /*9f30*/  USHF.R.S32.HI UR4, URZ, 0x1f, UR6 ;  /* 0x0000001f3f047899 */ /* 0x000fc80008011406 */
[----:B------:R-:W-:-:S04]  /*9f40*/  ULEA.HI UR4, UR4, UR6, URZ, 0x7 ;  /* 0x0000000604047291 */ /* 0x000fc8000f8f383f */
[----:B------:R-:W-:-:S04]  /*9f50*/  USHF.R.S32.HI UR4, URZ, 0x7, UR4 ;  /* 0x000000073f047899 */ /* 0x000fc80008011404 */
[----:B------:R-:W-:-:S04]  /*9f60*/  UISETP.LT.AND UP0, UPT, UR40, UR4, UPT ;  /* 0x000000042800728c */ /* 0x000fc8000bf01270 */
[----:B------:R-:W-:-:S06]  /*9f70*/  USEL UR44, UR40, UR4, UP0 ;  /* 0x00000004282c7287 */ /* 0x000fcc0008000000 */
[----:B------:R-:W-:Y:S01]  /*9f80*/  ISETP.LT.AND P0, PT, RZ, UR44, PT ;  /* 0x0000002cff007c0c */ /* 0x000fe2000bf01270 */
[----:B--2---:R0:W-:-:S12]  /*9f90*/  STL [R1+0x4], R18 ;  /* 0x0000041201007387 */ /* 0x0041d80000100800 */
        /* <DEDUP_REMOVED lines=19> */
.L_x_2163:
[----:B------:R-:W-:Y:S01]  /*a0d0*/  IADD3 R0, R16, 0xe400, RZ ;  /* 0x0000e40010007810 */ /* 0x000fe20007ffe0ff */
[----:B------:R-:W-:Y:S03]  /*a0e0*/  BSSY B6, `(.L_x_2165) ;  /* 0x0000013000067945 */ /* 0x000fe60003800000 */
        /* <DEDUP_REMOVED lines=18> */
.L_x_2166:
[----:B------:R-:W-:Y:S05]  /*a210*/  BSYNC B6 ;  /* 0x0000000000067941 */ /* 0x000fea0003800000 */
.L_x_2165:
        /* <DEDUP_REMOVED lines=20> */
.L_x_2169:
        /* <DEDUP_REMOVED lines=15> */
.L_x_2168:
[----:B------:R-:W-:Y:S05]  /*a450*/  BSYNC B6 ;  /* 0x0000000000067941 */ /* 0x000fea0003800000 */
.L_x_2167:
        /* <DEDUP_REMOVED lines=15> */
.L_x_2224:
        /* <DEDUP_REMOVED lines=23> */
[----:B------:R-:W3:Y:S01]  /*a6c0*/  @!P0 LDC.64 R4, c[0x0][0x428] ;  /* 0x00010a00ff048b82 */ /* 0x000ee20000000a00 */
[--C-:B------:R-:W-:Y:S01]  /*a6d0*/  @!P0 SHF.R.S32.HI R3, RZ, 0x1f, R7.reuse ;  /* 0x0000001fff038819 */ /* 0x100fe20000011407 */
[----:B------:R-:W-:Y:S02]  /*a6e0*/  IMAD R19, R19, R2, UR41 ;  /* 0x0000002913137e24 */ /* 0x000fe4000f8e0202 */
        /* <DEDUP_REMOVED lines=20> */
.L_x_2171:
        /* <DEDUP_REMOVED lines=25> */
.L_x_2225:
[----:B------:R-:W-:Y:S05]  /*a9c0*/  BSYNC B0 ;  /* 0x0000000000007941 */ /* 0x000fea0003800000 */
.L_x_2172:
        /* <DEDUP_REMOVED lines=49> */
[----:B0-----:R-:W-:-:S04]  /*ace0*/  @P1 LEA R3, P0, R9, R3, 0x1 ;  /* 0x0000000309031211 */ /* 0x001fc800078008ff */
[----:B-1----:R-:W-:-:S04]  /*acf0*/  @P1 IADD3.X R2, RZ, R2, RZ, P0, !PT ;  /* 0x00000002ff021210 */ /* 0x002fc800007fe4ff */
        /* <DEDUP_REMOVED lines=55> */
.L_x_2243:
        /* <DEDUP_REMOVED lines=10> */
.L_x_2175:
        /* <DEDUP_REMOVED lines=11> */
.L_x_2176:
        /* <DEDUP_REMOVED lines=23> */
.L_x_2178:
[----:B------:R-:W-:Y:S05]  /*b330*/  BSYNC B6 ;  /* 0x0000000000067941 */ /* 0x000fea0003800000 */
.L_x_2177:
[----:B------:R0:W5:Y:S01]  /*b340*/  LDL R9, [R1+0x8] ;  /* 0x0000080001097983 */ /* 0x0001620000100800 */
[----:B------:R-:W-:Y:S01]  /*b350*/  UISETP.NE.AND UP0, UPT, UR47, URZ, UPT ;  /* 0x0000003f2f00728c */ /* 0x000fe2000bf05270 */
[----:B------:R-:W-:Y:S01]  /*b360*/  R2UR UR7, R28 ;  /* 0x000000001c0772ca */ /* 0x000fe200000e0000 */
[----:B------:R-:W-:Y:S01]  /*b370*/  IMAD.U32 R6, RZ, RZ, UR43 ;  /* 0x0000002bff067e24 */ /* 0x000fe2000f8e00ff */
[----:B------:R-:W1:Y:S01]  /*b380*/  S2R R20, SR_TID.X ;  /* 0x0000000000147919 */ /* 0x000e620000002100 */
[C---:B------:R-:W-:Y:S01]  /*b390*/  R2UR UR10, R19.reuse ;  /* 0x00000000130a72ca */ /* 0x040fe200000e0000 */
[----:B------:R-:W-:Y:S01]  /*b3a0*/  ULDC.64 UR8, c[0x0][0x2d8] ;  /* 0x0000b60000087ab9 */ /* 0x000fe20000000a00 */
[----:B------:R-:W-:Y:S01]  /*b3b0*/  PLOP3.LUT P0, PT, PT, PT, UP0, 0x80, 0x0 ;  /* 0x000000000000781c */ /* 0x000fe20003f0f008 */
[----:B------:R-:W2:Y:S01]  /*b3c0*/  S2R R2, SR_TID.X ;  /* 0x0000000000027919 */ /* 0x000ea20000002100 */
[----:B------:R-:W-:Y:S01]  /*b3d0*/  R2UR UR4, R19 ;  /* 0x00000000130472ca */ /* 0x000fe200000e0000 */
        /* <DEDUP_REMOVED lines=11> */
[----:B------:R-:W-:-:S04]  /*b490*/  IMAD R6, R6, 0xc0, R2 ;  /* 0x000000c006067824 */ /* 0x000fc800078e0202 */
        /* <DEDUP_REMOVED lines=60> */
[----:B------:R-:W-:-:S03]  /*b860*/  IMAD.U32 R6, RZ, RZ, UR43 ;  /* 0x0000002bff067e24 */ /* 0x000fc6000f8e00ff */
[----:B------:R-:W1:Y:S01]  /*b870*/  SHFL.IDX PT, R2, R4, RZ, 0x181f ;  /* 0x00181fff04027589 */ /* 0x000e6200000e0000 */
[----:B------:R-:W-:-:S03]  /*b880*/  IMAD R6, R6, 0xc0, R8 ;  /* 0x000000c006067824 */ /* 0x000fc600078e0208 */
[----:B------:R-:W-:Y:S01]  /*b890*/  SHFL.IDX PT, R14, R5, RZ, 0x181f ;  /* 0x00181fff050e7589 */ /* 0x000fe200000e0000 */
[C---:B------:R-:W-:Y:S01]  /*b8a0*/  VIADD R8, R6.reuse, 0x80 ;  /* 0x0000008006087836 */ /* 0x040fe20000000000 */
[----:B------:R-:W-:-:S13]  /*b8b0*/  ISETP.GE.AND P1, PT, R6, UR37, PT ;  /* 0x0000002506007c0c */ /* 0x000fda000bf26270 */
        /* <DEDUP_REMOVED lines=89> */
[----:B------:R-:W-:-:S04]  /*be50*/  IADD3 R3, R6, 0xa0, RZ ;  /* 0x000000a006037810 */ /* 0x000fc80007ffe0ff */
[----:B------:R-:W-:-:S13]  /*be60*/  ISETP.GE.AND P1, PT, R3, UR37, PT ;  /* 0x0000002503007c0c */ /* 0x000fda000bf26270 */
[----:B0-----:R-:W-:-:S05]  /*be70*/  @!P1 LEA R2, P0, R10, R2, 0x1 ;  /* 0x000000020a029211 */ /* 0x001fca00078008ff */
[----:B------:R-:W-:-:S05]  /*be80*/  @!P1 IMAD.X R3, RZ, RZ, R0, P0 ;  /* 0x000000ffff039224 */ /* 0x000fca00000e0600 */
[----:B------:R0:W-:Y:S03]  /*be90*/  @!P1 LDGSTS.E.BYPASS.LTC128B.128 [R9+0xd400], desc[UR50][R2.64], !P5 ;  /* 0x0d40000002099fae */ /* 0x0001e6000e901d72 */
.L_x_2268:
        /* <DEDUP_REMOVED lines=10> */
.L_x_2180:
        /* <DEDUP_REMOVED lines=18> */
.L_x_2269:
[----:B------:R-:W-:Y:S05]  /*c060*/  BSYNC B0 ;  /* 0x0000000000007941 */ /* 0x000fea0003800000 */
.L_x_2181:
[----:B------:R-:W-:-:S06]  /*c070*/  UISETP.GE.AND UP0, UPT, UR44, 0x2, UPT ;  /* 0x000000022c00788c */ /* 0x000fcc000bf06270 */
[----:B------:R-:W-:-:S13]  /*c080*/  PLOP3.LUT P0, PT, PT, PT, UP0, 0x80, 0x0 ;  /* 0x000000000000781c */ /* 0x000fda0003f0f008 */
[----:B------:R-:W-:Y:S05]  /*c090*/  @!P0 BRA `(.L_x_2183) ;  /* 0x0000001000108947 */ /* 0x000fea0003800000 */
[----:B------:R-:W-:Y:S01]  /*c0a0*/  UIADD3 UR4, UR44, -0x2, URZ ;  /* 0xfffffffe2c047890 */ /* 0x000fe2000fffe03f */
[----:B------:R-:W-:Y:S01]  /*c0b0*/  BSSY B0, `(.L_x_2183) ;  /* 0x0000102000007945 */ /* 0x000fe20003800000 */
[----:B------:R-:W-:Y:S02]  /*c0c0*/  IMAD.MOV.U32 R20, RZ, RZ, R25 ;  /* 0x000000ffff147224 */ /* 0x000fe400078e0019 */
[----:B------:R-:W-:Y:S02]  /*c0d0*/  IMAD.MOV.U32 R6, RZ, RZ, R22 ;  /* 0x000000ffff067224 */ /* 0x000fe400078e0016 */
[----:B------:R-:W-:Y:S02]  /*c0e0*/  IMAD.MOV.U32 R27, RZ, RZ, R23 ;  /* 0x000000ffff1b7224 */ /* 0x000fe400078e0017 */
[----:B------:R-:W-:-:S07]  /*c0f0*/  IMAD.U32 R7, RZ, RZ, UR4 ;  /* 0x00000004ff077e24 */ /* 0x000fce000f8e00ff */
.L_x_2196:
        /* <DEDUP_REMOVED lines=41> */
.L_x_2184:
[----:B------:R-:W-:Y:S01]  /*c390*/  IMAD R5, R22, 0x8, R16 ;  /* 0x0000000816057824 */ /* 0x000fe200078e0210 */
[----:B------:R-:W-:Y:S01]  /*c3a0*/  SHF.L.U32 R2, R25, 0x1f, RZ ;  /* 0x0000001f19027819 */ /* 0x000fe200000006ff */
[----:B------:R-:W-:Y:S03]  /*c3b0*/  BSSY B1, `(.L_x_2185) ;  /* 0x0000003000017945 */ /* 0x000fe60003800000 */
[----:B------:R-:W0:Y:S02]  /*c3c0*/  SYNCS.PHASECHK.TRANS64.TRYWAIT P0, [R5+URZ+0x16840], R2 ;  /* 0x01684002050075a7 */ /* 0x000e24000800017f */
[----:B0-----:R-:W-:Y:S05]  /*c3d0*/  @!P0 BRA `(.L_x_2186) ;  /* 0x0000003400e88947 */ /* 0x001fea0003800000 */
.L_x_2270:
[----:B------:R-:W-:Y:S05]  /*c3e0*/  BSYNC B1 ;  /* 0x0000000000017941 */ /* 0x000fea0003800000 */
.L_x_2185:
        /* <DEDUP_REMOVED lines=72> */
.L_x_2288:
        /* <DEDUP_REMOVED lines=8> */
.L_x_2188:
        /* <DEDUP_REMOVED lines=11> */
.L_x_2189:
[----:B------:R1:W-:Y:S01]  /*c9a0*/  SYNCS.ARRIVE.TRANS64.A1T0 RZ, [R5+URZ+0x16830], RZ ;  /* 0x016830ff05ff79a7 */ /* 0x0003e2000810003f */
[----:B------:R-:W-:Y:S05]  /*c9b0*/  @!P2 BRA `(.L_x_2190) ;  /* 0x000000000004a947 */ /* 0x000fea0003800000 */
[----:B------:R-:W-:Y:S01]  /*c9c0*/  BPT.TRAP 0x1 ;  /* 0x000000040000795c */ /* 0x000fe20000300000 */
.L_x_2190:
[----:B------:R-:W-:Y:S01]  /*c9d0*/  SHF.L.U32 R2, R20, 0x1f, RZ ;  /* 0x0000001f14027819 */ /* 0x000fe200000006ff */
[----:B-1----:R-:W-:Y:S01]  /*c9e0*/  IMAD R5, R6, 0x8, R16 ;  /* 0x0000000806057824 */ /* 0x002fe200078e0210 */
[----:B------:R-:W-:Y:S03]  /*c9f0*/  BSSY B1, `(.L_x_2191) ;  /* 0x0000003000017945 */ /* 0x000fe60003800000 */
[----:B------:R-:W1:Y:S02]  /*ca00*/  SYNCS.PHASECHK.TRANS64.TRYWAIT P0, [R5+URZ+0x16860], R2 ;  /* 0x01686002050075a7 */ /* 0x000e64000800017f */
[----:B-1----:R-:W-:Y:S05]  /*ca10*/  @!P0 BRA `(.L_x_2192) ;  /* 0x0000003800a88947 */ /* 0x002fea0003800000 */
.L_x_2289:
[----:B------:R-:W-:Y:S05]  /*ca20*/  BSYNC B1 ;  /* 0x0000000000017941 */ /* 0x000fea0003800000 */
.L_x_2191:
        /* <DEDUP_REMOVED lines=61> */
.L_x_2307:
        /* <DEDUP_REMOVED lines=11> */
[----:B------:R-:W-:-:S03]  /*ceb0*/  ULDC.64 UR4, c[0x0][0x338] ;  /* 0x0000ce0000047ab9 */ /* 0x000fc60000000a00 */
[----:B------:R-:W-:Y:S02]  /*cec0*/  IMAD.IADD R3, R3, 0x1, R21 ;  /* 0x0000000103037824 */ /* 0x000fe400078e0215 */
[----:B------:R-:W-:Y:S02]  /*ced0*/  IMAD R7, R24, UR4, RZ ;  /* 0x0000000418077c24 */ /* 0x000fe4000f8e02ff */
[----:B------:R-:W-:-:S04]  /*cee0*/  IMAD.WIDE.U32 R2, R4, UR4, R2 ;  /* 0x0000000404027c25 */ /* 0x000fc8000f8e0002 */
[----:B------:R-:W-:Y:S01]  /*cef0*/  IMAD R7, R4, UR5, R7 ;  /* 0x0000000504077c24 */ /* 0x000fe2000f8e0207 */
[----:B------:R-:W-:Y:S01]  /*cf00*/  ULDC.64 UR4, c[0x0][0x330] ;  /* 0x0000cc0000047ab9 */ /* 0x000fe20000000a00 */
[----:B------:R-:W-:Y:S01]  /*cf10*/  NOP ;  /* 0x0000000000007918 */ /* 0x000fe20000000000 */
[----:B------:R-:W-:Y:S02]  /*cf20*/  IMAD R0, R28, UR4, RZ ;  /* 0x000000041c007c24 */ /* 0x000fe4000f8e02ff */
[----:B------:R-:W-:Y:S02]  /*cf30*/  IMAD.IADD R3, R3, 0x1, R7 ;  /* 0x0000000103037824 */ /* 0x000fe400078e0207 */
[C---:B------:R-:W-:Y:S02]  /*cf40*/  IMAD R7, R19.reuse, UR5, R0 ;  /* 0x0000000513077c24 */ /* 0x040fe4000f8e0200 */
[----:B------:R-:W-:Y:S01]  /*cf50*/  IMAD.WIDE.U32 R2, R19, UR4, R2 ;  /* 0x0000000413027c25 */ /* 0x000fe2000f8e0002 */
[----:B------:R-:W-:-:S03]  /*cf60*/  ULDC.64 UR4, c[0x0][0x318] ;  /* 0x0000c60000047ab9 */ /* 0x000fc60000000a00 */
[----:B------:R-:W-:Y:S01]  /*cf70*/  IMAD.IADD R3, R7, 0x1, R3 ;  /* 0x0000000107037824 */ /* 0x000fe200078e0203 */
[----:B0-----:R-:W-:-:S04]  /*cf80*/  LEA R17, P0, R2, UR4, 0x1 ;  /* 0x0000000402117c11 */ /* 0x001fc8000f8008ff */
[----:B------:R-:W-:Y:S02]  /*cf90*/  LEA.HI.X R18, R2, UR5, R3, 0x1, P0 ;  /* 0x0000000502127c11 */ /* 0x000fe400080f0c03 */
[----:B------:R-:W-:-:S13]  /*cfa0*/  PLOP3.LUT P0, PT, PT, PT, PT, 0x80, 0x0 ;  /* 0x000000000000781c */ /* 0x000fda0003f0f070 */
.L_x_2194:
        /* <DEDUP_REMOVED lines=11> */
.L_x_2195:
[C---:B------:R-:W-:Y:S01]  /*d060*/  ISETP.GT.AND P0, PT, R23.reuse, RZ, PT ;  /* 0x000000ff1700720c */ /* 0x040fe20003f04270 */
[----:B------:R1:W-:Y:S01]  /*d070*/  SYNCS.ARRIVE.TRANS64.A1T0 RZ, [R5+URZ+0x16850], RZ ;  /* 0x016850ff05ff79a7 */ /* 0x0003e2000810003f */
[----:B------:R-:W-:Y:S01]  /*d080*/  VIADD R7, R23, 0xffffffff ;  /* 0xffffffff17077836 */ /* 0x000fe20000000000 */
[----:B------:R-:W-:Y:S01]  /*d090*/  MOV R6, R22 ;  /* 0x0000001600067202 */ /* 0x000fe20000000f00 */
[----:B------:R-:W-:Y:S02]  /*d0a0*/  IMAD.MOV.U32 R20, RZ, RZ, R25 ;  /* 0x000000ffff147224 */ /* 0x000fe400078e0019 */
[----:B------:R-:W-:-:S07]  /*d0b0*/  IMAD.MOV.U32 R27, RZ, RZ, R23 ;  /* 0x000000ffff1b7224 */ /* 0x000fce00078e0017 */
[----:B-1----:R-:W-:Y:S05]  /*d0c0*/  @P0 BRA `(.L_x_2196) ;  /* 0xfffffff0000c0947 */ /* 0x002fea000383ffff */
[----:B------:R-:W-:Y:S05]  /*d0d0*/  BSYNC B0 ;  /* 0x0000000000007941 */ /* 0x000fea0003800000 */
.L_x_2183:
        /* <DEDUP_REMOVED lines=18> */
.L_x_2198:
[----:B------:R-:W-:Y:S05]  /*d200*/  BSYNC B0 ;  /* 0x0000000000007941 */ /* 0x000fea0003800000 */
.L_x_2197:
[----:B-1----:R-:W-:-:S05]  /*d210*/  IMAD.U32 R0, RZ, RZ, UR45 ;  /* 0x0000002dff007e24 */ /* 0x002fca000f8e00ff */
[----:B------:R-:W-:-:S13]  /*d220*/  ISETP.NE.AND P0, PT, R0, 0x3, PT ;  /* 0x000000030000780c */ /* 0x000fda0003f05270 */
[----:B------:R-:W-:Y:S05]  /*d230*/  @!P0 BRA `(.L_x_2199) ;  /* 0x0000000000048947 */ /* 0x000fea0003800000 */
[----:B------:R-:W-:Y:S01]  /*d240*/  BPT.TRAP 0x1 ;  /* 0x000000040000795c */ /* 0x000fe20000300000 */
.L_x_2199:
[----:B------:R-:W-:Y:S01]  /*d250*/  IMAD R4, R22, 0x8, R16 ;  /* 0x0000000816047824 */ /* 0x000fe200078e0210 */
[----:B0-----:R-:W-:Y:S01]  /*d260*/  SHF.L.U32 R3, R25, 0x1f, RZ ;  /* 0x0000001f19037819 */ /* 0x001fe200000006ff */
[----:B------:R-:W-:Y:S03]  /*d270*/  BSSY B0, `(.L_x_2200) ;  /* 0x0000003000007945 */ /* 0x000fe60003800000 */
[----:B------:R-:W0:Y:S02]  /*d280*/  SYNCS.PHASECHK.TRANS64.TRYWAIT P0, [R4+URZ+0x16860], R3 ;  /* 0x01686003040075a7 */ /* 0x000e24000800017f */
[----:B0-----:R-:W-:Y:S05]  /*d290*/  @!P0 BRA `(.L_x_2201) ;  /* 0x0000003800e48947 */ /* 0x001fea0003800000 */
.L_x_2308:
[----:B------:R-:W-:Y:S05]  /*d2a0*/  BSYNC B0 ;  /* 0x0000000000007941 */ /* 0x000fea0003800000 */
.L_x_2200:
        /* <DEDUP_REMOVED lines=64> */
.L_x_2326:
        /* <DEDUP_REMOVED lines=9> */
.L_x_2203:
        /* <DEDUP_REMOVED lines=11> */
.L_x_2204:
[----:B------:R0:W-:Y:S01]  /*d7f0*/  SYNCS.ARRIVE.TRANS64.A1T0 RZ, [R4+URZ+0x16850], RZ ;  /* 0x016850ff04ff79a7 */ /* 0x0001e2000810003f */
[----:B------:R-:W-:-:S05]  /*d800*/  VIADD R22, R22, 0x1 ;  /* 0x0000000116167836 */ /* 0x000fca0000000000 */
[----:B------:R-:W-:-:S04]  /*d810*/  ISETP.NE.AND P0, PT, R22, 0x2, PT ;  /* 0x000000021600780c */ /* 0x000fc80003f05270 */
[----:B------:R-:W-:Y:S02]  /*d820*/  SEL R0, RZ, 0x1, P0 ;  /* 0x00000001ff007807 */ /* 0x000fe40000000000 */
[----:B------:R-:W-:Y:S02]  /*d830*/  SEL R22, R22, RZ, P0 ;  /* 0x000000ff16167207 */ /* 0x000fe40000000000 */
[----:B0-----:R-:W-:-:S07]  /*d840*/  LOP3.LUT R25, R25, R0, RZ, 0x3c, !PT ;  /* 0x0000000019197212 */ /* 0x001fce00078e3cff */
.L_x_2164:
[----:B------:R-:W-:Y:S05]  /*d850*/  BSYNC B7 ;  /* 0x0000000000077941 */ /* 0x000fea0003800000 */
.L_x_2162:
        /* <DEDUP_REMOVED lines=13> */
.L_x_2205:
[----:B------:R-:W-:-:S03]  /*d930*/  UMOV UR4, 0xffffffff ;  /* 0xffffffff00047882 */ /* 0x000fc60000000000 */
[----:B------:R-:W-:Y:S05]  /*d940*/  BRA.DIV UR4, `(.L_x_2207) ;  /* 0x0000003e04907947 */ /* 0x000fea000b800000 */
[----:B-----5:R2:W3:Y:S02]  /*d950*/  SHFL.IDX PT, R14, R2, RZ, 0x1f ;  /* 0x00001fff020e7589 */ /* 0x0204e400000e0000 */
.L_x_2329:
        /* <DEDUP_REMOVED lines=8> */
.L_x_2206:
[----:B-1----:R-:W4:Y:S01]  /*d9e0*/  LDL R0, [R1+0xc] ;  /* 0x00000c0001007983 */ /* 0x002f220000100800 */
[----:B------:R-:W-:Y:S02]  /*d9f0*/  ULDC UR4, c[0x0][0xc38] ;  /* 0x00030e0000047ab9 */ /* 0x000fe40000000800 */
[----:B----4-:R-:W-:-:S13]  /*da00*/  ISETP.GE.AND P0, PT, R0, UR4, PT ;  /* 0x0000000400007c0c */ /* 0x010fda000bf06270 */
[----:B------:R-:W-:Y:S05]  /*da10*/  @!P0 BRA `(.L_x_2208) ;  /* 0xffffffc000448947 */ /* 0x000fea000383ffff */
.L_x_2159:
[----:B------:R-:W4:Y:S01]  /*da20*/  LDL.LU R0, [R1+0x10] ;  /* 0x0000100001007983 */ /* 0x000f220000300800 */
[----:B------:R-:W-:Y:S01]  /*da30*/  BSSY B0, `(.L_x_2209) ;  /* 0x000000b000007945 */ /* 0x000fe20003800000 */
[----:B------:R-:W1:Y:S01]  /*da40*/  S2R R5, SR_CgaCtaId ;  /* 0x0000000000057919 */ /* 0x000e620000008800 */
[----:B----4-:R-:W-:-:S05]  /*da50*/  VIADD R0, R0, 0x1 ;  /* 0x0000000100007836 */ /* 0x010fca0000000000 */
[----:B--23--:R-:W-:-:S04]  /*da60*/  LEA.HI R2, R0, R0, RZ, 0x1 ;  /* 0x0000000000027211 */ /* 0x00cfc800078f08ff */
[----:B------:R-:W-:Y:S02]  /*da70*/  LOP3.LUT R3, R2, 0xfffffffe, RZ, 0xc0, !PT ;  /* 0xfffffffe02037812 */ /* 0x000fe400078ec0ff */
[----:B------:R-:W-:-:S03]  /*da80*/  MOV R2, 0x400 ;  /* 0x0000040000027802 */ /* 0x000fc60000000f00 */
[----:B------:R-:W-:Y:S01]  /*da90*/  IMAD.IADD R0, R0, 0x1, -R3 ;  /* 0x0000000100007824 */ /* 0x000fe200078e0a03 */
[----:B-1----:R-:W-:-:S04]  /*daa0*/  LEA R5, R5, R2, 0x18 ;  /* 0x0000000205057211 */ /* 0x002fc800078ec0ff */
[----:B------:R-:W-:-:S04]  /*dab0*/  SHF.L.U32 R0, R0, 0x1f, RZ ;  /* 0x0000001f00007819 */ /* 0x000fc800000006ff */
[----:B------:R-:W1:Y:S02]  /*dac0*/  SYNCS.PHASECHK.TRANS64.TRYWAIT P0, [R5+URZ+0x16820], R0 ;  /* 0x01682000050075a7 */ /* 0x000e64000800017f */
[----:B-1----:R-:W-:Y:S05]  /*dad0*/  @!P0 BRA `(.L_x_2210) ;  /* 0x0000003c00548947 */ /* 0x002fea0003800000 */
.L_x_2330:
[----:B------:R-:W-:Y:S05]  /*dae0*/  BSYNC B0 ;  /* 0x0000000000007941 */ /* 0x000fea0003800000 */
.L_x_2209:
[----:B------:R-:W-:-:S03]  /*daf0*/  UMOV UR4, 0xffffffff ;  /* 0xffffffff00047882 */ /* 0x000fc60000000000 */
[----:B------:R-:W-:Y:S05]  /*db00*/  BRA.DIV UR4, `(.L_x_2211) ;  /* 0x0000003e045c7947 */ /* 0x000fea000b800000 */
[----:B-1----:R-:W1:Y:S02]  /*db10*/  S2R R0, SR_TID.X ;  /* 0x0000000000007919 */ /* 0x002e640000002100 */
[----:B-1----:R-:W-:-:S04]  /*db20*/  SHF.R.U32.HI R0, RZ, 0x5, R0 ;  /* 0x00000005ff007819 */ /* 0x002fc80000011600 */
[----:B------:R-:W-:-:S05]  /*db30*/  LOP3.LUT R0, R0, 0x3, RZ, 0xc0, !PT ;  /* 0x0000000300007812 */ /* 0x000fca00078ec0ff */
[----:B------:R1:W2:Y:S02]  /*db40*/  SHFL.IDX PT, R14, R0, RZ, 0x1f ;  /* 0x00001fff000e7589 */ /* 0x0002a400000e0000 */
.L_x_2333:
[----:B--2---:R-:W-:Y:S01]  /*db50*/  ISETP.NE.AND P0, PT, R14, RZ, PT ;  /* 0x000000ff0e00720c */ /* 0x004fe20003f05270 */
[----:B------:R-:W-:-:S12]  /*db60*/  BSSY B0, `(.L_x_2212) ;  /* 0x0000024000007945 */ /* 0x000fd80003800000 */
[----:B------:R-:W-:Y:S05]  /*db70*/  @P0 BRA `(.L_x_2213) ;  /* 0x0000000000880947 */ /* 0x000fea0003800000 */
[----:B------:R-:W-:-:S03]  /*db80*/  UMOV UR4, 0xffffffff ;  /* 0xffffffff00047882 */ /* 0x000fc60000000000 */
[----:B------:R-:W-:Y:S05]  /*db90*/  BRA.DIV UR4, `(.L_x_2214) ;  /* 0x0000003e046c7947 */ /* 0x000fea000b800000 */
[----:B------:R-:W-:-:S13]  /*dba0*/  ELECT P6, URZ, PT ;  /* 0x00000000003f782f */ /* 0x000fda00038c0000 */
.L_x_2336:
[----:B------:R-:W-:Y:S05]  /*dbb0*/  @!P6 BRA `(.L_x_2213) ;  /* 0x000000000078e947 */ /* 0x000fea0003800000 */
[----:B------:R-:W-:-:S06]  /*dbc0*/  ULOP3.LUT UR4, UR39, 0x2, URZ, 0xfc, !UPT ;  /* 0x0000000227047892 */ /* 0x000fcc000f8efc3f */
[----:B-1----:R-:W-:-:S05]  /*dbd0*/  IMAD.U32 R0, RZ, RZ, UR4 ;  /* 0x00000004ff007e24 */ /* 0x002fca000f8e00ff */
[----:B------:R-:W-:-:S13]  /*dbe0*/  ISETP.NE.AND P0, PT, R0, 0x3, PT ;  /* 0x000000030000780c */ /* 0x000fda0003f05270 */
[----:B------:R-:W-:Y:S05]  /*dbf0*/  @!P0 BRA `(.L_x_2215) ;  /* 0x0000000000048947 */ /* 0x000fea0003800000 */
[----:B------:R-:W-:Y:S01]  /*dc00*/  BPT.TRAP 0x1 ;  /* 0x000000040000795c */ /* 0x000fe20000300000 */
.L_x_2215:
[C---:B------:R-:W-:Y:S01]  /*dc10*/  IMAD R3, R22.reuse, 0x8, R5 ;  /* 0x0000000816037824 */ /* 0x040fe200078e0205 */
[----:B------:R-:W-:Y:S01]  /*dc20*/  SHF.L.U32 R2, R25, 0x1f, RZ ;  /* 0x0000001f19027819 */ /* 0x000fe200000006ff */
[----:B------:R-:W-:-:S03]  /*dc30*/  VIADD R22, R22, 0x1 ;  /* 0x0000000116167836 */ /* 0x000fc60000000000 */
[----:B------:R-:W1:Y:S02]  /*dc40*/  SYNCS.PHASECHK.TRANS64.TRYWAIT P1, [R3+URZ+0x16840], R2 ;  /* 0x01684002030075a7 */ /* 0x000e64000802017f */
[----:B------:R-:W-:-:S04]  /*dc50*/  ISETP.NE.AND P2, PT, R22, 0x2, PT ;  /* 0x000000021600780c */ /* 0x000fc80003f45270 */
[----:B------:R-:W-:Y:S01]  /*dc60*/  SEL R0, RZ, 0x1, P2 ;  /* 0x00000001ff007807 */ /* 0x000fe20001000000 */
[----:B-1----:R-:W-:Y:S08]  /*dc70*/  @!P1 BRA `(.L_x_2216) ;  /* 0x0000003c00549947 */ /* 0x002ff00003800000 */
.L_x_2337:
[----:B------:R-:W-:Y:S02]  /*dc80*/  SEL R22, R22, RZ, P2 ;  /* 0x000000ff16167207 */ /* 0x000fe40001000000 */
[----:B------:R-:W-:Y:S01]  /*dc90*/  LOP3.LUT R0, R25, R0, RZ, 0x3c, !PT ;  /* 0x0000000019007212 */ /* 0x000fe200078e3cff */
[----:B------:R-:W-:Y:S06]  /*dca0*/  @!P0 BRA `(.L_x_2217) ;  /* 0x0000000000048947 */ /* 0x000fec0003800000 */
[----:B------:R-:W-:Y:S01]  /*dcb0*/  BPT.TRAP 0x1 ;  /* 0x000000040000795c */ /* 0x000fe20000300000 */
.L_x_2217:
[----:B------:R-:W-:Y:S01]  /*dcc0*/  IMAD R5, R22, 0x8, R5 ;  /* 0x0000000816057824 */ /* 0x000fe200078e0205 */
[----:B------:R-:W-:-:S04]  /*dcd0*/  SHF.L.U32 R0, R0, 0x1f, RZ ;  /* 0x0000001f00007819 */ /* 0x000fc800000006ff */
[----:B------:R-:W2:Y:S02]  /*dce0*/  SYNCS.PHASECHK.TRANS64.TRYWAIT P1, [R5+URZ+0x16840], R0 ;  /* 0x01684000050075a7 */ /* 0x000ea4000802017f */
[----:B--2---:R-:W-:Y:S05]  /*dcf0*/  @!P1 BRA `(.L_x_2218) ;  /* 0x0000003c00489947 */ /* 0x004fea0003800000 */
.L_x_2338:
[----:B------:R-:W-:Y:S05]  /*dd00*/  @!P0 BRA `(.L_x_2219) ;  /* 0x0000000000048947 */ /* 0x000fea0003800000 */
[----:B------:R-:W-:Y:S01]  /*dd10*/  BPT.TRAP 0x1 ;  /* 0x000000040000795c */ /* 0x000fe20000300000 */
.L_x_2219:
[----:B------:R-:W3:Y:S02]  /*dd20*/  SYNCS.PHASECHK.TRANS64.TRYWAIT P1, [R3+URZ+0x16860], R2 ;  /* 0x01686002030075a7 */ /* 0x000ee4000802017f */
[----:B---3--:R-:W-:Y:S05]  /*dd30*/  @!P1 BRA `(.L_x_2220) ;  /* 0x0000003c004c9947 */ /* 0x008fea0003800000 */
.L_x_2339:
[----:B------:R-:W-:Y:S05]  /*dd40*/  @!P0 BRA `(.L_x_2221) ;  /* 0x0000000000048947 */ /* 0x000fea0003800000 */
[----:B------:R-:W-:Y:S01]  /*dd50*/  BPT.TRAP 0x1 ;  /* 0x000000040000795c */ /* 0x000fe20000300000 */
.L_x_2221:
[----:B----4-:R4:W0:Y:S02]  /*dd60*/  SYNCS.PHASECHK.TRANS64.TRYWAIT P0, [R5+URZ+0x16860], R0 ;  /* 0x01686000050075a7 */ /* 0x010824000800017f */
[----:B0-----:R-:W-:Y:S05]  /*dd70*/  @!P0 NANOSLEEP.SYNCS 0x989680 ;  /* 0x009896800000895d */ /* 0x001fea0003900000 */
[----:B------:R-:W0:Y:S02]  /*dd80*/  @!P0 SYNCS.PHASECHK.TRANS64 P0, [R5+URZ+0x16860], R0 ;  /* 0x01686000050085a7 */ /* 0x000e24000800007f */
[----:B0-----:R-:W-:Y:S05]  /*dd90*/  @!P0 BRA `(.L_x_2221) ;  /* 0xfffffffc00f08947 */ /* 0x001fea000383ffff */
.L_x_2213:
[----:B------:R-:W-:Y:S05]  /*dda0*/  BSYNC B0 ;  /* 0x0000000000007941 */ /* 0x000fea0003800000 */
.L_x_2212:
[----:B------:R-:W-:Y:S05]  /*ddb0*/  EXIT ;  /* 0x000000000000794d */ /* 0x000fea0003800000 */
.L_x_2118:
[----:B0-----:R-:W-:-:S04]  /*ddc0*/  IMAD.U32 R3, RZ, RZ, UR45 ;  /* 0x0000002dff037e24 */ /* 0x001fc8000f8e00ff */
[----:B------:R0:W1:Y:S03]  /*ddd0*/  SYNCS.PHASECHK.TRANS64.TRYWAIT P1, [R3+URZ+0x16800], R0 ;  /* 0x01680000030075a7 */ /* 0x000066000802017f */
[----:B-1----:R-:W-:Y:S05]  /*dde0*/  @!P1 NANOSLEEP.SYNCS 0x989680 ;  /* 0x009896800000995d */ /* 0x002fea0003900000 */
[----:B------:R-:W1:Y:S02]  /*ddf0*/  @!P1 SYNCS.PHASECHK.TRANS64 P1, [R3+URZ+0x16800], R0 ;  /* 0x01680000030095a7 */ /* 0x000e64000802007f */
[----:B-1----:R-:W-:Y:S05]  /*de00*/  @!P1 BRA `(.L_x_2118) ;  /* 0xfffffffc00ec9947 */ /* 0x002fea000383ffff */
[----:B------:R-:W-:Y:S05]  /*de10*/  BRA `(.L_x_2222) ;  /* 0xffffff3400bc7947 */ /* 0x000fea000383ffff */
.L_x_2122:
[----:B-1----:R1:W2:Y:S02]  /*de20*/  SYNCS.PHASECHK.TRANS64.TRYWAIT P1, [R4+URZ+0x16830], R3 ;  /* 0x01683003040075a7 */ /* 0x0022a4000802017f */
[----:B--2---:R-:W-:Y:S05]  /*de30*/  @!P1 NANOSLEEP.SYNCS 0x989680 ;  /* 0x009896800000995d */ /* 0x004fea0003900000 */
[----:B------:R-:W2:Y:S02]  /*de40*/  @!P1 SYNCS.PHASECHK.TRANS64 P1, [R4+URZ+0x16830], R3 ;  /* 0x01683003040095a7 */ /* 0x000ea4000802007f */
[----:B--2---:R-:W-:Y:S05]  /*de50*/  @!P1 BRA `(.L_x_2122) ;  /* 0xfffffffc00f09947 */ /* 0x004fea000383ffff */
[----:B------:R-:W-:Y:S05]  /*de60*/  BRA `(.L_x_2121) ;  /* 0xffffff3400d87947 */ /* 0x000fea000383ffff */
.L_x_2128:
[----:B-1----:R-:W-:-:S04]  /*de70*/  IMAD.U32 R3, RZ, RZ, UR6 ;  /* 0x00000006ff037e24 */ /* 0x002fc8000f8e00ff */
[----:B------:R1:W2:Y:S03]  /*de80*/  SYNCS.PHASECHK.TRANS64.TRYWAIT P1, [R3+URZ+0x16830], R0 ;  /* 0x01683000030075a7 */ /* 0x0002a6000802017f */
[----:B--2---:R-:W-:Y:S05]  /*de90*/  @!P1 NANOSLEEP.SYNCS 0x989680 ;  /* 0x009896800000995d */ /* 0x004fea0003900000 */
[----:B------:R-:W2:Y:S02]  /*dea0*/  @!P1 SYNCS.PHASECHK.TRANS64 P1, [R3+URZ+0x16830], R0 ;  /* 0x01683000030095a7 */ /* 0x000ea4000802007f */
[----:B--2---:R-:W-:Y:S05]  /*deb0*/  @!P1 BRA `(.L_x_2128) ;  /* 0xfffffffc00ec9947 */ /* 0x004fea000383ffff */
[----:B------:R-:W-:Y:S05]  /*dec0*/  BRA `(.L_x_2125) ;  /* 0xffffff5800587947 */ /* 0x000fea000383ffff */
.L_x_2132:
[----:B-1----:R-:W-:-:S04]  /*ded0*/  IMAD.U32 R3, RZ, RZ, UR6 ;  /* 0x00000006ff037e24 */ /* 0x002fc8000f8e00ff */
[----:B------:R1:W2:Y:S03]  /*dee0*/  SYNCS.PHASECHK.TRANS64.TRYWAIT P1, [R3+URZ+0x16850], R0 ;  /* 0x01685000030075a7 */ /* 0x0002a6000802017f */
[----:B--2---:R-:W-:Y:S05]  /*def0*/  @!P1 NANOSLEEP.SYNCS 0x989680 ;  /* 0x009896800000995d */ /* 0x004fea0003900000 */
[----:B------:R-:W2:Y:S02]  /*df00*/  @!P1 SYNCS.PHASECHK.TRANS64 P1, [R3+URZ+0x16850], R0 ;  /* 0x01685000030095a7 */ /* 0x000ea4000802007f */
[----:B--2---:R-:W-:Y:S05]  /*df10*/  @!P1 BRA `(.L_x_2132) ;  /* 0xfffffffc00ec9947 */ /* 0x004fea000383ffff */
[----:B------:R-:W-:Y:S05]  /*df20*/  BRA `(.L_x_2129) ;  /* 0xffffff5800d47947 */ /* 0x000fea000383ffff */
.L_x_2140:
[----:B-1----:R-:W-:-:S04]  /*df30*/  IMAD.U32 R3, RZ, RZ, UR6 ;  /* 0x00000006ff037e24 */ /* 0x002fc8000f8e00ff */
[----:B------:R1:W2:Y:S03]  /*df40*/  SYNCS.PHASECHK.TRANS64.TRYWAIT P1, [R3+URZ+0x16830], R0 ;  /* 0x01683000030075a7 */ /* 0x0002a6000802017f */
[----:B--2---:R-:W-:Y:S05]  /*df50*/  @!P1 NANOSLEEP.SYNCS 0x989680 ;  /* 0x009896800000995d */ /* 0x004fea0003900000 */
[----:B------:R-:W2:Y:S02]  /*df60*/  @!P1 SYNCS.PHASECHK.TRANS64 P1, [R3+URZ+0x16830], R0 ;  /* 0x01683000030095a7 */ /* 0x000ea4000802007f */
[----:B--2---:R-:W-:Y:S05]  /*df70*/  @!P1 BRA `(.L_x_2140) ;  /* 0xfffffffc00ec9947 */ /* 0x004fea000383ffff */
[----:B------:R-:W-:Y:S05]  /*df80*/  BRA `(.L_x_2137) ;  /* 0xffffff7c00e07947 */ /* 0x000fea000383ffff */
.L_x_2144:
[----:B-1----:R-:W-:-:S04]  /*df90*/  IMAD.U32 R3, RZ, RZ, UR6 ;  /* 0x00000006ff037e24 */ /* 0x002fc8000f8e00ff */
[----:B------:R1:W2:Y:S03]  /*dfa0*/  SYNCS.PHASECHK.TRANS64.TRYWAIT P1, [R3+URZ+0x16850], R0 ;  /* 0x01685000030075a7 */ /* 0x0002a6000802017f */
[----:B--2---:R-:W-:Y:S05]  /*dfb0*/  @!P1 NANOSLEEP.SYNCS 0x989680 ;  /* 0x009896800000995d */ /* 0x004fea0003900000 */
[----:B------:R-:W2:Y:S02]  /*dfc0*/  @!P1 SYNCS.PHASECHK.TRANS64 P1, [R3+URZ+0x16850], R0 ;  /* 0x01685000030095a7 */ /* 0x000ea4000802007f */
[----:B--2---:R-:W-:Y:S05]  /*dfd0*/  @!P1 BRA `(.L_x_2144) ;  /* 0xfffffffc00ec9947 */ /* 0x004fea000383ffff */
[----:B------:R-:W-:Y:S05]  /*dfe0*/  BRA `(.L_x_2141) ;  /* 0xffffff80005c7947 */ /* 0x000fea000383ffff */
.L_x_2151:
[----:B-1----:R-:W-:-:S04]  /*dff0*/  IMAD.U32 R7, RZ, RZ, UR5 ;  /* 0x00000005ff077e24 */ /* 0x002fc8000f8e00ff */
[----:B------:R1:W2:Y:S03]  /*e000*/  SYNCS.PHASECHK.TRANS64.TRYWAIT P1, [R7+URZ+0x16850], R6 ;  /* 0x01685006070075a7 */ /* 0x0002a6000802017f */
[----:B--2---:R-:W-:Y:S05]  /*e010*/  @!P1 NANOSLEEP.SYNCS 0x989680 ;  /* 0x009896800000995d */ /* 0x004fea0003900000 */
[----:B------:R-:W2:Y:S02]  /*e020*/  @!P1 SYNCS.PHASECHK.TRANS64 P1, [R7+URZ+0x16850], R6 ;  /* 0x01685006070095a7 */ /* 0x000ea4000802007f */
[----:B--2---:R-:W-:Y:S05]  /*e030*/  @!P1 BRA `(.L_x_2151) ;  /* 0xfffffffc00ec9947 */ /* 0x004fea000383ffff */
[----:B------:R-:W-:Y:S05]  /*e040*/  BRA `(.L_x_2150) ;  /* 0xffffff9800cc7947 */ /* 0x000fea000383ffff */
.L_x_2170:
        /* <DEDUP_REMOVED lines=10> */
.L_x_2223:
[----:B------:R-:W-:Y:S05]  /*e0f0*/  BRA `(.L_x_2224) ;  /* 0xffffffc400147947 */ /* 0x000fea000383ffff */
.L_x_2173:
[----:B0-----:R0:W1:Y:S02]  /*e100*/  SYNCS.PHASECHK.TRANS64.TRYWAIT P0, [R0+URZ+0x16840], R2 ;  /* 0x01684002000075a7 */ /* 0x001064000800017f */
[----:B-1----:R-:W-:Y:S05]  /*e110*/  @!P0 NANOSLEEP.SYNCS 0x989680 ;  /* 0x009896800000895d */ /* 0x002fea0003900000 */
[----:B------:R-:W1:Y:S02]  /*e120*/  @!P0 SYNCS.PHASECHK.TRANS64 P0, [R0+URZ+0x16840], R2 ;  /* 0x01684002000085a7 */ /* 0x000e64000800007f */
[----:B-1----:R-:W-:Y:S05]  /*e130*/  @!P0 BRA `(.L_x_2173) ;  /* 0xfffffffc00f08947 */ /* 0x002fea000383ffff */
[----:B------:R-:W-:Y:S05]  /*e140*/  BRA `(.L_x_2225) ;  /* 0xffffffc8001c7947 */ /* 0x000fea000383ffff */
.L_x_2174:
        /* <DEDUP_REMOVED lines=8> */
.L_x_2227:
[----:B------:R-:W-:Y:S05]  /*e1d0*/  BSYNC B0 ;  /* 0x0000000000007941 */ /* 0x000fea0003800000 */
.L_x_2226:
        /* <DEDUP_REMOVED lines=9> */
.L_x_2228:
[----:B------:R-:W-:Y:S02]  /*e270*/  IMAD.MOV.U32 R13, RZ, RZ, R5 ;  /* 0x000000ffff0d7224 */ /* 0x000fe400078e0005 */
[----:B------:R-:W-:Y:S02]  /*e280*/  IMAD.MOV.U32 R12, RZ, RZ, 0x1 ;  /* 0x00000001ff0c7424 */ /* 0x000fe400078e00ff */
[----:B------:R-:W-:-:S07]  /*e290*/  IMAD.MOV.U32 R3, RZ, RZ, R14 ;  /* 0x000000ffff037224 */ /* 0x000fce00078e000e */
[----:B------:R-:W-:Y:S05]  /*e2a0*/  WARPSYNC.COLLECTIVE R15, `(.L_x_2229) ;  /* 0x000000000f087348 */ /* 0x000fea0003c00000 */
[----:B------:R0:W1:Y:S02]  /*e2b0*/  SHFL.IDX P6, R14, R13, R12, R11 ;  /* 0x0000000c0d0e7389 */ /* 0x00006400000c000b */
[----:B01----:R-:W-:Y:S01]  /*e2c0*/  ENDCOLLECTIVE ;  /* 0x000000000000791b */ /* 0x003fe20003800000 */
.L_x_2229:
        /* <DEDUP_REMOVED lines=15> */
.L_x_2230:
[----:B------:R-:W-:Y:S01]  /*e3c0*/  @P1 IMAD R8, R6, 0x2, R16 ;  /* 0x0000000206081824 */ /* 0x000fe200078e0210 */
[----:B------:R-:W-:Y:S01]  /*e3d0*/  MOV R13, R5 ;  /* 0x00000005000d7202 */ /* 0x000fe20000000f00 */
[----:B------:R-:W-:Y:S02]  /*e3e0*/  IMAD.MOV.U32 R12, RZ, RZ, 0x2 ;  /* 0x00000002ff0c7424 */ /* 0x000fe400078e00ff */
[----:B------:R-:W-:-:S07]  /*e3f0*/  IMAD.MOV.U32 R3, RZ, RZ, R14 ;  /* 0x000000ffff037224 */ /* 0x000fce00078e000e */
[----:B------:R-:W-:Y:S05]  /*e400*/  WARPSYNC.COLLECTIVE R15, `(.L_x_2231) ;  /* 0x000000000f087348 */ /* 0x000fea0003c00000 */
[----:B------:R0:W1:Y:S02]  /*e410*/  SHFL.IDX P6, R14, R13, R12, R11 ;  /* 0x0000000c0d0e7389 */ /* 0x00006400000c000b */
[----:B01----:R-:W-:Y:S01]  /*e420*/  ENDCOLLECTIVE ;  /* 0x000000000000791b */ /* 0x003fe20003800000 */
.L_x_2231:
        /* <DEDUP_REMOVED lines=15> */
.L_x_2232:
[----:B------:R-:W-:Y:S02]  /*e520*/  @P1 IMAD R8, R6, 0x2, R16 ;  /* 0x0000000206081824 */ /* 0x000fe400078e0210 */
[----:B------:R-:W-:Y:S02]  /*e530*/  IMAD.MOV.U32 R13, RZ, RZ, R5 ;  /* 0x000000ffff0d7224 */ /* 0x000fe400078e0005 */
[----:B------:R-:W-:Y:S02]  /*e540*/  IMAD.MOV.U32 R12, RZ, RZ, 0x3 ;  /* 0x00000003ff0c7424 */ /* 0x000fe400078e00ff */
[----:B------:R-:W-:-:S07]  /*e550*/  IMAD.MOV.U32 R3, RZ, RZ, R14 ;  /* 0x000000ffff037224 */ /* 0x000fce00078e000e */
[----:B------:R-:W-:Y:S05]  /*e560*/  WARPSYNC.COLLECTIVE R15, `(.L_x_2233) ;  /* 0x000000000f087348 */ /* 0x000fea0003c00000 */
[----:B------:R0:W1:Y:S02]  /*e570*/  SHFL.IDX P6, R14, R13, R12, R11 ;  /* 0x0000000c0d0e7389 */ /* 0x00006400000c000b */
[----:B01----:R-:W-:Y:S01]  /*e580*/  ENDCOLLECTIVE ;  /* 0x000000000000791b */ /* 0x003fe20003800000 */
.L_x_2233:
        /* <DEDUP_REMOVED lines=15> */
.L_x_2234:
[----:B------:R-:W-:Y:S02]  /*e680*/  @P1 IMAD R8, R6, 0x2, R16 ;  /* 0x0000000206081824 */ /* 0x000fe400078e0210 */
[----:B------:R-:W-:Y:S02]  /*e690*/  IMAD.MOV.U32 R13, RZ, RZ, R5 ;  /* 0x000000ffff0d7224 */ /* 0x000fe400078e0005 */
[----:B------:R-:W-:Y:S02]  /*e6a0*/  IMAD.MOV.U32 R12, RZ, RZ, 0x4 ;  /* 0x00000004ff0c7424 */ /* 0x000fe400078e00ff */
[----:B------:R-:W-:-:S07]  /*e6b0*/  IMAD.MOV.U32 R3, RZ, RZ, R14 ;  /* 0x000000ffff037224 */ /* 0x000fce00078e000e */
[----:B------:R-:W-:Y:S05]  /*e6c0*/  WARPSYNC.COLLECTIVE R15, `(.L_x_2235) ;  /* 0x000000000f087348 */ /* 0x000fea0003c00000 */
[----:B------:R0:W1:Y:S02]  /*e6d0*/  SHFL.IDX P6, R14, R13, R12, R11 ;  /* 0x0000000c0d0e7389 */ /* 0x00006400000c000b */
[----:B01----:R-:W-:Y:S01]  /*e6e0*/  ENDCOLLECTIVE ;  /* 0x000000000000791b */ /* 0x003fe20003800000 */
.L_x_2235:
        /* <DEDUP_REMOVED lines=15> */
.L_x_2236:
[----:B------:R-:W-:Y:S02]  /*e7e0*/  @P1 IMAD R8, R6, 0x2, R16 ;  /* 0x0000000206081824 */ /* 0x000fe400078e0210 */
[----:B------:R-:W-:Y:S02]  /*e7f0*/  IMAD.MOV.U32 R13, RZ, RZ, R5 ;  /* 0x000000ffff0d7224 */ /* 0x000fe400078e0005 */
[----:B------:R-:W-:Y:S02]  /*e800*/  IMAD.MOV.U32 R12, RZ, RZ, 0x5 ;  /* 0x00000005ff0c7424 */ /* 0x000fe400078e00ff */
[----:B------:R-:W-:-:S07]  /*e810*/  IMAD.MOV.U32 R3, RZ, RZ, R14 ;  /* 0x000000ffff037224 */ /* 0x000fce00078e000e */
[----:B------:R-:W-:Y:S05]  /*e820*/  WARPSYNC.COLLECTIVE R15, `(.L_x_2237) ;  /* 0x000000000f087348 */ /* 0x000fea0003c00000 */
[----:B------:R0:W1:Y:S02]  /*e830*/  SHFL.IDX P6, R14, R13, R12, R11 ;  /* 0x0000000c0d0e7389 */ /* 0x00006400000c000b */
[----:B01----:R-:W-:Y:S01]  /*e840*/  ENDCOLLECTIVE ;  /* 0x000000000000791b */ /* 0x003fe20003800000 */
.L_x_2237:
        /* <DEDUP_REMOVED lines=15> */
.L_x_2238:
[----:B------:R-:W-:Y:S02]  /*e940*/  @P1 IMAD R8, R6, 0x2, R16 ;  /* 0x0000000206081824 */ /* 0x000fe400078e0210 */
[----:B------:R-:W-:Y:S02]  /*e950*/  IMAD.MOV.U32 R13, RZ, RZ, R5 ;  /* 0x000000ffff0d7224 */ /* 0x000fe400078e0005 */
[----:B------:R-:W-:Y:S02]  /*e960*/  IMAD.MOV.U32 R12, RZ, RZ, 0x6 ;  /* 0x00000006ff0c7424 */ /* 0x000fe400078e00ff */
[----:B------:R-:W-:-:S07]  /*e970*/  IMAD.MOV.U32 R3, RZ, RZ, R14 ;  /* 0x000000ffff037224 */ /* 0x000fce00078e000e */
[----:B------:R-:W-:Y:S05]  /*e980*/  WARPSYNC.COLLECTIVE R15, `(.L_x_2239) ;  /* 0x000000000f087348 */ /* 0x000fea0003c00000 */
[----:B------:R0:W1:Y:S02]  /*e990*/  SHFL.IDX P6, R14, R13, R12, R11 ;  /* 0x0000000c0d0e7389 */ /* 0x00006400000c000b */
[----:B01----:R-:W-:Y:S01]  /*e9a0*/  ENDCOLLECTIVE ;  /* 0x000000000000791b */ /* 0x003fe20003800000 */
.L_x_2239:
        /* <DEDUP_REMOVED lines=15> */
.L_x_2240:
[----:B------:R-:W-:Y:S02]  /*eaa0*/  @P1 IMAD R8, R6, 0x2, R16 ;  /* 0x0000000206081824 */ /* 0x000fe400078e0210 */
[----:B------:R-:W-:Y:S02]  /*eab0*/  IMAD.MOV.U32 R13, RZ, RZ, R5 ;  /* 0x000000ffff0d7224 */ /* 0x000fe400078e0005 */
[----:B------:R-:W-:Y:S02]  /*eac0*/  IMAD.MOV.U32 R12, RZ, RZ, 0x7 ;  /* 0x00000007ff0c7424 */ /* 0x000fe400078e00ff */
[----:B------:R-:W-:-:S07]  /*ead0*/  IMAD.MOV.U32 R3, RZ, RZ, R14 ;  /* 0x000000ffff037224 */ /* 0x000fce00078e000e */
[----:B------:R-:W-:Y:S05]  /*eae0*/  WARPSYNC.COLLECTIVE R15, `(.L_x_2241) ;  /* 0x000000000f087348 */ /* 0x000fea0003c00000 */
[----:B------:R0:W1:Y:S02]  /*eaf0*/  SHFL.IDX P6, R14, R13, R12, R11 ;  /* 0x0000000c0d0e7389 */ /* 0x00006400000c000b */
[----:B01----:R-:W-:Y:S01]  /*eb00*/  ENDCOLLECTIVE ;  /* 0x000000000000791b */ /* 0x003fe20003800000 */
.L_x_2241:
        /* <DEDUP_REMOVED lines=14> */
.L_x_2242:
[----:B------:R-:W-:Y:S05]  /*ebf0*/  BRA `(.L_x_2243) ;  /* 0xffffffc4001c7947 */ /* 0x000fea000383ffff */
.L_x_2179:
[----:B------:R-:W-:Y:S02]  /*ec00*/  IMAD.MOV.U32 R13, RZ, RZ, R4 ;  /* 0x000000ffff0d7224 */ /* 0x000fe400078e0004 */
[----:B------:R-:W-:Y:S02]  /*ec10*/  IMAD.MOV.U32 R12, RZ, RZ, RZ ;  /* 0x000000ffff0c7224 */ /* 0x000fe400078e00ff */
[----:B------:R-:W-:Y:S02]  /*ec20*/  IMAD.MOV.U32 R11, RZ, RZ, 0x181f ;  /* 0x0000181fff0b7424 */ /* 0x000fe400078e00ff */
[----:B------:R-:W-:Y:S02]  /*ec30*/  IMAD.MOV.U32 R15, RZ, RZ, -0x1 ;  /* 0xffffffffff0f7424 */ /* 0x000fe400078e00ff */
[----:B------:R-:W-:-:S07]  /*ec40*/  IMAD.U32 R6, RZ, RZ, UR43 ;  /* 0x0000002bff067e24 */ /* 0x000fce000f8e00ff */
[----:B-----5:R-:W-:Y:S05]  /*ec50*/  WARPSYNC.COLLECTIVE R15, `(.L_x_2244) ;  /* 0x000000000f087348 */ /* 0x020fea0003c00000 */
[----:B------:R0:W1:Y:S02]  /*ec60*/  SHFL.IDX P6, R14, R13, R12, R11 ;  /* 0x0000000c0d0e7389 */ /* 0x00006400000c000b */
[----:B01---5:R-:W-:Y:S01]  /*ec70*/  ENDCOLLECTIVE ;  /* 0x000000000000791b */ /* 0x023fe20003800000 */
.L_x_2244:
[----:B------:R-:W-:-:S05]  /*ec80*/  IMAD R6, R6, 0xc0, R8 ;  /* 0x000000c006067824 */ /* 0x000fca00078e0208 */
[----:B------:R-:W-:Y:S01]  /*ec90*/  ISETP.GE.AND P1, PT, R6, UR37, PT ;  /* 0x0000002506007c0c */ /* 0x000fe2000bf26270 */
[----:B------:R-:W-:Y:S02]  /*eca0*/  IMAD.MOV.U32 R13, RZ, RZ, R0 ;  /* 0x000000ffff0d7224 */ /* 0x000fe400078e0000 */
[----:B------:R-:W-:-:S10]  /*ecb0*/  IMAD.MOV.U32 R2, RZ, RZ, R14 ;  /* 0x000000ffff027224 */ /* 0x000fd400078e000e */
[----:B------:R-:W-:Y:S05]  /*ecc0*/  WARPSYNC.COLLECTIVE R15, `(.L_x_2245) ;  /* 0x000000000f087348 */ /* 0x000fea0003c00000 */
[----:B------:R0:W1:Y:S02]  /*ecd0*/  SHFL.IDX P6, R14, R13, R12, R11 ;  /* 0x0000000c0d0e7389 */ /* 0x00006400000c000b */
[----:B01----:R-:W-:Y:S01]  /*ece0*/  ENDCOLLECTIVE ;  /* 0x000000000000791b */ /* 0x003fe20003800000 */
.L_x_2245:
[----:B------:R-:W-:Y:S02]  /*ecf0*/  IMAD.MOV.U32 R13, RZ, RZ, R4 ;  /* 0x000000ffff0d7224 */ /* 0x000fe400078e0004 */
[----:B------:R-:W-:Y:S02]  /*ed00*/  IMAD.MOV.U32 R12, RZ, RZ, 0x1 ;  /* 0x00000001ff0c7424 */ /* 0x000fe400078e00ff */
[----:B------:R-:W-:-:S07]  /*ed10*/  IMAD.MOV.U32 R3, RZ, RZ, R14 ;  /* 0x000000ffff037224 */ /* 0x000fce00078e000e */
[----:B------:R-:W-:Y:S05]  /*ed20*/  WARPSYNC.COLLECTIVE R15, `(.L_x_2246) ;  /* 0x000000000f087348 */ /* 0x000fea0003c00000 */
[----:B------:R0:W1:Y:S02]  /*ed30*/  SHFL.IDX P6, R14, R13, R12, R11 ;  /* 0x0000000c0d0e7389 */ /* 0x00006400000c000b */
[----:B01----:R-:W-:Y:S01]  /*ed40*/  ENDCOLLECTIVE ;  /* 0x000000000000791b */ /* 0x003fe20003800000 */
.L_x_2246:
        /* <DEDUP_REMOVED lines=16> */
.L_x_2247:
[----:B------:R-:W-:Y:S02]  /*ee50*/  IMAD.MOV.U32 R13, RZ, RZ, R4 ;  /* 0x000000ffff0d7224 */ /* 0x000fe400078e0004 */
[----:B------:R-:W-:Y:S02]  /*ee60*/  IMAD.MOV.U32 R12, RZ, RZ, 0x2 ;  /* 0x00000002ff0c7424 */ /* 0x000fe400078e00ff */
[----:B------:R-:W-:-:S07]  /*ee70*/  IMAD.MOV.U32 R3, RZ, RZ, R14 ;  /* 0x000000ffff037224 */ /* 0x000fce00078e000e */
[----:B------:R-:W-:Y:S05]  /*ee80*/  WARPSYNC.COLLECTIVE R15, `(.L_x_2248) ;  /* 0x000000000f087348 */ /* 0x000fea0003c00000 */
[----:B------:R0:W1:Y:S02]  /*ee90*/  SHFL.IDX P6, R14, R13, R12, R11 ;  /* 0x0000000c0d0e7389 */ /* 0x00006400000c000b */
[----:B01----:R-:W-:Y:S01]  /*eea0*/  ENDCOLLECTIVE ;  /* 0x000000000000791b */ /* 0x003fe20003800000 */
.L_x_2248:
        /* <DEDUP_REMOVED lines=11> */
[----:B------:R-:W-:Y:S02]  /*ef60*/  ISETP.GE.AND P1, PT, R2, UR37, PT ;  /* 0x0000002502007c0c */ /* 0x000fe4000bf26270 */
[----:B------:R-:W-:-:S11]  /*ef70*/  MOV R2, R14 ;  /* 0x0000000e00027202 */ /* 0x000fd60000000f00 */
[----:B------:R-:W-:Y:S05]  /*ef80*/  WARPSYNC.COLLECTIVE R15, `(.L_x_2249) ;  /* 0x000000000f087348 */ /* 0x000fea0003c00000 */
[----:B------:R0:W1:Y:S02]  /*ef90*/  SHFL.IDX P6, R14, R13, R12, R11 ;  /* 0x0000000c0d0e7389 */ /* 0x00006400000c000b */
[----:B01----:R-:W-:Y:S01]  /*efa0*/  ENDCOLLECTIVE ;  /* 0x000000000000791b */ /* 0x003fe20003800000 */
.L_x_2249:
[----:B------:R-:W-:Y:S02]  /*efb0*/  IMAD.MOV.U32 R13, RZ, RZ, R4 ;  /* 0x000000ffff0d7224 */ /* 0x000fe400078e0004 */
[----:B------:R-:W-:Y:S02]  /*efc0*/  IMAD.MOV.U32 R12, RZ, RZ, 0x3 ;  /* 0x00000003ff0c7424 */ /* 0x000fe400078e00ff */
[----:B------:R-:W-:-:S07]  /*efd0*/  IMAD.MOV.U32 R3, RZ, RZ, R14 ;  /* 0x000000ffff037224 */ /* 0x000fce00078e000e */
[----:B------:R-:W-:Y:S05]  /*efe0*/  WARPSYNC.COLLECTIVE R15, `(.L_x_2250) ;  /* 0x000000000f087348 */ /* 0x000fea0003c00000 */
[----:B------:R0:W1:Y:S02]  /*eff0*/  SHFL.IDX P6, R14, R13, R12, R11 ;  /* 0x0000000c0d0e7389 */ /* 0x00006400000c000b */
[----:B01----:R-:W-:Y:S01]  /*f000*/  ENDCOLLECTIVE ;  /* 0x000000000000791b */ /* 0x003fe20003800000 */
.L_x_2250:
        /* <DEDUP_REMOVED lines=16> */
.L_x_2251:
[----:B------:R-:W-:Y:S02]  /*f110*/  IMAD.MOV.U32 R13, RZ, RZ, R4 ;  /* 0x000000ffff0d7224 */ /* 0x000fe400078e0004 */
[----:B------:R-:W-:Y:S02]  /*f120*/  IMAD.MOV.U32 R12, RZ, RZ, 0x4 ;  /* 0x00000004ff0c7424 */ /* 0x000fe400078e00ff */
[----:B------:R-:W-:-:S07]  /*f130*/  IMAD.MOV.U32 R3, RZ, RZ, R14 ;  /* 0x000000ffff037224 */ /* 0x000fce00078e000e */
[----:B------:R-:W-:Y:S05]  /*f140*/  WARPSYNC.COLLECTIVE R15, `(.L_x_2252) ;  /* 0x000000000f087348 */ /* 0x000fea0003c00000 */
[----:B------:R0:W1:Y:S02]  /*f150*/  SHFL.IDX P6, R14, R13, R12, R11 ;  /* 0x0000000c0d0e7389 */ /* 0x00006400000c000b */
[----:B01----:R-:W-:Y:S01]  /*f160*/  ENDCOLLECTIVE ;  /* 0x000000000000791b */ /* 0x003fe20003800000 */
.L_x_2252:
        /* <DEDUP_REMOVED lines=16> */
.L_x_2253:
[----:B------:R-:W-:Y:S02]  /*f270*/  IMAD.MOV.U32 R13, RZ, RZ, R4 ;  /* 0x000000ffff0d7224 */ /* 0x000fe400078e0004 */
[----:B------:R-:W-:Y:S02]  /*f280*/  IMAD.MOV.U32 R12, RZ, RZ, 0x5 ;  /* 0x00000005ff0c7424 */ /* 0x000fe400078e00ff */
[----:B------:R-:W-:-:S07]  /*f290*/  IMAD.MOV.U32 R3, RZ, RZ, R14 ;  /* 0x000000ffff037224 */ /* 0x000fce00078e000e */
[----:B------:R-:W-:Y:S05]  /*f2a0*/  WARPSYNC.COLLECTIVE R15, `(.L_x_2254) ;  /* 0x000000000f087348 */ /* 0x000fea0003c00000 */
[----:B------:R0:W1:Y:S02]  /*f2b0*/  SHFL.IDX P6, R14, R13, R12, R11 ;  /* 0x0000000c0d0e7389 */ /* 0x00006400000c000b */
[----:B01----:R-:W-:Y:S01]  /*f2c0*/  ENDCOLLECTIVE ;  /* 0x000000000000791b */ /* 0x003fe20003800000 */
.L_x_2254:
        /* <DEDUP_REMOVED lines=16> */
.L_x_2255:
[----:B------:R-:W-:Y:S02]  /*f3d0*/  IMAD.MOV.U32 R13, RZ, RZ, R4 ;  /* 0x000000ffff0d7224 */ /* 0x000fe400078e0004 */
[----:B------:R-:W-:Y:S02]  /*f3e0*/  IMAD.MOV.U32 R12, RZ, RZ, 0x6 ;  /* 0x00000006ff0c7424 */ /* 0x000fe400078e00ff */
[----:B------:R-:W-:-:S07]  /*f3f0*/  IMAD.MOV.U32 R3, RZ, RZ, R14 ;  /* 0x000000ffff037224 */ /* 0x000fce00078e000e */
[----:B------:R-:W-:Y:S05]  /*f400*/  WARPSYNC.COLLECTIVE R15, `(.L_x_2256) ;  /* 0x000000000f087348 */ /* 0x000fea0003c00000 */
[----:B------:R0:W1:Y:S02]  /*f410*/  SHFL.IDX P6, R14, R13, R12, R11 ;  /* 0x0000000c0d0e7389 */ /* 0x00006400000c000b */
[----:B01----:R-:W-:Y:S01]  /*f420*/  ENDCOLLECTIVE ;  /* 0x000000000000791b */ /* 0x003fe20003800000 */
.L_x_2256:
        /* <DEDUP_REMOVED lines=16> */
.L_x_2257:
[----:B------:R-:W-:Y:S02]  /*f530*/  IMAD.MOV.U32 R13, RZ, RZ, R4 ;  /* 0x000000ffff0d7224 */ /* 0x000fe400078e0004 */
[----:B------:R-:W-:Y:S02]  /*f540*/  IMAD.MOV.U32 R12, RZ, RZ, 0x7 ;  /* 0x00000007ff0c7424 */ /* 0x000fe400078e00ff */
[----:B------:R-:W-:-:S07]  /*f550*/  IMAD.MOV.U32 R3, RZ, RZ, R14 ;  /* 0x000000ffff037224 */ /* 0x000fce00078e000e */
[----:B------:R-:W-:Y:S05]  /*f560*/  WARPSYNC.COLLECTIVE R15, `(.L_x_2258) ;  /* 0x000000000f087348 */ /* 0x000fea0003c00000 */
[----:B------:R0:W1:Y:S02]  /*f570*/  SHFL.IDX P6, R14, R13, R12, R11 ;  /* 0x0000000c0d0e7389 */ /* 0x00006400000c000b */
[----:B01----:R-:W-:Y:S01]  /*f580*/  ENDCOLLECTIVE ;  /* 0x000000000000791b */ /* 0x003fe20003800000 */
.L_x_2258:
        /* <DEDUP_REMOVED lines=10> */
.L_x_2259:
        /* <DEDUP_REMOVED lines=12> */
.L_x_2260:
        /* <DEDUP_REMOVED lines=13> */
.L_x_2261:
[----:B------:R-:W-:Y:S02]  /*f7c0*/  IMAD.MOV.U32 R13, RZ, RZ, R7 ;  /* 0x000000ffff0d7224 */ /* 0x000fe400078e0007 */
[----:B------:R-:W-:Y:S01]  /*f7d0*/  IMAD.MOV.U32 R12, RZ, RZ, 0x1 ;  /* 0x00000001ff0c7424 */ /* 0x000fe200078e00ff */
[----:B------:R-:W-:-:S13]  /*f7e0*/  @!P1 LEA R2, P0, R10, R14, 0x1 ;  /* 0x0000000e0a029211 */ /* 0x000fda00078008ff */
[----:B------:R-:W-:Y:S05]  /*f7f0*/  WARPSYNC.COLLECTIVE R15, `(.L_x_2262) ;  /* 0x000000000f087348 */ /* 0x000fea0003c00000 */
[----:B------:R0:W1:Y:S02]  /*f800*/  SHFL.IDX P6, R14, R13, R12, R11 ;  /* 0x0000000c0d0e7389 */ /* 0x00006400000c000b */
[----:B01----:R-:W-:Y:S01]  /*f810*/  ENDCOLLECTIVE ;  /* 0x000000000000791b */ /* 0x003fe20003800000 */
.L_x_2262:
        /* <DEDUP_REMOVED lines=12> */
.L_x_2263:
[----:B------:R-:W-:Y:S02]  /*f8e0*/  IMAD.MOV.U32 R13, RZ, RZ, R7 ;  /* 0x000000ffff0d7224 */ /* 0x000fe400078e0007 */
[----:B------:R-:W-:Y:S02]  /*f8f0*/  IMAD.MOV.U32 R12, RZ, RZ, 0x2 ;  /* 0x00000002ff0c7424 */ /* 0x000fe400078e00ff */
[----:B------:R-:W-:-:S07]  /*f900*/  IMAD.MOV.U32 R2, RZ, RZ, R14 ;  /* 0x000000ffff027224 */ /* 0x000fce00078e000e */
[----:B------:R-:W-:Y:S05]  /*f910*/  WARPSYNC.COLLECTIVE R15, `(.L_x_2264) ;  /* 0x000000000f087348 */ /* 0x000fea0003c00000 */
[----:B------:R0:W1:Y:S02]  /*f920*/  SHFL.IDX P6, R14, R13, R12, R11 ;  /* 0x0000000c0d0e7389 */ /* 0x00006400000c000b */
[----:B01----:R-:W-:Y:S01]  /*f930*/  ENDCOLLECTIVE ;  /* 0x000000000000791b */ /* 0x003fe20003800000 */
.L_x_2264:
        /* <DEDUP_REMOVED lines=11> */
.L_x_2265:
        /* <DEDUP_REMOVED lines=8> */
.L_x_2266:
[----:B------:R-:W-:-:S04]  /*fa70*/  @!P1 LEA R2, P0, R10, R2, 0x1 ;  /* 0x000000020a029211 */ /* 0x000fc800078008ff */
[----:B------:R-:W-:-:S05]  /*fa80*/  @!P1 IADD3.X R3, RZ, R0, RZ, P0, !PT ;  /* 0x00000000ff039210 */ /* 0x000fca00007fe4ff */
        /* <DEDUP_REMOVED lines=9> */
.L_x_2267:
[----:B------:R-:W-:Y:S05]  /*fb20*/  BRA `(.L_x_2268) ;  /* 0xffffffc000dc7947 */ /* 0x000fea000383ffff */
.L_x_2182:
[----:B0-----:R0:W1:Y:S02]  /*fb30*/  SYNCS.PHASECHK.TRANS64.TRYWAIT P0, [R16+URZ+0x16820], R3 ;  /* 0x01682003100075a7 */ /* 0x001064000800017f */
[----:B-1----:R-:W-:Y:S05]  /*fb40*/  @!P0 NANOSLEEP.SYNCS 0x989680 ;  /* 0x009896800000895d */ /* 0x002fea0003900000 */
[----:B------:R-:W1:Y:S02]  /*fb50*/  @!P0 SYNCS.PHASECHK.TRANS64 P0, [R16+URZ+0x16820], R3 ;  /* 0x01682003100085a7 */ /* 0x000e64000800007f */
[----:B-1----:R-:W-:Y:S05]  /*fb60*/  @!P0 BRA `(.L_x_2182) ;  /* 0xfffffffc00f08947 */ /* 0x002fea000383ffff */
[----:B------:R-:W-:Y:S05]  /*fb70*/  BRA `(.L_x_2269) ;  /* 0xffffffc400387947 */ /* 0x000fea000383ffff */
.L_x_2186:
[----:B0-----:R0:W1:Y:S02]  /*fb80*/  SYNCS.PHASECHK.TRANS64.TRYWAIT P0, [R5+URZ+0x16840], R2 ;  /* 0x01684002050075a7 */ /* 0x001064000800017f */
[----:B-1----:R-:W-:Y:S05]  /*fb90*/  @!P0 NANOSLEEP.SYNCS 0x989680 ;  /* 0x009896800000895d */ /* 0x002fea0003900000 */
[----:B------:R-:W1:Y:S02]  /*fba0*/  @!P0 SYNCS.PHASECHK.TRANS64 P0, [R5+URZ+0x16840], R2 ;  /* 0x01684002050085a7 */ /* 0x000e64000800007f */
[----:B-1----:R-:W-:Y:S05]  /*fbb0*/  @!P0 BRA `(.L_x_2186) ;  /* 0xfffffffc00f08947 */ /* 0x002fea000383ffff */
[----:B------:R-:W-:Y:S05]  /*fbc0*/  BRA `(.L_x_2270) ;  /* 0xffffffc800047947 */ /* 0x000fea000383ffff */
.L_x_2187:
        /* <DEDUP_REMOVED lines=8> */
.L_x_2272:
[----:B------:R-:W-:Y:S05]  /*fc50*/  BSYNC B1 ;  /* 0x0000000000017941 */ /* 0x000fea0003800000 */
.L_x_2271:
        /* <DEDUP_REMOVED lines=10> */
.L_x_2273:
        /* <DEDUP_REMOVED lines=8> */
.L_x_2274:
        /* <DEDUP_REMOVED lines=12> */
.L_x_2275:
[----:B------:R-:W-:Y:S02]  /*fe40*/  IMAD.MOV.U32 R13, RZ, RZ, R10 ;  /* 0x000000ffff0d7224 */ /* 0x000fe400078e000a */
[----:B------:R-:W-:Y:S02]  /*fe50*/  IMAD.MOV.U32 R12, RZ, RZ, 0x2 ;  /* 0x00000002ff0c7424 */ /* 0x000fe400078e00ff */
[----:B------:R-:W-:-:S07]  /*fe60*/  IMAD.MOV.U32 R2, RZ, RZ, R14 ;  /* 0x000000ffff027224 */ /* 0x000fce00078e000e */
[----:B------:R-:W-:Y:S05]  /*fe70*/  WARPSYNC.COLLECTIVE R15, `(.L_x_2276) ;  /* 0x000000000f087348 */ /* 0x000fea0003c00000 */
[----:B------:R0:W1:Y:S02]  /*fe80*/  SHFL.IDX P6, R14, R13, R12, R11 ;  /* 0x0000000c0d0e7389 */ /* 0x00006400000c000b */
[----:B01----:R-:W-:Y:S01]  /*fe90*/  ENDCOLLECTIVE ;  /* 0x000000000000791b */ /* 0x003fe20003800000 */
.L_x_2276:
        /* <DEDUP_REMOVED lines=11> */
.L_x_2277:
[----:B------:R-:W-:Y:S02]  /*ff50*/  IMAD.MOV.U32 R13, RZ, RZ, R10 ;  /* 0x000000ffff0d7224 */ /* 0x000fe400078e000a */
[----:B------:R-:W-:Y:S02]  /*ff60*/  IMAD.MOV.U32 R12, RZ, RZ, 0x3 ;  /* 0x00000003ff0c7424 */ /* 0x000fe400078e00ff */
[----:B------:R-:W-:-:S07]  /*ff70*/  IMAD.MOV.U32 R2, RZ, RZ, R14 ;  /* 0x000000ffff027224 */ /* 0x000fce00078e000e */
[----:B------:R-:W-:Y:S05]  /*ff80*/  WARPSYNC.COLLECTIVE R15, `(.L_x_2278) ;  /* 0x000000000f087348 */ /* 0x000fea0003c00000 */
[----:B------:R0:W1:Y:S02]  /*ff90*/  SHFL.IDX P6, R14, R13, R12, R11 ;  /* 0x0000000c0d0e7389 */ /* 0x00006400000c000b */
[----:B01----:R-:W-:Y:S01]  /*ffa0*/  ENDCOLLECTIVE ;  /* 0x000000000000791b */ /* 0x003fe20003800000 */
.L_x_2278:
        /* <DEDUP_REMOVED lines=11> */
.L_x_2279:
[----:B------:R-:W-:Y:S02]  /*10060*/  IMAD.MOV.U32 R13, RZ, RZ, R10 ;  /* 0x000000ffff0d7224 */ /* 0x000fe400078e000a */
[----:B------:R-:W-:Y:S02]  /*10070*/  IMAD.MOV.U32 R12, RZ, RZ, 0x4 ;  /* 0x00000004ff0c7424 */ /* 0x000fe400078e00ff */
[----:B------:R-:W-:-:S07]  /*10080*/  IMAD.MOV.U32 R2, RZ, RZ, R14 ;  /* 0x000000ffff027224 */ /* 0x000fce00078e000e */
[----:B------:R-:W-:Y:S05]  /*10090*/  WARPSYNC.COLLECTIVE R15, `(.L_x_2280) ;  /* 0x000000000f087348 */ /* 0x000fea0003c00000 */
[----:B------:R0:W1:Y:S02]  /*100a0*/  SHFL.IDX P6, R14, R13, R12, R11 ;  /* 0x0000000c0d0e7389 */ /* 0x00006400000c000b */
[----:B01----:R-:W-:Y:S01]  /*100b0*/  ENDCOLLECTIVE ;  /* 0x000000000000791b */ /* 0x003fe20003800000 */
.L_x_2280:
        /* <DEDUP_REMOVED lines=11> */
.L_x_2281:
[----:B------:R-:W-:Y:S02]  /*10170*/  IMAD.MOV.U32 R13, RZ, RZ, R10 ;  /* 0x000000ffff0d7224 */ /* 0x000fe400078e000a */
[----:B------:R-:W-:Y:S02]  /*10180*/  IMAD.MOV.U32 R12, RZ, RZ, 0x5 ;  /* 0x00000005ff0c7424 */ /* 0x000fe400078e00ff */
[----:B------:R-:W-:-:S07]  /*10190*/  IMAD.MOV.U32 R2, RZ, RZ, R14 ;  /* 0x000000ffff027224 */ /* 0x000fce00078e000e */
[----:B------:R-:W-:Y:S05]  /*101a0*/  WARPSYNC.COLLECTIVE R15, `(.L_x_2282) ;  /* 0x000000000f087348 */ /* 0x000fea0003c00000 */
[----:B------:R0:W1:Y:S02]  /*101b0*/  SHFL.IDX P6, R14, R13, R12, R11 ;  /* 0x0000000c0d0e7389 */ /* 0x00006400000c000b */
[----:B01----:R-:W-:Y:S01]  /*101c0*/  ENDCOLLECTIVE ;  /* 0x000000000000791b */ /* 0x003fe20003800000 */
.L_x_2282:
        /* <DEDUP_REMOVED lines=11> */
.L_x_2283:
[----:B------:R-:W-:Y:S02]  /*10280*/  IMAD.MOV.U32 R13, RZ, RZ, R10 ;  /* 0x000000ffff0d7224 */ /* 0x000fe400078e000a */
[----:B------:R-:W-:Y:S02]  /*10290*/  IMAD.MOV.U32 R12, RZ, RZ, 0x6 ;  /* 0x00000006ff0c7424 */ /* 0x000fe400078e00ff */
[----:B------:R-:W-:-:S07]  /*102a0*/  IMAD.MOV.U32 R2, RZ, RZ, R14 ;  /* 0x000000ffff027224 */ /* 0x000fce00078e000e */
[----:B------:R-:W-:Y:S05]  /*102b0*/  WARPSYNC.COLLECTIVE R15, `(.L_x_2284) ;  /* 0x000000000f087348 */ /* 0x000fea0003c00000 */
[----:B------:R0:W1:Y:S02]  /*102c0*/  SHFL.IDX P6, R14, R13, R12, R11 ;  /* 0x0000000c0d0e7389 */ /* 0x00006400000c000b */
[----:B01----:R-:W-:Y:S01]  /*102d0*/  ENDCOLLECTIVE ;  /* 0x000000000000791b */ /* 0x003fe20003800000 */
.L_x_2284:
        /* <DEDUP_REMOVED lines=11> */
.L_x_2285:
[----:B------:R-:W-:Y:S02]  /*10390*/  IMAD.MOV.U32 R13, RZ, RZ, R10 ;  /* 0x000000ffff0d7224 */ /* 0x000fe400078e000a */
[----:B------:R-:W-:Y:S02]  /*103a0*/  IMAD.MOV.U32 R12, RZ, RZ, 0x7 ;  /* 0x00000007ff0c7424 */ /* 0x000fe400078e00ff */
[----:B------:R-:W-:-:S07]  /*103b0*/  IMAD.MOV.U32 R2, RZ, RZ, R14 ;  /* 0x000000ffff027224 */ /* 0x000fce00078e000e */
[----:B------:R-:W-:Y:S05]  /*103c0*/  WARPSYNC.COLLECTIVE R15, `(.L_x_2286) ;  /* 0x000000000f087348 */ /* 0x000fea0003c00000 */
[----:B------:R0:W1:Y:S02]  /*103d0*/  SHFL.IDX P6, R14, R13, R12, R11 ;  /* 0x0000000c0d0e7389 */ /* 0x00006400000c000b */
[----:B01----:R-:W-:Y:S01]  /*103e0*/  ENDCOLLECTIVE ;  /* 0x000000000000791b */ /* 0x003fe20003800000 */
.L_x_2286:
        /* <DEDUP_REMOVED lines=11> */
.L_x_2287:
[----:B------:R-:W-:Y:S01]  /*104a0*/  IMAD.MOV.U32 R2, RZ, RZ, R14 ;  /* 0x000000ffff027224 */ /* 0x000fe200078e000e */
[----:B------:R-:W-:Y:S06]  /*104b0*/  BRA `(.L_x_2288) ;  /* 0xffffffc000ec7947 */ /* 0x000fec000383ffff */
.L_x_2192:
[----:B-1----:R1:W2:Y:S02]  /*104c0*/  SYNCS.PHASECHK.TRANS64.TRYWAIT P0, [R5+URZ+0x16860], R2 ;  /* 0x01686002050075a7 */ /* 0x0022a4000800017f */
[----:B--2---:R-:W-:Y:S05]  /*104d0*/  @!P0 NANOSLEEP.SYNCS 0x989680 ;  /* 0x009896800000895d */ /* 0x004fea0003900000 */
[----:B------:R-:W2:Y:S02]  /*104e0*/  @!P0 SYNCS.PHASECHK.TRANS64 P0, [R5+URZ+0x16860], R2 ;  /* 0x01686002050085a7 */ /* 0x000ea4000800007f */
[----:B--2---:R-:W-:Y:S05]  /*104f0*/  @!P0 BRA `(.L_x_2192) ;  /* 0xfffffffc00f08947 */ /* 0x004fea000383ffff */
[----:B------:R-:W-:Y:S05]  /*10500*/  BRA `(.L_x_2289) ;  /* 0xffffffc400447947 */ /* 0x000fea000383ffff */
.L_x_2193:
        /* <DEDUP_REMOVED lines=8> */
.L_x_2291:
[----:B------:R-:W-:Y:S05]  /*10590*/  BSYNC B1 ;  /* 0x0000000000017941 */ /* 0x000fea0003800000 */
.L_x_2290:
        /* <DEDUP_REMOVED lines=9> */
.L_x_2292:
[----:B------:R-:W-:Y:S02]  /*10630*/  IMAD.MOV.U32 R13, RZ, RZ, R18 ;  /* 0x000000ffff0d7224 */ /* 0x000fe400078e0012 */
[----:B------:R-:W-:Y:S02]  /*10640*/  IMAD.MOV.U32 R12, RZ, RZ, 0x1 ;  /* 0x00000001ff0c7424 */ /* 0x000fe400078e00ff */
[----:B------:R-:W-:-:S07]  /*10650*/  IMAD.MOV.U32 R2, RZ, RZ, R14 ;  /* 0x000000ffff027224 */ /* 0x000fce00078e000e */
[----:B------:R-:W-:Y:S05]  /*10660*/  WARPSYNC.COLLECTIVE R15, `(.L_x_2293) ;  /* 0x000000000f087348 */ /* 0x000fea0003c00000 */
[----:B------:R0:W1:Y:S02]  /*10670*/  SHFL.IDX P6, R14, R13, R12, R11 ;  /* 0x0000000c0d0e7389 */ /* 0x00006400000c000b */
[----:B01----:R-:W-:Y:S01]  /*10680*/  ENDCOLLECTIVE ;  /* 0x000000000000791b */ /* 0x003fe20003800000 */
.L_x_2293:
        /* <DEDUP_REMOVED lines=12> */
.L_x_2294:
[----:B------:R-:W-:Y:S02]  /*10750*/  IMAD.MOV.U32 R13, RZ, RZ, R18 ;  /* 0x000000ffff0d7224 */ /* 0x000fe400078e0012 */
[----:B------:R-:W-:Y:S02]  /*10760*/  IMAD.MOV.U32 R12, RZ, RZ, 0x2 ;  /* 0x00000002ff0c7424 */ /* 0x000fe400078e00ff */
[----:B------:R-:W-:-:S07]  /*10770*/  IMAD.MOV.U32 R2, RZ, RZ, R14 ;  /* 0x000000ffff027224 */ /* 0x000fce00078e000e */
[----:B------:R-:W-:Y:S05]  /*10780*/  WARPSYNC.COLLECTIVE R15, `(.L_x_2295) ;  /* 0x000000000f087348 */ /* 0x000fea0003c00000 */
[----:B------:R0:W1:Y:S02]  /*10790*/  SHFL.IDX P6, R14, R13, R12, R11 ;  /* 0x0000000c0d0e7389 */ /* 0x00006400000c000b */
[----:B01----:R-:W-:Y:S01]  /*107a0*/  ENDCOLLECTIVE ;  /* 0x000000000000791b */ /* 0x003fe20003800000 */
.L_x_2295:
        /* <DEDUP_REMOVED lines=12> */
.L_x_2296:
[----:B------:R-:W-:Y:S02]  /*10870*/  IMAD.MOV.U32 R13, RZ, RZ, R18 ;  /* 0x000000ffff0d7224 */ /* 0x000fe400078e0012 */
[----:B------:R-:W-:Y:S02]  /*10880*/  IMAD.MOV.U32 R12, RZ, RZ, 0x3 ;  /* 0x00000003ff0c7424 */ /* 0x000fe400078e00ff */
[----:B------:R-:W-:-:S07]  /*10890*/  IMAD.MOV.U32 R2, RZ, RZ, R14 ;  /* 0x000000ffff027224 */ /* 0x000fce00078e000e */
[----:B------:R-:W-:Y:S05]  /*108a0*/  WARPSYNC.COLLECTIVE R15, `(.L_x_2297) ;  /* 0x000000000f087348 */ /* 0x000fea0003c00000 */
[----:B------:R0:W1:Y:S02]  /*108b0*/  SHFL.IDX P6, R14, R13, R12, R11 ;  /* 0x0000000c0d0e7389 */ /* 0x00006400000c000b */
[----:B01----:R-:W-:Y:S01]  /*108c0*/  ENDCOLLECTIVE ;  /* 0x000000000000791b */ /* 0x003fe20003800000 */
.L_x_2297:
        /* <DEDUP_REMOVED lines=12> */
.L_x_2298:
[----:B------:R-:W-:Y:S02]  /*10990*/  IMAD.MOV.U32 R13, RZ, RZ, R18 ;  /* 0x000000ffff0d7224 */ /* 0x000fe400078e0012 */
[----:B------:R-:W-:Y:S02]  /*109a0*/  IMAD.MOV.U32 R12, RZ, RZ, 0x4 ;  /* 0x00000004ff0c7424 */ /* 0x000fe400078e00ff */
[----:B------:R-:W-:-:S07]  /*109b0*/  IMAD.MOV.U32 R2, RZ, RZ, R14 ;  /* 0x000000ffff027224 */ /* 0x000fce00078e000e */
[----:B------:R-:W-:Y:S05]  /*109c0*/  WARPSYNC.COLLECTIVE R15, `(.L_x_2299) ;  /* 0x000000000f087348 */ /* 0x000fea0003c00000 */
[----:B------:R0:W1:Y:S02]  /*109d0*/  SHFL.IDX P6, R14, R13, R12, R11 ;  /* 0x0000000c0d0e7389 */ /* 0x00006400000c000b */
[----:B01----:R-:W-:Y:S01]  /*109e0*/  ENDCOLLECTIVE ;  /* 0x000000000000791b */ /* 0x003fe20003800000 */
.L_x_2299:
        /* <DEDUP_REMOVED lines=12> */
.L_x_2300:
[----:B------:R-:W-:Y:S02]  /*10ab0*/  IMAD.MOV.U32 R13, RZ, RZ, R18 ;  /* 0x000000ffff0d7224 */ /* 0x000fe400078e0012 */
[----:B------:R-:W-:Y:S02]  /*10ac0*/  IMAD.MOV.U32 R12, RZ, RZ, 0x5 ;  /* 0x00000005ff0c7424 */ /* 0x000fe400078e00ff */
[----:B------:R-:W-:-:S07]  /*10ad0*/  IMAD.MOV.U32 R2, RZ, RZ, R14 ;  /* 0x000000ffff027224 */ /* 0x000fce00078e000e */
[----:B------:R-:W-:Y:S05]  /*10ae0*/  WARPSYNC.COLLECTIVE R15, `(.L_x_2301) ;  /* 0x000000000f087348 */ /* 0x000fea0003c00000 */
[----:B------:R0:W1:Y:S02]  /*10af0*/  SHFL.IDX P6, R14, R13, R12, R11 ;  /* 0x0000000c0d0e7389 */ /* 0x00006400000c000b */
[----:B01----:R-:W-:Y:S01]  /*10b00*/  ENDCOLLECTIVE ;  /* 0x000000000000791b */ /* 0x003fe20003800000 */
.L_x_2301:
        /* <DEDUP_REMOVED lines=12> */
.L_x_2302:
[----:B------:R-:W-:Y:S02]  /*10bd0*/  IMAD.MOV.U32 R13, RZ, RZ, R18 ;  /* 0x000000ffff0d7224 */ /* 0x000fe400078e0012 */
[----:B------:R-:W-:Y:S02]  /*10be0*/  IMAD.MOV.U32 R12, RZ, RZ, 0x6 ;  /* 0x00000006ff0c7424 */ /* 0x000fe400078e00ff */
[----:B------:R-:W-:-:S07]  /*10bf0*/  IMAD.MOV.U32 R2, RZ, RZ, R14 ;  /* 0x000000ffff027224 */ /* 0x000fce00078e000e */
[----:B------:R-:W-:Y:S05]  /*10c00*/  WARPSYNC.COLLECTIVE R15, `(.L_x_2303) ;  /* 0x000000000f087348 */ /* 0x000fea0003c00000 */
[----:B------:R0:W1:Y:S02]  /*10c10*/  SHFL.IDX P6, R14, R13, R12, R11 ;  /* 0x0000000c0d0e7389 */ /* 0x00006400000c000b */
[----:B01----:R-:W-:Y:S01]  /*10c20*/  ENDCOLLECTIVE ;  /* 0x000000000000791b */ /* 0x003fe20003800000 */
.L_x_2303:
        /* <DEDUP_REMOVED lines=12> */
.L_x_2304:
[----:B------:R-:W-:Y:S02]  /*10cf0*/  IMAD.MOV.U32 R13, RZ, RZ, R18 ;  /* 0x000000ffff0d7224 */ /* 0x000fe400078e0012 */
[----:B------:R-:W-:Y:S02]  /*10d00*/  IMAD.MOV.U32 R12, RZ, RZ, 0x7 ;  /* 0x00000007ff0c7424 */ /* 0x000fe400078e00ff */
[----:B------:R-:W-:-:S07]  /*10d10*/  IMAD.MOV.U32 R2, RZ, RZ, R14 ;  /* 0x000000ffff027224 */ /* 0x000fce00078e000e */
[----:B------:R-:W-:Y:S05]  /*10d20*/  WARPSYNC.COLLECTIVE R15, `(.L_x_2305) ;  /* 0x000000000f087348 */ /* 0x000fea0003c00000 */
[----:B------:R0:W1:Y:S02]  /*10d30*/  SHFL.IDX P6, R14, R13, R12, R11 ;  /* 0x0000000c0d0e7389 */ /* 0x00006400000c000b */
[----:B01----:R-:W-:Y:S01]  /*10d40*/  ENDCOLLECTIVE ;  /* 0x000000000000791b */ /* 0x003fe20003800000 */
.L_x_2305:
        /* <DEDUP_REMOVED lines=12> */
.L_x_2306:
[----:B------:R-:W-:Y:S01]  /*10e10*/  IMAD.MOV.U32 R2, RZ, RZ, R14 ;  /* 0x000000ffff027224 */ /* 0x000fe200078e000e */
[----:B------:R-:W-:Y:S06]  /*10e20*/  BRA `(.L_x_2307) ;  /* 0xffffffbc00f47947 */ /* 0x000fec000383ffff */
.L_x_2201:
[----:B0-----:R0:W1:Y:S02]  /*10e30*/  SYNCS.PHASECHK.TRANS64.TRYWAIT P0, [R4+URZ+0x16860], R3 ;  /* 0x01686003040075a7 */ /* 0x001064000800017f */
[----:B-1----:R-:W-:Y:S05]  /*10e40*/  @!P0 NANOSLEEP.SYNCS 0x989680 ;  /* 0x009896800000895d */ /* 0x002fea0003900000 */
[----:B------:R-:W1:Y:S02]  /*10e50*/  @!P0 SYNCS.PHASECHK.TRANS64 P0, [R4+URZ+0x16860], R3 ;  /* 0x01686003040085a7 */ /* 0x000e64000800007f */
[----:B-1----:R-:W-:Y:S05]  /*10e60*/  @!P0 BRA `(.L_x_2201) ;  /* 0xfffffffc00f08947 */ /* 0x002fea000383ffff */
[----:B------:R-:W-:Y:S05]  /*10e70*/  BRA `(.L_x_2308) ;  /* 0xffffffc400087947 */ /* 0x000fea000383ffff */
.L_x_2202:
        /* <DEDUP_REMOVED lines=8> */
.L_x_2310:
[----:B------:R-:W-:Y:S05]  /*10f00*/  BSYNC B0 ;  /* 0x0000000000007941 */ /* 0x000fea0003800000 */
.L_x_2309:
        /* <DEDUP_REMOVED lines=10> */
.L_x_2311:
        /* <DEDUP_REMOVED lines=9> */
.L_x_2312:
        /* <DEDUP_REMOVED lines=11> */
.L_x_2313:
[----:B------:R-:W-:Y:S02]  /*110f0*/  IMAD.MOV.U32 R13, RZ, RZ, R18 ;  /* 0x000000ffff0d7224 */ /* 0x000fe400078e0012 */
[----:B------:R-:W-:Y:S01]  /*11100*/  IMAD.MOV.U32 R12, RZ, RZ, 0x2 ;  /* 0x00000002ff0c7424 */ /* 0x000fe200078e00ff */
[----:B------:R-:W-:-:S13]  /*11110*/  IADD3 R2, P0, R14, R6, RZ ;  /* 0x000000060e027210 */ /* 0x000fda0007f1e0ff */
[----:B------:R-:W-:Y:S05]  /*11120*/  WARPSYNC.COLLECTIVE R15, `(.L_x_2314) ;  /* 0x000000000f087348 */ /* 0x000fea0003c00000 */
[----:B------:R0:W1:Y:S02]  /*11130*/  SHFL.IDX P6, R14, R13, R12, R11 ;  /* 0x0000000c0d0e7389 */ /* 0x00006400000c000b */
[----:B01----:R-:W-:Y:S01]  /*11140*/  ENDCOLLECTIVE ;  /* 0x000000000000791b */ /* 0x003fe20003800000 */
.L_x_2314:
        /* <DEDUP_REMOVED lines=11> */
.L_x_2315:
[----:B------:R-:W-:Y:S02]  /*11200*/  IMAD.MOV.U32 R13, RZ, RZ, R18 ;  /* 0x000000ffff0d7224 */ /* 0x000fe400078e0012 */
[----:B------:R-:W-:Y:S02]  /*11210*/  IMAD.MOV.U32 R12, RZ, RZ, 0x3 ;  /* 0x00000003ff0c7424 */ /* 0x000fe400078e00ff */
[----:B------:R-:W-:-:S07]  /*11220*/  IMAD.MOV.U32 R9, RZ, RZ, R14 ;  /* 0x000000ffff097224 */ /* 0x000fce00078e000e */
[----:B------:R-:W-:Y:S05]  /*11230*/  WARPSYNC.COLLECTIVE R15, `(.L_x_2316) ;  /* 0x000000000f087348 */ /* 0x000fea0003c00000 */
[----:B------:R0:W1:Y:S02]  /*11240*/  SHFL.IDX P6, R14, R13, R12, R11 ;  /* 0x0000000c0d0e7389 */ /* 0x00006400000c000b */
[----:B01----:R-:W-:Y:S01]  /*11250*/  ENDCOLLECTIVE ;  /* 0x000000000000791b */ /* 0x003fe20003800000 */
.L_x_2316:
        /* <DEDUP_REMOVED lines=12> */
.L_x_2317:
[----:B------:R-:W-:Y:S02]  /*11320*/  IMAD.MOV.U32 R13, RZ, RZ, R18 ;  /* 0x000000ffff0d7224 */ /* 0x000fe400078e0012 */
[----:B------:R-:W-:Y:S01]  /*11330*/  IMAD.MOV.U32 R12, RZ, RZ, 0x4 ;  /* 0x00000004ff0c7424 */ /* 0x000fe200078e00ff */
[----:B------:R-:W-:-:S13]  /*11340*/  IADD3 R2, P0, R14, R6, RZ ;  /* 0x000000060e027210 */ /* 0x000fda0007f1e0ff */
[----:B------:R-:W-:Y:S05]  /*11350*/  WARPSYNC.COLLECTIVE R15, `(.L_x_2318) ;  /* 0x000000000f087348 */ /* 0x000fea0003c00000 */
[----:B------:R0:W1:Y:S02]  /*11360*/  SHFL.IDX P6, R14, R13, R12, R11 ;  /* 0x0000000c0d0e7389 */ /* 0x00006400000c000b */
[----:B01----:R-:W-:Y:S01]  /*11370*/  ENDCOLLECTIVE ;  /* 0x000000000000791b */ /* 0x003fe20003800000 */
.L_x_2318:
        /* <DEDUP_REMOVED lines=11> */
.L_x_2319:
[----:B------:R-:W-:Y:S02]  /*11430*/  IMAD.MOV.U32 R13, RZ, RZ, R18 ;  /* 0x000000ffff0d7224 */ /* 0x000fe400078e0012 */
[----:B------:R-:W-:Y:S02]  /*11440*/  IMAD.MOV.U32 R12, RZ, RZ, 0x5 ;  /* 0x00000005ff0c7424 */ /* 0x000fe400078e00ff */
[----:B------:R-:W-:-:S07]  /*11450*/  IMAD.MOV.U32 R9, RZ, RZ, R14 ;  /* 0x000000ffff097224 */ /* 0x000fce00078e000e */
[----:B------:R-:W-:Y:S05]  /*11460*/  WARPSYNC.COLLECTIVE R15, `(.L_x_2320) ;  /* 0x000000000f087348 */ /* 0x000fea0003c00000 */
[----:B------:R0:W1:Y:S02]  /*11470*/  SHFL.IDX P6, R14, R13, R12, R11 ;  /* 0x0000000c0d0e7389 */ /* 0x00006400000c000b */
[----:B01----:R-:W-:Y:S01]  /*11480*/  ENDCOLLECTIVE ;  /* 0x000000000000791b */ /* 0x003fe20003800000 */
.L_x_2320:
        /* <DEDUP_REMOVED lines=12> */
.L_x_2321:
[----:B------:R-:W-:Y:S02]  /*11550*/  IMAD.MOV.U32 R13, RZ, RZ, R18 ;  /* 0x000000ffff0d7224 */ /* 0x000fe400078e0012 */
[----:B------:R-:W-:Y:S01]  /*11560*/  IMAD.MOV.U32 R12, RZ, RZ, 0x6 ;  /* 0x00000006ff0c7424 */ /* 0x000fe200078e00ff */
[----:B------:R-:W-:-:S13]  /*11570*/  IADD3 R2, P0, R14, R6, RZ ;  /* 0x000000060e027210 */ /* 0x000fda0007f1e0ff */
[----:B------:R-:W-:Y:S05]  /*11580*/  WARPSYNC.COLLECTIVE R15, `(.L_x_2322) ;  /* 0x000000000f087348 */ /* 0x000fea0003c00000 */
[----:B------:R0:W1:Y:S02]  /*11590*/  SHFL.IDX P6, R14, R13, R12, R11 ;  /* 0x0000000c0d0e7389 */ /* 0x00006400000c000b */
[----:B01----:R-:W-:Y:S01]  /*115a0*/  ENDCOLLECTIVE ;  /* 0x000000000000791b */ /* 0x003fe20003800000 */
.L_x_2322:
        /* <DEDUP_REMOVED lines=11> */
.L_x_2323:
[----:B------:R-:W-:Y:S02]  /*11660*/  IMAD.MOV.U32 R13, RZ, RZ, R18 ;  /* 0x000000ffff0d7224 */ /* 0x000fe400078e0012 */
[----:B------:R-:W-:Y:S02]  /*11670*/  IMAD.MOV.U32 R12, RZ, RZ, 0x7 ;  /* 0x00000007ff0c7424 */ /* 0x000fe400078e00ff */
[----:B------:R-:W-:-:S07]  /*11680*/  IMAD.MOV.U32 R9, RZ, RZ, R14 ;  /* 0x000000ffff097224 */ /* 0x000fce00078e000e */
[----:B------:R-:W-:Y:S05]  /*11690*/  WARPSYNC.COLLECTIVE R15, `(.L_x_2324) ;  /* 0x000000000f087348 */ /* 0x000fea0003c00000 */
[----:B------:R0:W1:Y:S02]  /*116a0*/  SHFL.IDX P6, R14, R13, R12, R11 ;  /* 0x0000000c0d0e7389 */ /* 0x00006400000c000b */
[----:B01----:R-:W-:Y:S01]  /*116b0*/  ENDCOLLECTIVE ;  /* 0x000000000000791b */ /* 0x003fe20003800000 */
.L_x_2324:
        /* <DEDUP_REMOVED lines=12> */
.L_x_2325:
[----:B------:R-:W-:Y:S05]  /*11780*/  BRA `(.L_x_2326) ;  /* 0xffffffbc00c87947 */ /* 0x000fea000383ffff */
.L_x_2207:
        /* <DEDUP_REMOVED lines=8> */
.L_x_2328:
[----:B------:R-:W-:Y:S05]  /*11810*/  BSYNC B0 ;  /* 0x0000000000007941 */ /* 0x000fea0003800000 */
.L_x_2327:
[----:B------:R-:W-:Y:S05]  /*11820*/  BRA `(.L_x_2329) ;  /* 0xffffffc0004c7947 */ /* 0x000fea000383ffff */
.L_x_2210:
[----:B-1----:R1:W2:Y:S02]  /*11830*/  SYNCS.PHASECHK.TRANS64.TRYWAIT P0, [R5+URZ+0x16820], R0 ;  /* 0x01682000050075a7 */ /* 0x0022a4000800017f */
[----:B--2---:R-:W-:Y:S05]  /*11840*/  @!P0 NANOSLEEP.SYNCS 0x989680 ;  /* 0x009896800000895d */ /* 0x004fea0003900000 */
[----:B------:R-:W2:Y:S02]  /*11850*/  @!P0 SYNCS.PHASECHK.TRANS64 P0, [R5+URZ+0x16820], R0 ;  /* 0x01682000050085a7 */ /* 0x000ea4000800007f */
[----:B--2---:R-:W-:Y:S05]  /*11860*/  @!P0 BRA `(.L_x_2210) ;  /* 0xfffffffc00f08947 */ /* 0x004fea000383ffff */
[----:B------:R-:W-:Y:S05]  /*11870*/  BRA `(.L_x_2330) ;  /* 0xffffffc000987947 */ /* 0x000fea000383ffff */
.L_x_2211:
[----:B------:R-:W2:Y:S01]  /*11880*/  S2R R2, SR_TID.X ;  /* 0x0000000000027919 */ /* 0x000ea20000002100 */
[----:B------:R-:W-:Y:S01]  /*11890*/  BSSY B0, `(.L_x_2331) ;  /* 0x000000a000007945 */ /* 0x000fe20003800000 */
[----:B------:R-:W-:Y:S02]  /*118a0*/  IMAD.MOV.U32 R12, RZ, RZ, RZ ;  /* 0x000000ffff0c7224 */ /* 0x000fe400078e00ff */
[----:B------:R-:W-:Y:S02]  /*118b0*/  IMAD.MOV.U32 R11, RZ, RZ, 0x1f ;  /* 0x0000001fff0b7424 */ /* 0x000fe400078e00ff */
[----:B------:R-:W-:Y:S01]  /*118c0*/  IMAD.MOV.U32 R15, RZ, RZ, -0x1 ;  /* 0xffffffffff0f7424 */ /* 0x000fe200078e00ff */
[----:B--2---:R-:W-:-:S04]  /*118d0*/  SHF.R.U32.HI R2, RZ, 0x5, R2 ;  /* 0x00000005ff027819 */ /* 0x004fc80000011602 */
[----:B------:R-:W-:-:S05]  /*118e0*/  LOP3.LUT R2, R2, 0x3, RZ, 0xc0, !PT ;  /* 0x0000000302027812 */ /* 0x000fca00078ec0ff */
[----:B------:R-:W-:-:S07]  /*118f0*/  IMAD.MOV.U32 R13, RZ, RZ, R2 ;  /* 0x000000ffff0d7224 */ /* 0x000fce00078e0002 */
[----:B01----:R-:W-:Y:S05]  /*11900*/  WARPSYNC.COLLECTIVE R15, `(.L_x_2332) ;  /* 0x000000000f087348 */ /* 0x003fea0003c00000 */
[----:B------:R2:W3:Y:S02]  /*11910*/  SHFL.IDX P6, R14, R13, R12, R11 ;  /* 0x0000000c0d0e7389 */ /* 0x0004e400000c000b */
[----:B0123--:R-:W-:Y:S01]  /*11920*/  ENDCOLLECTIVE ;  /* 0x000000000000791b */ /* 0x00ffe20003800000 */
.L_x_2332:
[----:B------:R-:W-:Y:S05]  /*11930*/  BSYNC B0 ;  /* 0x0000000000007941 */ /* 0x000fea0003800000 */
.L_x_2331:
[----:B------:R-:W-:Y:S05]  /*11940*/  BRA `(.L_x_2333) ;  /* 0xffffffc000807947 */ /* 0x000fea000383ffff */
.L_x_2214:
[----:B------:R-:W-:Y:S01]  /*11950*/  BSSY B1, `(.L_x_2334) ;  /* 0x0000006000017945 */ /* 0x000fe20003800000 */
[----:B------:R-:W-:-:S07]  /*11960*/  IMAD.MOV.U32 R15, RZ, RZ, -0x1 ;  /* 0xffffffffff0f7424 */ /* 0x000fce00078e00ff */
[----:B01----:R-:W-:Y:S05]  /*11970*/  WARPSYNC.COLLECTIVE R15, `(.L_x_2335) ;  /* 0x000000000f0c7348 */ /* 0x003fea0003c00000 */
[----:B------:R-:W-:Y:S02]  /*11980*/  ELECT P6, UR62, PT ;  /* 0x00000000003e782f */ /* 0x000fe400038c0000 */
[----:B------:R-:W-:Y:S01]  /*11990*/  MOV R14, UR62 ;  /* 0x0000003e000e7c02 */ /* 0x000fe20008000f00 */
[----:B01----:R-:W-:Y:S10]  /*119a0*/  ENDCOLLECTIVE ;  /* 0x000000000000791b */ /* 0x003ff40003800000 */
.L_x_2335:
[----:B------:R-:W-:Y:S05]  /*119b0*/  BSYNC B1 ;  /* 0x0000000000017941 */ /* 0x000fea0003800000 */
.L_x_2334:
[----:B------:R-:W-:Y:S05]  /*119c0*/  BRA `(.L_x_2336) ;  /* 0xffffffc000787947 */ /* 0x000fea000383ffff */
.L_x_2216:
[----:B-1----:R1:W2:Y:S02]  /*119d0*/  SYNCS.PHASECHK.TRANS64.TRYWAIT P1, [R3+URZ+0x16840], R2 ;  /* 0x01684002030075a7 */ /* 0x0022a4000802017f */
[----:B--2---:R-:W-:Y:S05]  /*119e0*/  @!P1 NANOSLEEP.SYNCS 0x989680 ;  /* 0x009896800000995d */ /* 0x004fea0003900000 */
[----:B------:R-:W2:Y:S02]  /*119f0*/  @!P1 SYNCS.PHASECHK.TRANS64 P1, [R3+URZ+0x16840], R2 ;  /* 0x01684002030095a7 */ /* 0x000ea4000802007f */
[----:B--2---:R-:W-:Y:S05]  /*11a00*/  @!P1 BRA `(.L_x_2216) ;  /* 0xfffffffc00f09947 */ /* 0x004fea000383ffff */
[----:B------:R-:W-:Y:S05]  /*11a10*/  BRA `(.L_x_2337) ;  /* 0xffffffc000987947 */ /* 0x000fea000383ffff */
.L_x_2218:
[----:B--2---:R2:W3:Y:S02]  /*11a20*/  SYNCS.PHASECHK.TRANS64.TRYWAIT P1, [R5+URZ+0x16840], R0 ;  /* 0x01684000050075a7 */ /* 0x0044e4000802017f */
[----:B---3--:R-:W-:Y:S05]  /*11a30*/  @!P1 NANOSLEEP.SYNCS 0x989680 ;  /* 0x009896800000995d */ /* 0x008fea0003900000 */
[----:B------:R-:W3:Y:S02]  /*11a40*/  @!P1 SYNCS.PHASECHK.TRANS64 P1, [R5+URZ+0x16840], R0 ;  /* 0x01684000050095a7 */ /* 0x000ee4000802007f */
[----:B---3--:R-:W-:Y:S05]  /*11a50*/  @!P1 BRA `(.L_x_2218) ;  /* 0xfffffffc00f09947 */ /* 0x008fea000383ffff */
[----:B------:R-:W-:Y:S05]  /*11a60*/  BRA `(.L_x_2338) ;  /* 0xffffffc000a47947 */ /* 0x000fea000383ffff */
.L_x_2220:
[----:B---3--:R3:W4:Y:S02]  /*11a70*/  SYNCS.PHASECHK.TRANS64.TRYWAIT P1, [R3+URZ+0x16860], R2 ;  /* 0x01686002030075a7 */ /* 0x008724000802017f */
[----:B----4-:R-:W-:Y:S05]  /*11a80*/  @!P1 NANOSLEEP.SYNCS 0x989680 ;  /* 0x009896800000995d */ /* 0x010fea0003900000 */
[----:B------:R-:W4:Y:S02]  /*11a90*/  @!P1 SYNCS.PHASECHK.TRANS64 P1, [R3+URZ+0x16860], R2 ;  /* 0x01686002030095a7 */ /* 0x000f24000802007f */
[----:B----4-:R-:W-:Y:S05]  /*11aa0*/  @!P1 BRA `(.L_x_2220) ;  /* 0xfffffffc00f09947 */ /* 0x010fea000383ffff */
[----:B------:R-:W-:Y:S05]  /*11ab0*/  BRA `(.L_x_2339) ;  /* 0xffffffc000a07947 */ /* 0x000fea000383ffff */
.L_x_2340:
        /* <DEDUP_REMOVED lines=12> */
.L_x_3111:


//--------------------- .text._ZN7cutlass13device_kernelIN5flash11enable_sm90INS1_16FlashAttnFwdSm90INS1_25CollectiveMainloopFwdSm90ILi2EN4cute5tupleIJNS5_1CILi1EEES8_S8_EEENS6_IJNS7_ILi192EEENS7_ILi128EEENS7_ILi64EEEEEELi64ENS_10bfloat16_tEfNS_4arch4Sm90ELb1ELb0ELb0ELb1ELb1ELb0ELb0ELb1ELb1ELb1ELb0ELb0EEENS1_21CollectiveEpilogueFwdINS6_IJSA_SC_SB_EEES9_SE_SG_Li384ELb1ELb1ELb0ELb0EEENS1_36VarlenDynamicPersistentTileSchedulerILi192ELi128ELi384ELi128ELb0ELb1ELb1ELb1ELb1ELb1EEEEEEEEEvNT_6ParamsE --------------------------
	.section	.text._ZN7cutlass13device_kernelIN5flash11enable_sm90INS1_16FlashAttnFwdSm90INS1_25CollectiveMainloopFwdSm90ILi2EN4cute5tupleIJNS5_1CILi1EEES8_S8_EEENS6_IJNS7_ILi192EEENS7_ILi128EEENS7_ILi64EEEEEELi64ENS_10bfloat16_tEfNS_4arch4Sm90ELb1ELb0ELb0ELb1ELb1ELb0ELb0ELb1ELb1ELb1ELb0ELb0EEENS1_21CollectiveEpilogueFwdINS6_IJSA_SC_SB_EEES9_SE_SG_Li384ELb1ELb1ELb0ELb0EEENS1_36VarlenDynamicPersistentTileSchedulerILi192ELi128ELi384ELi128ELb0ELb1ELb1ELb1ELb1ELb1EEEEEEEEEvNT_6ParamsE,"ax",@progbits
	.align	128
.text._ZN7cutlass13device_kernelIN5flash11enable_sm90INS1_16FlashAttnFwdSm90INS1_25CollectiveMainloopFwdSm90ILi2EN4cute5tupleIJNS5_1CILi1EEES8_S8_EEENS6_IJNS7_ILi192EEENS7_ILi128EEENS7_ILi64EEEEEELi64ENS_10bfloat16_tEfNS_4arch4Sm90ELb1ELb0ELb0ELb1ELb1ELb0ELb0ELb1ELb1ELb1ELb0ELb0EEENS1_21CollectiveEpilogueFwdINS6_IJSA_SC_SB_EEES9_SE_SG_Li384ELb1ELb1ELb0ELb0EEENS1_36VarlenDynamicPersistentTileSchedulerILi192ELi128ELi384ELi128ELb0ELb1ELb1ELb1ELb1ELb1EEEEEEEEEvNT_6ParamsE:
        .type           _ZN7cutlass13device_kernelIN5flash11enable_sm90INS1_16FlashAttnFwdSm90INS1_25CollectiveMainloopFwdSm90ILi2EN4cute5tupleIJNS5_1CILi1EEES8_S8_EEENS6_IJNS7_ILi192EEENS7_ILi128EEENS7_ILi64EEEEEELi64ENS_10bfloat16_tEfNS_4arch4Sm90ELb1ELb0ELb0ELb1ELb1ELb0ELb0ELb1ELb1ELb1ELb0ELb0EEENS1_21CollectiveEpilogueFwdINS6_IJSA_SC_SB_EEES9_SE_SG_Li384ELb1ELb1ELb0ELb0EEENS1_36VarlenDynamicPersistentTileSchedulerILi192ELi128ELi384ELi128ELb0ELb1ELb1ELb1ELb1ELb1EEEEEEEEEvNT_6ParamsE,@function
        .size           _ZN7cutlass13device_kernelIN5flash11enable_sm90INS1_16FlashAttnFwdSm90INS1_25CollectiveMainloopFwdSm90ILi2EN4cute5tupleIJNS5_1CILi1EEES8_S8_EEENS6_IJNS7_ILi192EEENS7_ILi128EEENS7_ILi64EEEEEELi64ENS_10bfloat16_tEfNS_4arch4Sm90ELb1ELb0ELb0ELb1ELb1ELb0ELb0ELb1ELb1ELb1ELb0ELb0EEENS1_21CollectiveEpilogueFwdINS6_IJSA_SC_SB_EEES9_SE_SG_Li384ELb1ELb1ELb0ELb0EEENS1_36VarlenDynamicPersistentTileSchedulerILi192ELi128ELi384ELi128ELb0ELb1ELb1ELb1ELb1ELb1EEEEEEEEEvNT_6ParamsE,(.L_x_3112 - _ZN7cutlass13device_kernelIN5flash11enable_sm90INS1_16FlashAttnFwdSm90INS1_25CollectiveMainloopFwdSm90ILi2EN4cute5tupleIJNS5_1CILi1EEES8_S8_EEENS6_IJNS7_ILi192EEENS7_ILi128EEENS7_ILi64EEEEEELi64ENS_10bfloat16_tEfNS_4arch4Sm90ELb1ELb0ELb0ELb1ELb1ELb0ELb0ELb1ELb1ELb1ELb0ELb0EEENS1_21CollectiveEpilogueFwdINS6_IJSA_SC_SB_EEES9_SE_SG_Li384ELb1ELb1ELb0ELb0EEENS1_36VarlenDynamicPersistentTileSchedulerILi192ELi128ELi384ELi128ELb0ELb1ELb1ELb1ELb1ELb1EEEEEEEEEvNT_6ParamsE)
        .other          _ZN7cutlass13device_kernelIN5flash11enable_sm90INS1_16FlashAttnFwdSm90INS1_25CollectiveMainloopFwdSm90ILi2EN4cute5tupleIJNS5_1CILi1EEES8_S8_EEENS6_IJNS7_ILi192EEENS7_ILi128EEENS7_ILi64EEEEEELi64ENS_10bfloat16_tEfNS_4arch4Sm90ELb1ELb0ELb0ELb1ELb1ELb0ELb0ELb1ELb1ELb1ELb0ELb0EEENS1_21CollectiveEpilogueFwdINS6_IJSA_SC_SB_EEES9_SE_SG_Li384ELb1ELb1ELb0ELb0EEENS1_36VarlenDynamicPersistentTileSchedulerILi192ELi128ELi384ELi128ELb0ELb1ELb1ELb1ELb1ELb1EEEEEEEEEvNT_6ParamsE,@"STO_CUDA_ENTRY STV_DEFAULT"
_ZN7cutlass13device_kernelIN5flash11enable_sm90INS1_16FlashAttnFwdSm90INS1_25CollectiveMainloopFwdSm90ILi2EN4cute5tupleIJNS5_1CILi1EEES8_S8_EEENS6_IJNS7_ILi192EEENS7_ILi128EEENS7_ILi64EEEEEELi64ENS_10bfloat16_tEfNS_4arch4Sm90ELb1ELb0ELb0ELb1ELb1ELb0ELb0ELb1ELb1ELb1ELb0ELb0EEENS1_21CollectiveEpilogueFwdINS6_IJSA_SC_SB_EEES9_SE_SG_Li384ELb1ELb1ELb0ELb0EEENS1_36VarlenDynamicPersistentTileSchedulerILi192ELi128ELi384ELi128ELb0ELb1ELb1ELb1ELb1ELb1EEEEEEEEEvNT_6ParamsE:
        /* <DEDUP_REMOVED lines=45> */
.L_x_2341:
        /* <DEDUP_REMOVED lines=22> */
.L_x_2342:
        /* <DEDUP_REMOVED lines=18> */
.L_x_2343:
        /* <DEDUP_REMOVED lines=22> */
.L_x_2344:
        /* <DEDUP_REMOVED lines=23> */
.L_x_2345:
        /* <DEDUP_REMOVED lines=8> */
.L_x_2347:
        /* <DEDUP_REMOVED lines=25> */
[----:B------:R-:W-:Y:S02]  /*0a30*/  UMOV UR37, URZ ;  /* 0x0000003f00257c82 */ /* 0x000fe40008000000 */
[CC--:B------:R-:W-:Y:S02]  /*0a40*/  LEA.HI R153, R0.reuse, R157.reuse, RZ, 0x7 ;  /* 0x0000009d00997211 */ /* 0x0c0fe400078f38ff */
[----:B------:R-:W-:-:S02]  /*0a50*/  LEA.HI R3, R0, R157, RZ, 0x5 ;  /* 0x0000009d00037211 */ /* 0x000fc400078f28ff */
[----:B------:R-:W-:Y:S02]  /*0a60*/  LOP3.LUT R152, R153, 0xffffff80, RZ, 0xc0, !PT ;  /* 0xffffff8099987812 */ /* 0x000fe400078ec0ff */
[CC--:B------:R-:W-:Y:S01]  /*0a70*/  LEA.HI R2, R0.reuse, R157.reuse, RZ, 0x4 ;  /* 0x0000009d00027211 */ /* 0x0c0fe200078f20ff */
[----:B------:R-:W-:Y:S01]  /*0a80*/  IMAD.SHL.U32 R5, R3, 0x20, RZ ;  /* 0x0000002003057824 */ /* 0x000fe200078e00ff */
[----:B------:R-:W-:Y:S01]  /*0a90*/  LEA.HI R10, R0, R157, RZ, 0x2 ;  /* 0x0000009d000a7211 */ /* 0x000fe200078f10ff */
[----:B------:R-:W-:Y:S01]  /*0aa0*/  IMAD.IADD R152, R157, 0x1, -R152 ;  /* 0x000000019d987824 */ /* 0x000fe200078e0a98 */
[----:B------:R-:W-:Y:S02]  /*0ab0*/  SHF.R.S32.HI R3, RZ, 0x4, R2 ;  /* 0x00000004ff037819 */ /* 0x000fe40000011402 */
[----:B------:R-:W-:Y:S02]  /*0ac0*/  LOP3.LUT R4, R2, 0x3fffff0, RZ, 0xc0, !PT ;  /* 0x03fffff002047812 */ /* 0x000fe400078ec0ff */
[----:B------:R-:W-:-:S02]  /*0ad0*/  SHF.R.S32.HI R7, RZ, 0x1f, R152 ;  /* 0x0000001fff077819 */ /* 0x000fc40000011498 */
[----:B------:R-:W-:Y:S01]  /*0ae0*/  LEA.HI R2, R2, R3, RZ, 0x1 ;  /* 0x0000000302027211 */ /* 0x000fe200078f08ff */
[----:B------:R-:W-:Y:S01]  /*0af0*/  IMAD.IADD R4, R157, 0x1, -R4 ;  /* 0x000000019d047824 */ /* 0x000fe200078e0a04 */
[----:B------:R-:W-:Y:S02]  /*0b00*/  LEA.HI R6, R7, R152, RZ, 0x2 ;  /* 0x0000009807067211 */ /* 0x000fe400078f10ff */
[----:B------:R-:W-:Y:S02]  /*0b10*/  LOP3.LUT R2, R2, 0x1ffffffe, RZ, 0xc0, !PT ;  /* 0x1ffffffe02027812 */ /* 0x000fe400078ec0ff */
[--C-:B------:R-:W-:Y:S02]  /*0b20*/  SHF.R.S32.HI R8, RZ, 0x2, R6.reuse ;  /* 0x00000002ff087819 */ /* 0x100fe40000011406 */
[----:B------:R-:W-:Y:S01]  /*0b30*/  SHF.R.S32.HI R9, RZ, 0x1f, R6 ;  /* 0x0000001fff097819 */ /* 0x000fe20000011406 */
[----:B------:R-:W-:Y:S01]  /*0b40*/  IMAD.IADD R2, R3, 0x1, -R2 ;  /* 0x0000000103027824 */ /* 0x000fe200078e0a02 */
[----:B------:R-:W-:-:S02]  /*0b50*/  SHF.R.S32.HI R153, RZ, 0x7, R153 ;  /* 0x00000007ff997819 */ /* 0x000fc40000011499 */
[----:B------:R-:W-:Y:S02]  /*0b60*/  LOP3.LUT R10, R10, 0xfffffffc, RZ, 0xc0, !PT ;  /* 0xfffffffc0a0a7812 */ /* 0x000fe400078ec0ff */
[----:B------:R-:W-:Y:S01]  /*0b70*/  LEA.HI R9, R9, R8, RZ, 0x3 ;  /* 0x0000000809097211 */ /* 0x000fe200078f18ff */
[----:B------:R-:W-:Y:S01]  /*0b80*/  IMAD.HI R3, R153, 0x55555556, RZ ;  /* 0x5555555699037827 */ /* 0x000fe200078e02ff */
[----:B------:R-:W-:Y:S02]  /*0b90*/  LOP3.LUT R5, R5, 0xfffffc00, RZ, 0xc0, !PT ;  /* 0xfffffc0005057812 */ /* 0x000fe400078ec0ff */
[----:B------:R-:W-:Y:S01]  /*0ba0*/  LEA.HI R0, R0, R157, RZ, 0x3 ;  /* 0x0000009d00007211 */ /* 0x000fe200078f18ff */
[----:B------:R-:W-:Y:S01]  /*0bb0*/  IMAD.IADD R10, R157, 0x1, -R10 ;  /* 0x000000019d0a7824 */ /* 0x000fe200078e0a0a */
[----:B------:R-:W-:Y:S01]  /*0bc0*/  LOP3.LUT R9, R9, 0xfffffff8, RZ, 0xc0, !PT ;  /* 0xfffffff809097812 */ /* 0x000fe200078ec0ff */
[----:B------:R-:W-:Y:S01]  /*0bd0*/  IMAD R5, R4, 0x40, R5 ;  /* 0x0000004004057824 */ /* 0x000fe200078e0205 */
[----:B------:R-:W-:-:S02]  /*0be0*/  LEA.HI R7, R7, R152, RZ, 0x5 ;  /* 0x0000009807077211 */ /* 0x000fc400078f28ff */
[----:B------:R-:W-:Y:S01]  /*0bf0*/  LEA.HI R4, R3, R3, RZ, 0x1 ;  /* 0x0000000303047211 */ /* 0x000fe200078f08ff */
[----:B------:R-:W-:Y:S01]  /*0c00*/  IMAD.IADD R8, R8, 0x1, -R9 ;  /* 0x0000000108087824 */ /* 0x000fe200078e0a09 */
[----:B------:R-:W-:Y:S01]  /*0c10*/  LOP3.LUT R18, R0, 0xfffffff8, RZ, 0xc0, !PT ;  /* 0xfffffff800127812 */ /* 0x000fe200078ec0ff */
[----:B------:R-:W-:Y:S01]  /*0c20*/  IMAD R155, R2, 0x8, R5 ;  /* 0x00000008029b7824 */ /* 0x000fe200078e0205 */
[----:B------:R-:W-:Y:S01]  /*0c30*/  LEA.HI R3, R10, R10, RZ, 0x1 ;  /* 0x0000000a0a037211 */ /* 0x000fe200078f08ff */
[----:B------:R-:W-:Y:S01]  /*0c40*/  IMAD R4, R4, -0x3, R153 ;  /* 0xfffffffd04047824 */ /* 0x000fe200078e0299 */
[----:B------:R-:W-:Y:S01]  /*0c50*/  SHF.R.S32.HI R7, RZ, 0x5, R7 ;  /* 0x00000005ff077819 */ /* 0x000fe20000011407 */
[----:B------:R-:W-:Y:S01]  /*0c60*/  IMAD.IADD R18, R157, 0x1, -R18 ;  /* 0x000000019d127824 */ /* 0x000fe200078e0a12 */
[----:B------:R-:W-:Y:S02]  /*0c70*/  LOP3.LUT R3, R3, 0x1ffffffe, RZ, 0xc0, !PT ;  /* 0x1ffffffe03037812 */ /* 0x000fe400078ec0ff */
[----:B------:R-:W-:Y:S01]  /*0c80*/  LOP3.LUT R5, R6, 0x7ffffffc, RZ, 0xc0, !PT ;  /* 0x7ffffffc06057812 */ /* 0x000fe200078ec0ff */
[----:B------:R-:W-:Y:S01]  /*0c90*/  IMAD R7, R7, 0x10, R8 ;  /* 0x0000001007077824 */ /* 0x000fe200078e0208 */
[----:B------:R-:W-:Y:S01]  /*0ca0*/  SHF.R.S32.HI R22, RZ, 0x3, R0 ;  /* 0x00000003ff167819 */ /* 0x000fe20000011400 */
[----:B------:R-:W-:Y:S01]  /*0cb0*/  IMAD.SHL.U32 R19, R18, 0x8, RZ ;  /* 0x0000000812137824 */ /* 0x000fe200078e00ff */
[----:B------:R-:W-:Y:S01]  /*0cc0*/  IADD3 R16, R152, -R5, RZ ;  /* 0x8000000598107210 */ /* 0x000fe20007ffe0ff */
[----:B------:R-:W-:-:S02]  /*0cd0*/  IMAD.IADD R3, R10, 0x1, -R3 ;  /* 0x000000010a037824 */ /* 0x000fc400078e0a03 */
[----:B------:R-:W-:Y:S01]  /*0ce0*/  IMAD R154, R4, 0x40, R7 ;  /* 0x00000040049a7824 */ /* 0x000fe200078e0207 */
[----:B------:R-:W-:-:S03]  /*0cf0*/  SHF.R.S32.HI R156, RZ, 0x1f, R19 ;  /* 0x0000001fff9c7819 */ /* 0x000fc60000011413 */
[----:B------:R-:W-:-:S07]  /*0d00*/  IMAD R17, R3, 0x8, R154 ;  /* 0x0000000803117824 */ /* 0x000fce00078e029a */
.L_x_2395:
[----:B012---:R-:W0:Y:S01]  /*0d10*/  LDC.64 R2, c[0x0][0xc88] ;  /* 0x00032200ff027b82 */ /* 0x007e220000000a00 */
[----:B------:R-:W-:Y:S01]  /*0d20*/  ULDC.64 UR8, c[0x0][0xa28] ;  /* 0x00028a0000087ab9 */ /* 0x000fe20000000a00 */
[----:B------:R-:W-:Y:S01]  /*0d30*/  ULDC.64 UR10, c[0x0][0xa18] ;  /* 0x00028600000a7ab9 */ /* 0x000fe20000000a00 */
[----:B------:R-:W-:Y:S01]  /*0d40*/  ULDC UR4, c[0x0][0x424] ;  /* 0x0001090000047ab9 */ /* 0x000fe20000000800 */
        /* <DEDUP_REMOVED lines=11> */
[----:B------:R-:W-:-:S04]  /*0e00*/  @UP0 ULEA UR8, UP2, UR39, UR8, 0x2 ;  /* 0x0000000827080291 */ /* 0x000fc8000f84103f */
[----:B------:R-:W-:Y:S02]  /*0e10*/  @UP0 ULEA.HI.X UR9, UR39, UR9, UR40, 0x2, UP2 ;  /* 0x0000000927090291 */ /* 0x000fe400090f1428 */
[----:B------:R-:W-:Y:S01]  /*0e20*/  @UP1 ULEA UR10, UP0, UR39, UR10, 0x2 ;  /* 0x0000000a270a1291 */ /* 0x000fe2000f80103f */
[----:B------:R-:W-:-:S03]  /*0e30*/  IMAD.U32 R2, RZ, RZ, UR8 ;  /* 0x00000008ff027e24 */ /* 0x000fc6000f8e00ff */
[----:B------:R-:W-:Y:S01]  /*0e40*/  @UP1 ULEA.HI.X UR11, UR39, UR11, UR40, 0x2, UP0 ;  /* 0x0000000b270b1291 */ /* 0x000fe200080f1428 */
[----:B------:R-:W-:Y:S01]  /*0e50*/  IMAD.U32 R3, RZ, RZ, UR9 ;  /* 0x00000009ff037e24 */ /* 0x000fe2000f8e00ff */
[----:B------:R-:W-:Y:S01]  /*0e60*/  ULDC.64 UR8, c[0x0][0x418] ;  /* 0x0001060000087ab9 */ /* 0x000fe20000000a00 */
[----:B------:R-:W-:-:S03]  /*0e70*/  IMAD.U32 R4, RZ, RZ, UR10 ;  /* 0x0000000aff047e24 */ /* 0x000fc6000f8e00ff */
[----:B------:R-:W-:Y:S01]  /*0e80*/  IMAD.U32 R5, RZ, RZ, UR11 ;  /* 0x0000000bff057e24 */ /* 0x000fe2000f8e00ff */
[----:B------:R-:W2:Y:S04]  /*0e90*/  @P0 LDG.E R2, desc[UR52][R2.64] ;  /* 0x0000003402020981 */ /* 0x000ea8000c1e1900 */
[----:B------:R-:W3:Y:S01]  /*0ea0*/  @P2 LDG.E R4, desc[UR52][R4.64] ;  /* 0x0000003404042981 */ /* 0x000ee2000c1e1900 */
[----:B------:R-:W-:Y:S01]  /*0eb0*/  UISETP.NE.U32.AND UP0, UPT, UR8, URZ, UPT ;  /* 0x0000003f0800728c */ /* 0x000fe2000bf05070 */
[----:B------:R-:W-:Y:S01]  /*0ec0*/  UMOV UR48, URZ ;  /* 0x0000003f00307c82 */ /* 0x000fe20008000000 */
[----:B------:R-:W-:Y:S02]  /*0ed0*/  UMOV UR41, UR6 ;  /* 0x0000000600297c82 */ /* 0x000fe40008000000 */
[----:B------:R-:W-:-:S03]  /*0ee0*/  UISETP.NE.AND.EX UP0, UPT, UR9, URZ, UPT, UP0 ;  /* 0x0000003f0900728c */ /* 0x000fc6000bf05300 */
[----:B------:R-:W-:Y:S01]  /*0ef0*/  ULDC.64 UR8, c[0x0][0xa20] ;  /* 0x0002880000087ab9 */ /* 0x000fe20000000a00 */
[----:B------:R-:W-:Y:S01]  /*0f00*/  USEL UR4, UR4, 0x1, UP0 ;  /* 0x0000000104047887 */ /* 0x000fe20008000000 */
[----:B------:R-:W-:-:S03]  /*0f10*/  ISETP.NE.U32.AND P1, PT, RZ, UR8, PT ;  /* 0x00000008ff007c0c */ /* 0x000fc6000bf25070 */
        /* <DEDUP_REMOVED lines=19> */
.L_x_2348:
[----:B------:R-:W-:Y:S05]  /*1050*/  @!P1 BRA `(.L_x_2349) ;  /* 0x00000000001c9947 */ /* 0x000fea0003800000 */
[----:B------:R-:W-:-:S04]  /*1060*/  ULEA UR4, UP0, UR39, UR8, 0x2 ;  /* 0x0000000827047291 */ /* 0x000fc8000f80103f */
[----:B------:R-:W-:Y:S02]  /*1070*/  ULEA.HI.X UR6, UR39, UR9, UR40, 0x2, UP0 ;  /* 0x0000000927067291 */ /* 0x000fe400080f1428 */
[----:B------:R-:W-:-:S04]  /*1080*/  IMAD.U32 R2, RZ, RZ, UR4 ;  /* 0x00000004ff027e24 */ /* 0x000fc8000f8e00ff */
[----:B------:R-:W-:-:S05]  /*1090*/  IMAD.U32 R3, RZ, RZ, UR6 ;  /* 0x00000006ff037e24 */ /* 0x000fca000f8e00ff */
[----:B------:R-:W2:Y:S02]  /*10a0*/  LDG.E R2, desc[UR52][R2.64] ;  /* 0x0000003402027981 */ /* 0x000ea4000c1e1900 */
[----:B--2---:R-:W-:Y:S01]  /*10b0*/  R2UR UR4, R2 ;  /* 0x00000000020472ca */ /* 0x004fe200000e0000 */
[----:B------:R-:W-:-:S14]  /*10c0*/  BRA `(.L_x_2350) ;  /* 0x0000000000347947 */ /* 0x000fdc0003800000 */
.L_x_2349:
        /* <DEDUP_REMOVED lines=13> */
.L_x_2350:
[----:B------:R-:W-:Y:S01]  /*11a0*/  ULDC UR6, c[0x0][0x448] ;  /* 0x0001120000067ab9 */ /* 0x000fe20000000800 */
[----:B------:R-:W-:Y:S01]  /*11b0*/  UIMAD UR42, UR5, 0xc0, URZ ;  /* 0x000000c0052a78a4 */ /* 0x000fe2000f8e023f */
[----:B------:R-:W-:Y:S01]  /*11c0*/  PLOP3.LUT P0, PT, PT, PT, PT, 0x80, 0x0 ;  /* 0x000000000000781c */ /* 0x000fe20003f0f070 */
[----:B------:R-:W-:Y:S01]  /*11d0*/  UISETP.NE.AND UP0, UPT, UR6, 0x1, UPT ;  /* 0x000000010600788c */ /* 0x000fe2000bf05270 */
[----:B------:R-:W-:Y:S01]  /*11e0*/  CS2R R20, SRZ ;  /* 0x0000000000147805 */ /* 0x000fe2000001ff00 */
[----:B------:R-:W-:Y:S01]  /*11f0*/  UIADD3 UR6, UR42, 0xbf, URZ ;  /* 0x000000bf2a067890 */ /* 0x000fe2000fffe03f */
[----:B------:R-:W-:Y:S01]  /*1200*/  CS2R R118, SRZ ;  /* 0x0000000000767805 */ /* 0x000fe2000001ff00 */
[----:B------:R-:W-:Y:S01]  /*1210*/  UIADD3 UR48, -UR48, UR4, URZ ;  /* 0x0000000430307290 */ /* 0x000fe2000fffe13f */
[----:B------:R-:W-:Y:S01]  /*1220*/  CS2R R116, SRZ ;  /* 0x0000000000747805 */ /* 0x000fe2000001ff00 */
[----:B------:R-:W-:Y:S01]  /*1230*/  UP2UR UR50, UPR, URZ, 0x1 ;  /* 0x000000013f327883 */ /* 0x000fe20008000000 */
[----:B------:R-:W-:Y:S01]  /*1240*/  CS2R R114, SRZ ;  /* 0x0000000000727805 */ /* 0x000fe2000001ff00 */
[----:B------:R-:W-:Y:S01]  /*1250*/  UIADD3 UR7, UR48, 0x80, -UR49 ;  /* 0x0000008030077890 */ /* 0x000fe2000fffe831 */
[----:B------:R-:W-:-:S02]  /*1260*/  CS2R R112, SRZ ;  /* 0x0000000000707805 */ /* 0x000fc4000001ff00 */
[----:B------:R-:W-:Y:S01]  /*1270*/  CS2R R14, SRZ ;  /* 0x00000000000e7805 */ /* 0x000fe2000001ff00 */
[----:B------:R-:W-:Y:S01]  /*1280*/  @UP0 ULDC UR4, c[0x0][0x44c] ;  /* 0x0001130000040ab9 */ /* 0x000fe20000000800 */
[----:B------:R-:W-:Y:S01]  /*1290*/  @UP0 ULDC UR8, c[0x0][0x450] ;  /* 0x0001140000080ab9 */ /* 0x000fe20000000800 */
[----:B------:R-:W-:Y:S01]  /*12a0*/  UIMAD.WIDE.U32 UR4, UR6, UR4, URZ ;  /* 0x00000004060472a5 */ /* 0x000fe2000f8e003f */
[----:B------:R-:W-:Y:S01]  /*12b0*/  IMAD.MOV.U32 R110, RZ, RZ, RZ ;  /* 0x000000ffff6e7224 */ /* 0x000fe200078e00ff */
[----:B------:R-:W-:Y:S01]  /*12c0*/  UIADD3 UR4, UR48, 0x7f, URZ ;  /* 0x0000007f30047890 */ /* 0x000fe2000fffe03f */
[----:B------:R-:W-:Y:S01]  /*12d0*/  IMAD.MOV.U32 R25, RZ, RZ, RZ ;  /* 0x000000ffff197224 */ /* 0x000fe200078e00ff */
[----:B------:R-:W-:Y:S01]  /*12e0*/  @UP0 USHF.R.U32.HI UR6, URZ, UR8, UR5 ;  /* 0x000000083f060299 */ /* 0x000fe20008011605 */
[----:B------:R-:W-:Y:S01]  /*12f0*/  CS2R R12, SRZ ;  /* 0x00000000000c7805 */ /* 0x000fe2000001ff00 */
[----:B------:R-:W-:Y:S01]  /*1300*/  USHF.R.S32.HI UR5, URZ, 0x1f, UR4 ;  /* 0x0000001f3f057899 */ /* 0x000fe20008011404 */
[----:B------:R-:W-:Y:S01]  /*1310*/  IMAD.MOV.U32 R106, RZ, RZ, RZ ;  /* 0x000000ffff6a7224 */ /* 0x000fe200078e00ff */
[----:B------:R-:W-:Y:S01]  /*1320*/  UIADD3 UR6, UR7, UR6, URZ ;  /* 0x0000000607067290 */ /* 0x000fe2000fffe03f */
[----:B------:R-:W-:Y:S01]  /*1330*/  IMAD.MOV.U32 R27, RZ, RZ, RZ ;  /* 0x000000ffff1b7224 */ /* 0x000fe200078e00ff */
[----:B------:R-:W-:Y:S01]  /*1340*/  ULEA.HI UR5, UR5, UR4, URZ, 0x7 ;  /* 0x0000000405057291 */ /* 0x000fe2000f8f383f */
[----:B------:R-:W-:Y:S01]  /*1350*/  CS2R R102, SRZ ;  /* 0x0000000000667805 */ /* 0x000fe2000001ff00 */
[----:B------:R-:W-:Y:S01]  /*1360*/  USHF.R.S32.HI UR7, URZ, 0x1f, UR6 ;  /* 0x0000001f3f077899 */ /* 0x000fe20008011406 */
[----:B------:R-:W-:Y:S01]  /*1370*/  CS2R R100, SRZ ;  /* 0x0000000000647805 */ /* 0x000fe2000001ff00 */
[----:B------:R-:W-:Y:S01]  /*1380*/  USHF.R.S32.HI UR5, URZ, 0x7, UR5 ;  /* 0x000000073f057899 */ /* 0x000fe20008011405 */
[----:B------:R-:W-:Y:S01]  /*1390*/  CS2R R98, SRZ ;  /* 0x0000000000627805 */ /* 0x000fe2000001ff00 */
[----:B------:R-:W-:Y:S01]  /*13a0*/  ULEA.HI UR7, UR7, UR6, URZ, 0x7 ;  /* 0x0000000607077291 */ /* 0x000fe2000f8f383f */
[----:B------:R-:W-:-:S02]  /*13b0*/  CS2R R96, SRZ ;  /* 0x0000000000607805 */ /* 0x000fc4000001ff00 */
[----:B------:R-:W-:Y:S02]  /*13c0*/  CS2R R94, SRZ ;  /* 0x00000000005e7805 */ /* 0x000fe4000001ff00 */
[----:B------:R-:W-:Y:S01]  /*13d0*/  CS2R R92, SRZ ;  /* 0x00000000005c7805 */ /* 0x000fe2000001ff00 */
[----:B------:R-:W-:Y:S01]  /*13e0*/  USHF.R.S32.HI UR7, URZ, 0x7, UR7 ;  /* 0x000000073f077899 */ /* 0x000fe20008011407 */
[----:B------:R-:W-:Y:S02]  /*13f0*/  CS2R R90, SRZ ;  /* 0x00000000005a7805 */ /* 0x000fe4000001ff00 */
[----:B------:R-:W-:Y:S01]  /*1400*/  CS2R R88, SRZ ;  /* 0x0000000000587805 */ /* 0x000fe2000001ff00 */
[----:B------:R-:W-:-:S04]  /*1410*/  UISETP.LT.AND UP0, UPT, UR5, UR7, UPT ;  /* 0x000000070500728c */ /* 0x000fc8000bf01270 */
[----:B------:R-:W-:-:S04]  /*1420*/  USEL UR51, UR5, UR7, UP0 ;  /* 0x0000000705337287 */ /* 0x000fc80008000000 */
[----:B------:R-:W-:-:S06]  /*1430*/  UISETP.GE.AND UP0, UPT, UR51, 0x1, UPT ;  /* 0x000000013300788c */ /* 0x000fcc000bf06270 */
[----:B------:R-:W-:-:S13]  /*1440*/  PLOP3.LUT P1, PT, PT, PT, UP0, 0x80, 0x0 ;  /* 0x000000000000781c */ /* 0x000fda0003f2f008 */
        /* <DEDUP_REMOVED lines=19> */
[----:B------:R-:W-:Y:S01]  /*1580*/  MOV R4, UR4 ;  /* 0x0000000400047c02 */ /* 0x000fe20008000f00 */
        /* <DEDUP_REMOVED lines=12> */
.L_x_2352:
        /* <DEDUP_REMOVED lines=9> */
.L_x_2480:
[----:B------:R-:W-:Y:S05]  /*16e0*/  @!P0 BRA `(.L_x_2354) ;  /* 0x0000000000048947 */ /* 0x000fea0003800000 */
[----:B------:R-:W-:Y:S01]  /*16f0*/  BPT.TRAP 0x1 ;  /* 0x000000040000795c */ /* 0x000fe20000300000 */
.L_x_2354:
[----:B------:R-:W-:Y:S02]  /*1700*/  IMAD.U32 R4, RZ, RZ, UR37 ;  /* 0x00000025ff047e24 */ /* 0x000fe4000f8e00ff */
[----:B0-----:R-:W-:-:S03]  /*1710*/  IMAD.U32 R3, RZ, RZ, UR36 ;  /* 0x00000024ff037e24 */ /* 0x001fc6000f8e00ff */
[----:B------:R-:W-:Y:S02]  /*1720*/  LEA R4, R4, UR45, 0x3 ;  /* 0x0000002d04047c11 */ /* 0x000fe4000f8e18ff */
[----:B------:R-:W-:-:S04]  /*1730*/  SHF.L.U32 R3, R3, 0x1f, RZ ;  /* 0x0000001f03037819 */ /* 0x000fc800000006ff */
[----:B------:R0:W1:Y:S01]  /*1740*/  SYNCS.PHASECHK.TRANS64.TRYWAIT P1, [R4+URZ+0x16830], R3 ;  /* 0x01683003040075a7 */ /* 0x000062000802017f */
[----:B------:R-:W-:Y:S05]  /*1750*/  @!P0 BRA `(.L_x_2355) ;  /* 0x0000000000048947 */ /* 0x000fea0003800000 */
[----:B------:R-:W-:Y:S01]  /*1760*/  BPT.TRAP 0x1 ;  /* 0x000000040000795c */ /* 0x000fe20000300000 */
.L_x_2355:
[----:B-1----:R-:W-:Y:S05]  /*1770*/  @P1 BRA `(.L_x_2356) ;  /* 0x0000000000081947 */ /* 0x002fea0003800000 */
[----:B------:R-:W1:Y:S02]  /*1780*/  SYNCS.PHASECHK.TRANS64.TRYWAIT P1, [R4+URZ+0x16830], R3 ;  /* 0x01683003040075a7 */ /* 0x000e64000802017f */
[----:B-1----:R-:W-:Y:S05]  /*1790*/  @!P1 BRA `(.L_x_2357) ;  /* 0x000000e0009c9947 */ /* 0x002fea0003800000 */
.L_x_2356:
        /* <DEDUP_REMOVED lines=35> */
.L_x_2358:
[----:B------:R-:W-:Y:S01]  /*19d0*/  UISETP.NE.AND UP0, UPT, UR50, URZ, UPT ;  /* 0x0000003f3200728c */ /* 0x000fe2000bf05270 */
[----:B------:R-:W-:Y:S01]  /*19e0*/  VIADD R7, R17, UR42 ;  /* 0x0000002a11077c36 */ /* 0x000fe20008000000 */
[----:B------:R-:W-:Y:S01]  /*19f0*/  R2UR UR11, R4 ;  /* 0x00000000040b72ca */ /* 0x000fe200000e0000 */
[----:B------:R-:W-:Y:S01]  /*1a00*/  UMOV UR10, UR42 ;  /* 0x0000002a000a7c82 */ /* 0x000fe20008000000 */
[----:B------:R-:W-:Y:S01]  /*1a10*/  UIADD3 UR23, UR51, -0x2, URZ ;  /* 0xfffffffe33177890 */ /* 0x000fe2000fffe03f */
[----:B------:R-:W-:Y:S02]  /*1a20*/  CS2R R118, SRZ ;  /* 0x0000000000767805 */ /* 0x000fe4000001ff00 */
[----:B------:R-:W-:Y:S02]  /*1a30*/  PLOP3.LUT P1, PT, PT, PT, UP0, 0x80, 0x0 ;  /* 0x000000000000781c */ /* 0x000fe40003f2f008 */
[----:B------:R-:W-:Y:S02]  /*1a40*/  CS2R R116, SRZ ;  /* 0x0000000000747805 */ /* 0x000fe4000001ff00 */
[----:B------:R-:W-:-:S02]  /*1a50*/  PLOP3.LUT P2, PT, PT, PT, UP0, 0x80, 0x0 ;  /* 0x000000000000781c */ /* 0x000fc40003f4f008 */
[----:B------:R-:W-:Y:S02]  /*1a60*/  CS2R R114, SRZ ;  /* 0x0000000000727805 */ /* 0x000fe4000001ff00 */
[----:B------:R-:W-:Y:S01]  /*1a70*/  CS2R R112, SRZ ;  /* 0x0000000000707805 */ /* 0x000fe2000001ff00 */
[----:B------:R-:W-:Y:S01]  /*1a80*/  @UP0 ULDC UR6, c[0x0][0x44c] ;  /* 0x0001130000060ab9 */ /* 0x000fe20000000800 */
[----:B------:R-:W-:Y:S01]  /*1a90*/  @UP0 ULDC UR14, c[0x0][0x450] ;  /* 0x00011400000e0ab9 */ /* 0x000fe20000000800 */
[----:B------:R-:W-:Y:S02]  /*1aa0*/  CS2R R110, SRZ ;  /* 0x00000000006e7805 */ /* 0x000fe4000001ff00 */
[----:B------:R-:W-:Y:S01]  /*1ab0*/  @P1 IMAD.HI.U32 R0, R7, UR6, RZ ;  /* 0x0000000607001c27 */ /* 0x000fe2000f8e00ff */
[----:B------:R-:W-:-:S04]  /*1ac0*/  @UP0 ULDC UR6, c[0x0][0x450] ;  /* 0x0001140000060ab9 */ /* 0x000fc80000000800 */
[----:B------:R-:W-:Y:S01]  /*1ad0*/  @P2 SHF.R.U32.HI R7, RZ, UR6, R0 ;  /* 0x00000006ff072c19 */ /* 0x000fe20008011600 */
[----:B------:R-:W-:Y:S02]  /*1ae0*/  UMOV UR6, 0xffffff80 ;  /* 0xffffff8000067882 */ /* 0x000fe40000000000 */
[----:B------:R-:W-:Y:S02]  /*1af0*/  UIMAD UR6, UR51, UR6, 0x80 ;  /* 0x00000080330674a4 */ /* 0x000fe4000f8e0206 */
[----:B------:R-:W2:Y:S02]  /*1b00*/  SHFL.IDX PT, R2, R7, 0x1, 0x1c1f ;  /* 0x003c1f0007027f89 */ /* 0x000ea400000e0000 */
[----:B------:R-:W-:Y:S02]  /*1b10*/  UIADD3 UR7, UR6, 0x1, URZ ;  /* 0x0000000106077890 */ /* 0x000fe4000fffe03f */
[----:B------:R-:W-:Y:S01]  /*1b20*/  UIADD3 UR6, UR48, UR6, URZ ;  /* 0x0000000630067290 */ /* 0x000fe2000fffe03f */
[----:B------:R-:W3:Y:S03]  /*1b30*/  SHFL.IDX PT, R7, R7, RZ, 0x1c1f ;  /* 0x001c1fff07077589 */ /* 0x000ee600000e0000 */
[----:B------:R-:W-:-:S02]  /*1b40*/  IMAD.U32 R5, RZ, RZ, UR7 ;  /* 0x00000007ff057e24 */ /* 0x000fc4000f8e00ff */
[----:B01----:R-:W-:Y:S01]  /*1b50*/  IMAD.U32 R3, RZ, RZ, UR6 ;  /* 0x00000006ff037e24 */ /* 0x003fe2000f8e00ff */
[----:B------:R-:W-:Y:S01]  /*1b60*/  ULDC UR6, c[0x0][0x988] ;  /* 0x0002620000067ab9 */ /* 0x000fe20000000800 */
[C---:B------:R-:W-:Y:S01]  /*1b70*/  IMAD R0, R16.reuse, -0x2, R5 ;  /* 0xfffffffe10007824 */ /* 0x040fe200078e0205 */
[----:B------:R-:W-:Y:S01]  /*1b80*/  MOV R5, UR49 ;  /* 0x0000003100057c02 */ /* 0x000fe20008000f00 */
[----:B------:R-:W-:-:S03]  /*1b90*/  IMAD R3, R16, -0x2, R3 ;  /* 0xfffffffe10037824 */ /* 0x000fc600078e0203 */
[----:B------:R-:W-:-:S04]  /*1ba0*/  IADD3 R8, -R5, UR48, R0 ;  /* 0x0000003005087c10 */ /* 0x000fc8000fffe100 */
[----:B--2---:R-:W-:-:S04]  /*1bb0*/  VIADDMNMX R2, R2, R8, R3, PT ;  /* 0x0000000802027246 */ /* 0x004fc80003800103 */
        /* <DEDUP_REMOVED lines=93> */
[----:B------:R-:W-:Y:S02]  /*2190*/  FMNMX.FTZ R5, R86, R5, !PT ;  /* 0x0000000556057209 */ /* 0x000fe40007810000 */
[----:B---3--:R-:W-:Y:S02]  /*21a0*/  VIADDMNMX R3, R7, R8, R3, PT ;  /* 0x0000000807037246 */ /* 0x008fe40003800103 */
[----:B------:R-:W-:-:S02]  /*21b0*/  FMNMX.FTZ R9, R6, R5, !PT ;  /* 0x0000000506097209 */ /* 0x000fc40007810000 */
[C---:B------:R-:W-:Y:S02]  /*21c0*/  ISETP.GT.AND P2, PT, R3.reuse, 0x1, PT ;  /* 0x000000010300780c */ /* 0x040fe40003f44270 */
[----:B------:R-:W-:Y:S01]  /*21d0*/  ISETP.GT.AND P3, PT, R3, 0x8, PT ;  /* 0x000000080300780c */ /* 0x000fe20003f64270 */
[----:B------:R-:W0:Y:S01]  /*21e0*/  SHFL.BFLY PT, R0, R9, 0x2, 0x1f ;  /* 0x0c401f0009007f89 */ /* 0x000e2200000e0000 */
[----:B------:R-:W-:Y:S02]  /*21f0*/  FSEL R25, R25, -INF , P2 ;  /* 0xff80000019197808 */ /* 0x000fe40001000000 */
        /* <DEDUP_REMOVED lines=10> */
[----:B------:R-:W-:-:S04]  /*22a0*/  UIADD3 UR7, UR10, UR48, -UR49 ;  /* 0x000000300a077290 */ /* 0x000fc8000fffe831 */
        /* <DEDUP_REMOVED lines=89> */
[----:B------:R-:W-:Y:S01]  /*2840*/  FFMA.FTZ R123, R86, R0, -R5 ;  /* 0x00000000567b7223 */ /* 0x000fe20000010805 */
[----:B------:R-:W-:-:S02]  /*2850*/  FMNMX.FTZ R32, R31, R32, !PT ;  /* 0x000000201f207209 */ /* 0x000fc40007810000 */
[----:B------:R-:W-:Y:S02]  /*2860*/  CS2R R108, SRZ ;  /* 0x00000000006c7805 */ /* 0x000fe4000001ff00 */
[----:B------:R-:W-:Y:S02]  /*2870*/  ISETP.GT.AND P1, PT, R3, 0x41, PT ;  /* 0x000000410300780c */ /* 0x000fe40003f24270 */
[----:B------:R-:W-:Y:S02]  /*2880*/  CS2R R106, SRZ ;  /* 0x00000000006a7805 */ /* 0x000fe4000001ff00 */
[----:B------:R-:W-:Y:S01]  /*2890*/  FSEL R35, R56, -INF , P2 ;  /* 0xff80000038237808 */ /* 0x000fe20001000000 */
[----:B------:R-:W-:Y:S01]  /*28a0*/  MUFU.EX2 R143, R143 ;  /* 0x0000008f008f7308 */ /* 0x000fe20000000800 */
[----:B------:R-:W-:Y:S02]  /*28b0*/  FMNMX.FTZ R32, R53, R32, !PT ;  /* 0x0000002035207209 */ /* 0x000fe40007810000 */
[----:B------:R-:W-:-:S02]  /*28c0*/  CS2R R104, SRZ ;  /* 0x0000000000687805 */ /* 0x000fc4000001ff00 */
[----:B------:R-:W-:Y:S02]  /*28d0*/  ISETP.GT.AND P2, PT, R3, 0x48, PT ;  /* 0x000000480300780c */ /* 0x000fe40003f44270 */
[----:B------:R-:W-:Y:S02]  /*28e0*/  CS2R R102, SRZ ;  /* 0x0000000000667805 */ /* 0x000fe4000001ff00 */
[----:B------:R-:W-:Y:S02]  /*28f0*/  FSEL R57, R57, -INF , P1 ;  /* 0xff80000039397808 */ /* 0x000fe40000800000 */
[----:B-1----:R-:W-:Y:S02]  /*2900*/  CS2R R100, SRZ ;  /* 0x0000000000647805 */ /* 0x002fe4000001ff00 */
[----:B------:R-:W-:Y:S01]  /*2910*/  FMNMX.FTZ R36, R35, R32, !PT ;  /* 0x0000002023247209 */ /* 0x000fe20007810000 */
[----:B------:R-:W-:Y:S01]  /*2920*/  MUFU.EX2 R137, R137 ;  /* 0x0000008900897308 */ /* 0x000fe20000000800 */
[----:B------:R-:W-:-:S02]  /*2930*/  ISETP.GT.AND P1, PT, R3, 0x49, PT ;  /* 0x000000490300780c */ /* 0x000fc40003f24270 */
[----:B------:R-:W-:Y:S02]  /*2940*/  CS2R R98, SRZ ;  /* 0x0000000000627805 */ /* 0x000fe4000001ff00 */
[----:B------:R-:W-:Y:S02]  /*2950*/  FSEL R39, R60, -INF , P2 ;  /* 0xff8000003c277808 */ /* 0x000fe40001000000 */
[----:B--2---:R-:W-:Y:S02]  /*2960*/  CS2R R96, SRZ ;  /* 0x0000000000607805 */ /* 0x004fe4000001ff00 */
[----:B------:R-:W-:Y:S02]  /*2970*/  FMNMX.FTZ R36, R57, R36, !PT ;  /* 0x0000002439247209 */ /* 0x000fe40007810000 */
[----:B------:R-:W-:Y:S02]  /*2980*/  CS2R R94, SRZ ;  /* 0x00000000005e7805 */ /* 0x000fe4000001ff00 */
[----:B------:R-:W-:Y:S01]  /*2990*/  ISETP.GT.AND P2, PT, R3, 0x50, PT ;  /* 0x000000500300780c */ /* 0x000fe20003f44270 */
[----:B------:R1:W-:Y:S01]  /*29a0*/  MUFU.EX2 R32, R92 ;  /* 0x0000005c00207308 */ /* 0x0003e20000000800 */
[----:B------:R-:W-:-:S02]  /*29b0*/  FSEL R61, R61, -INF , P1 ;  /* 0xff8000003d3d7808 */ /* 0x000fc40000800000 */
[----:B------:R-:W-:Y:S02]  /*29c0*/  CS2R R90, SRZ ;  /* 0x00000000005a7805 */ /* 0x000fe4000001ff00 */
[----:B------:R-:W-:Y:S02]  /*29d0*/  FMNMX.FTZ R36, R39, R36, !PT ;  /* 0x0000002427247209 */ /* 0x000fe40007810000 */
[----:B------:R-:W-:Y:S02]  /*29e0*/  ISETP.GT.AND P1, PT, R3, 0x51, PT ;  /* 0x000000510300780c */ /* 0x000fe40003f24270 */
[----:B------:R-:W-:Y:S01]  /*29f0*/  FSEL R43, R64, -INF , P2 ;  /* 0xff800000402b7808 */ /* 0x000fe20001000000 */
[----:B------:R-:W-:Y:S01]  /*2a00*/  MUFU.EX2 R139, R139 ;  /* 0x0000008b008b7308 */ /* 0x000fe20000000800 */
[----:B------:R-:W-:Y:S02]  /*2a10*/  FMNMX.FTZ R36, R61, R36, !PT ;  /* 0x000000243d247209 */ /* 0x000fe40007810000 */
[----:B-1----:R-:W-:-:S02]  /*2a20*/  CS2R R92, SRZ ;  /* 0x00000000005c7805 */ /* 0x002fc4000001ff00 */
[----:B------:R-:W-:Y:S02]  /*2a30*/  ISETP.GT.AND P2, PT, R3, 0x58, PT ;  /* 0x000000580300780c */ /* 0x000fe40003f44270 */
[----:B------:R-:W-:Y:S02]  /*2a40*/  FSEL R65, R65, -INF , P1 ;  /* 0xff80000041417808 */ /* 0x000fe40000800000 */
[----:B------:R-:W-:Y:S01]  /*2a50*/  FMNMX.FTZ R40, R43, R36, !PT ;  /* 0x000000242b287209 */ /* 0x000fe20007810000 */
[----:B------:R-:W-:Y:S01]  /*2a60*/  MUFU.EX2 R42, R42 ;  /* 0x0000002a002a7308 */ /* 0x000fe20000000800 */
[----:B------:R-:W-:Y:S02]  /*2a70*/  ISETP.GT.AND P1, PT, R3, 0x59, PT ;  /* 0x000000590300780c */ /* 0x000fe40003f24270 */
[----:B------:R-:W-:Y:S02]  /*2a80*/  FSEL R47, R68, -INF , P2 ;  /* 0xff800000442f7808 */ /* 0x000fe40001000000 */
[----:B------:R-:W-:-:S02]  /*2a90*/  FMNMX.FTZ R40, R65, R40, !PT ;  /* 0x0000002841287209 */ /* 0x000fc40007810000 */
[----:B------:R-:W-:Y:S01]  /*2aa0*/  ISETP.GT.AND P2, PT, R3, 0x60, PT ;  /* 0x000000600300780c */ /* 0x000fe20003f44270 */
[----:B------:R1:W-:Y:S01]  /*2ab0*/  MUFU.EX2 R36, R88 ;  /* 0x0000005800247308 */ /* 0x0003e20000000800 */
[----:B------:R-:W-:Y:S02]  /*2ac0*/  FSEL R69, R69, -INF , P1 ;  /* 0xff80000045457808 */ /* 0x000fe40000800000 */
[----:B------:R-:W-:Y:S02]  /*2ad0*/  FMNMX.FTZ R40, R47, R40, !PT ;  /* 0x000000282f287209 */ /* 0x000fe40007810000 */
[----:B------:R-:W-:Y:S02]  /*2ae0*/  ISETP.GT.AND P1, PT, R3, 0x61, PT ;  /* 0x000000610300780c */ /* 0x000fe40003f24270 */
[----:B------:R-:W-:Y:S01]  /*2af0*/  FSEL R51, R72, -INF , P2 ;  /* 0xff80000048337808 */ /* 0x000fe20001000000 */
[----:B------:R-:W-:Y:S01]  /*2b00*/  MUFU.EX2 R133, R133 ;  /* 0x0000008500857308 */ /* 0x000fe20000000800 */
[----:B------:R-:W-:-:S02]  /*2b10*/  FMNMX.FTZ R40, R69, R40, !PT ;  /* 0x0000002845287209 */ /* 0x000fc40007810000 */
[----:B-1----:R-:W-:Y:S02]  /*2b20*/  CS2R R88, SRZ ;  /* 0x0000000000587805 */ /* 0x002fe4000001ff00 */
[----:B------:R-:W-:Y:S02]  /*2b30*/  ISETP.GT.AND P2, PT, R3, 0x68, PT ;  /* 0x000000680300780c */ /* 0x000fe40003f44270 */
[----:B------:R-:W-:Y:S02]  /*2b40*/  FSEL R73, R73, -INF , P1 ;  /* 0xff80000049497808 */ /* 0x000fe40000800000 */
[----:B------:R-:W-:Y:S01]  /*2b50*/  FMNMX.FTZ R44, R51, R40, !PT ;  /* 0x00000028332c7209 */ /* 0x000fe20007810000 */
[----:B------:R-:W-:Y:S01]  /*2b60*/  MUFU.EX2 R135, R135 ;  /* 0x0000008700877308 */ /* 0x000fe20000000800 */
[----:B------:R-:W-:Y:S02]  /*2b70*/  ISETP.GT.AND P1, PT, R3, 0x69, PT ;  /* 0x000000690300780c */ /* 0x000fe40003f24270 */
[----:B------:R-:W-:-:S02]  /*2b80*/  FSEL R55, R76, -INF , P2 ;  /* 0xff8000004c377808 */ /* 0x000fc40001000000 */
[----:B------:R-:W-:Y:S02]  /*2b90*/  FMNMX.FTZ R44, R73, R44, !PT ;  /* 0x0000002c492c7209 */ /* 0x000fe40007810000 */
        /* <DEDUP_REMOVED lines=8> */
[----:B------:R-:W-:Y:S02]  /*2c20*/  ISETP.GT.AND P2, PT, R3, 0x78, PT ;  /* 0x000000780300780c */ /* 0x000fe40003f44270 */
[----:B------:R-:W-:Y:S02]  /*2c30*/  FSEL R81, R81, -INF , P1 ;  /* 0xff80000051517808 */ /* 0x000fe40000800000 */
[----:B------:R-:W-:Y:S01]  /*2c40*/  FMNMX.FTZ R44, R59, R44, !PT ;  /* 0x0000002c3b2c7209 */ /* 0x000fe20007810000 */
[----:B------:R-:W-:Y:S01]  /*2c50*/  MUFU.EX2 R34, R34 ;  /* 0x0000002200227308 */ /* 0x000fe20000000800 */
[----:B------:R-:W-:Y:S02]  /*2c60*/  ISETP.GT.AND P1, PT, R3, 0x79, PT ;  /* 0x000000790300780c */ /* 0x000fe40003f24270 */
[----:B------:R-:W-:Y:S02]  /*2c70*/  FSEL R63, R84, -INF , P2 ;  /* 0xff800000543f7808 */ /* 0x000fe40001000000 */
[----:B------:R-:W-:-:S02]  /*2c80*/  FMNMX.FTZ R44, R81, R44, !PT ;  /* 0x0000002c512c7209 */ /* 0x000fc40007810000 */
[----:B------:R-:W-:Y:S01]  /*2c90*/  FSEL R85, R85, -INF , P1 ;  /* 0xff80000055557808 */ /* 0x000fe20000800000 */
[----:B------:R-:W-:Y:S01]  /*2ca0*/  MUFU.EX2 R131, R131 ;  /* 0x0000008300837308 */ /* 0x000fe20000000800 */
[----:B------:R-:W-:-:S04]  /*2cb0*/  FMNMX.FTZ R44, R63, R44, !PT ;  /* 0x0000002c3f2c7209 */ /* 0x000fc80007810000 */
[----:B------:R-:W-:Y:S01]  /*2cc0*/  FMNMX.FTZ R3, R85, R44, !PT ;  /* 0x0000002c55037209 */ /* 0x000fe20007810000 */
[-CC-:B------:R-:W-:Y:S01]  /*2cd0*/  FFMA.FTZ R44, R14, R0.reuse, -R5.reuse ;  /* 0x000000000e2c7223 */ /* 0x180fe20000010805 */
[-CC-:B------:R-:W-:Y:S01]  /*2ce0*/  FFMA.FTZ R14, R38, R0.reuse, -R5.reuse ;  /* 0x00000000260e7223 */ /* 0x180fe20000010805 */
[----:B------:R-:W-:Y:S01]  /*2cf0*/  FFMA.FTZ R5, R6, R0, -R5 ;  /* 0x0000000006057223 */ /* 0x000fe20000010805 */
[----:B------:R-:W-:Y:S01]  /*2d00*/  MUFU.EX2 R30, R30 ;  /* 0x0000001e001e7308 */ /* 0x000fe20000000800 */
[----:B-1----:R-:W1:Y:S07]  /*2d10*/  SHFL.BFLY PT, R46, R3, 0x2, 0x1f ;  /* 0x0c401f00032e7f89 */ /* 0x002e6e00000e0000 */
[----:B------:R-:W-:Y:S08]  /*2d20*/  MUFU.EX2 R44, R44 ;  /* 0x0000002c002c7308 */ /* 0x000ff00000000800 */
[----:B------:R-:W-:Y:S08]  /*2d30*/  MUFU.EX2 R14, R14 ;  /* 0x0000000e000e7308 */ /* 0x000ff00000000800 */
[----:B------:R-:W-:Y:S01]  /*2d40*/  MUFU.EX2 R125, R125 ;  /* 0x0000007d007d7308 */ /* 0x000fe20000000800 */
[----:B-1----:R-:W-:-:S05]  /*2d50*/  FMNMX.FTZ R46, R3, R46, !PT ;  /* 0x0000002e032e7209 */ /* 0x002fca0007810000 */
[----:B------:R-:W1:Y:S02]  /*2d60*/  SHFL.BFLY PT, R3, R46, 0x1, 0x1f ;  /* 0x0c201f002e037f89 */ /* 0x000e6400000e0000 */
[----:B------:R-:W-:Y:S08]  /*2d70*/  MUFU.EX2 R26, R26 ;  /* 0x0000001a001a7308 */ /* 0x000ff00000000800 */
[----:B------:R-:W-:Y:S08]  /*2d80*/  MUFU.EX2 R127, R127 ;  /* 0x0000007f007f7308 */ /* 0x000ff00000000800 */
[----:B------:R-:W-:Y:S01]  /*2d90*/  MUFU.EX2 R20, R20 ;  /* 0x0000001400147308 */ /* 0x000fe20000000800 */
[----:B-1----:R-:W-:Y:S01]  /*2da0*/  FMNMX.FTZ R3, R46, R3, !PT ;  /* 0x000000032e037209 */ /* 0x002fe20007810000 */
[----:B0-----:R-:W-:-:S06]  /*2db0*/  FADD.FTZ R46, R149, R8 ;  /* 0x00000008952e7221 */ /* 0x001fcc0000010000 */
[----:B------:R-:W-:Y:S01]  /*2dc0*/  MUFU.EX2 R121, R121 ;  /* 0x0000007900797308 */ /* 0x000fe20000000800 */
[----:B------:R-:W-:Y:S01]  /*2dd0*/  F2FP.BF16.F32.PACK_AB R149, R8, R149 ;  /* 0x000000950895723e */ /* 0x000fe200000010ff */
[C---:B------:R-:W-:Y:S01]  /*2de0*/  FMUL.FTZ R38, R3.reuse, R0 ;  /* 0x0000000003267220 */ /* 0x040fe20000410000 */
[----:B------:R-:W-:-:S04]  /*2df0*/  FSETP.NEU.FTZ.AND P1, PT, R3, -INF , PT ;  /* 0xff8000000300780b */ /* 0x000fc80003f3d000 */
[----:B------:R-:W-:Y:S01]  /*2e00*/  FSEL R38, R38, RZ, P1 ;  /* 0x000000ff26267208 */ /* 0x000fe20000800000 */
[----:B------:R-:W-:Y:S01]  /*2e10*/  MUFU.EX2 R12, R12 ;  /* 0x0000000c000c7308 */ /* 0x000fe20000000800 */
        /* <DEDUP_REMOVED lines=124> */
[----:B------:R-:W-:Y:S01]  /*35e0*/  FADD.FTZ R9, R125, R4 ;  /* 0x000000047d097221 */ /* 0x000fe20000010000 */
[----:B------:R-:W-:-:S05]  /*35f0*/  F2FP.BF16.F32.PACK_AB R125, R26, R125 ;  /* 0x0000007d1a7d723e */ /* 0x000fca00000010ff */
[----:B------:R-:W0:Y:S01]  /*3600*/  MUFU.EX2 R124, R73 ;  /* 0x00000049007c7308 */ /* 0x000e220000000800 */
[C---:B-1----:R-:W-:Y:S01]  /*3610*/  FADD.FTZ R6, R69.reuse, R6 ;  /* 0x0000000645067221 */ /* 0x042fe20000010000 */
[----:B------:R-:W-:-:S06]  /*3620*/  F2FP.BF16.F32.PACK_AB R130, R69, R130 ;  /* 0x000000824582723e */ /* 0x000fcc00000010ff */
[----:B------:R-:W1:Y:S01]  /*3630*/  MUFU.EX2 R55, R55 ;  /* 0x0000003700377308 */ /* 0x000e620000000800 */
[----:B--2---:R-:W-:Y:S01]  /*3640*/  FADD.FTZ R7, R51, R6 ;  /* 0x0000000633077221 */ /* 0x004fe20000010000 */
[----:B------:R-:W-:-:S04]  /*3650*/  FADD.FTZ R6, R26, R9 ;  /* 0x000000091a067221 */ /* 0x000fc80000010000 */
[----:B------:R-:W-:Y:S01]  /*3660*/  FADD.FTZ R9, R127, R6 ;  /* 0x000000067f097221 */ /* 0x000fe20000010000 */
[----:B------:R-:W-:Y:S01]  /*3670*/  F2FP.BF16.F32.PACK_AB R127, R20, R127 ;  /* 0x0000007f147f723e */ /* 0x000fe200000010ff */
[----:B------:R-:W2:Y:S01]  /*3680*/  MUFU.EX2 R126, R77 ;  /* 0x0000004d007e7308 */ /* 0x000ea20000000800 */
[----:B0-----:R-:W-:Y:S01]  /*3690*/  FADD.FTZ R4, R124, R7 ;  /* 0x000000077c047221 */ /* 0x001fe20000010000 */
[----:B------:R-:W-:Y:S01]  /*36a0*/  FADD.FTZ R8, R20, R9 ;  /* 0x0000000914087221 */ /* 0x000fe20000010000 */
[----:B------:R-:W-:-:S03]  /*36b0*/  F2FP.BF16.F32.PACK_AB R124, R124, R51 ;  /* 0x000000337c7c723e */ /* 0x000fc600000010ff */
[----:B------:R-:W-:Y:S01]  /*36c0*/  FADD.FTZ R9, R121, R8 ;  /* 0x0000000879097221 */ /* 0x000fe20000010000 */
[C---:B------:R-:W-:Y:S01]  /*36d0*/  F2FP.BF16.F32.PACK_AB R121, R12.reuse, R121 ;  /* 0x000000790c79723e */ /* 0x040fe200000010ff */
[----:B------:R-:W0:Y:S01]  /*36e0*/  MUFU.EX2 R59, R59 ;  /* 0x0000003b003b7308 */ /* 0x000e220000000800 */
[----:B-1----:R-:W-:Y:S01]  /*36f0*/  FADD.FTZ R7, R55, R4 ;  /* 0x0000000437077221 */ /* 0x002fe20000010000 */
[----:B------:R-:W-:-:S06]  /*3700*/  FADD.FTZ R8, R12, R9 ;  /* 0x000000090c087221 */ /* 0x000fcc0000010000 */
        /* <DEDUP_REMOVED lines=10> */
[----:B------:R1:W2:Y:S01]  /*37b0*/  MUFU.EX2 R6, R5 ;  /* 0x0000000500067308 */ /* 0x0002a20000000800 */
[----:B0-----:R-:W-:-:S04]  /*37c0*/  FADD.FTZ R7, R63, R4 ;  /* 0x000000043f077221 */ /* 0x001fc80000010000 */
[C---:B-1----:R-:W-:Y:S01]  /*37d0*/  FADD.FTZ R5, R38.reuse, R7 ;  /* 0x0000000726057221 */ /* 0x042fe20000010000 */
[----:B------:R-:W-:Y:S01]  /*37e0*/  F2FP.BF16.F32.PACK_AB R122, R38, R63 ;  /* 0x0000003f267a723e */ /* 0x000fe200000010ff */
[C---:B--2---:R-:W-:Y:S01]  /*37f0*/  FADD.FTZ R4, R6.reuse, R9 ;  /* 0x0000000906047221 */ /* 0x044fe20000010000 */
[----:B------:R-:W-:Y:S01]  /*3800*/  F2FP.BF16.F32.PACK_AB R123, R6, R123 ;  /* 0x0000007b067b723e */ /* 0x000fe200000010ff */
[----:B------:R-:W-:Y:S06]  /*3810*/  @!P1 BRA `(.L_x_2359) ;  /* 0x0000002400b49947 */ /* 0x000fec0003800000 */
[----:B------:R-:W-:Y:S01]  /*3820*/  IMAD.MOV.U32 R7, RZ, RZ, R2 ;  /* 0x000000ffff077224 */ /* 0x000fe200078e0002 */
[----:B------:R-:W-:Y:S01]  /*3830*/  UMOV UR24, UR36 ;  /* 0x0000002400187c82 */ /* 0x000fe20008000000 */
[----:B------:R-:W-:Y:S01]  /*3840*/  IMAD.MOV.U32 R6, RZ, RZ, R3 ;  /* 0x000000ffff067224 */ /* 0x000fe200078e0003 */
[----:B------:R-:W-:Y:S01]  /*3850*/  UMOV UR22, UR37 ;  /* 0x0000002500167c82 */ /* 0x000fe20008000000 */
[----:B------:R-:W-:-:S07]  /*3860*/  IMAD.MOV.U32 R119, RZ, RZ, RZ ;  /* 0x000000ffff777224 */ /* 0x000fce00078e00ff */
.L_x_2370:
[----:B------:R-:W-:Y:S01]  /*3870*/  ISETP.NE.AND P2, PT, RZ, UR44, PT ;  /* 0x0000002cff007c0c */ /* 0x000fe2000bf45270 */
[----:B------:R-:W-:-:S04]  /*3880*/  UISETP.NE.AND UP0, UPT, UR22, 0x1, UPT ;  /* 0x000000011600788c */ /* 0x000fc8000bf05270 */
[----:B------:R-:W-:-:S04]  /*3890*/  USEL UR36, URZ, 0x1, UP0 ;  /* 0x000000013f247887 */ /* 0x000fc80008000000 */
[----:B------:R-:W-:-:S04]  /*38a0*/  ULOP3.LUT UR36, UR24, UR36, URZ, 0x3c, !UPT ;  /* 0x0000002418247292 */ /* 0x000fc8000f8e3c3f */
[----:B------:R-:W-:Y:S08]  /*38b0*/  @P2 BRA `(.L_x_2360) ;  /* 0x0000000000382947 */ /* 0x000ff00003800000 */
[----:B------:R-:W-:Y:S05]  /*38c0*/  @!P0 BRA `(.L_x_2361) ;  /* 0x0000000000048947 */ /* 0x000fea0003800000 */
[----:B------:R-:W-:Y:S01]  /*38d0*/  BPT.TRAP 0x1 ;  /* 0x000000040000795c */ /* 0x000fe20000300000 */
.L_x_2361:
        /* <DEDUP_REMOVED lines=9> */
.L_x_2362:
[----:B-1----:R-:W-:Y:S05]  /*3970*/  @P1 BRA `(.L_x_2360) ;  /* 0x0000000000081947 */ /* 0x002fea0003800000 */
[----:B------:R-:W1:Y:S02]  /*3980*/  SYNCS.PHASECHK.TRANS64.TRYWAIT P1, [UR6+0x16830], R0 ;  /* 0x01683000ff0075a7 */ /* 0x000e640008020146 */
[----:B-1----:R-:W-:Y:S05]  /*3990*/  @!P1 BRA `(.L_x_2363) ;  /* 0x000000c000309947 */ /* 0x002fea0003800000 */
.L_x_2360:
        /* <DEDUP_REMOVED lines=28> */
.L_x_2365:
[----:B------:R-:W-:Y:S01]  /*3b60*/  ULEA UR6, UR22, UR45, 0x3 ;  /* 0x0000002d16067291 */ /* 0x000fe2000f8e183f */
[----:B------:R-:W-:-:S05]  /*3b70*/  IMAD.U32 R0, RZ, RZ, UR24 ;  /* 0x00000018ff007e24 */ /* 0x000fca000f8e00ff */
[----:B------:R-:W-:-:S04]  /*3b80*/  SHF.L.U32 R0, R0, 0x1f, RZ ;  /* 0x0000001f00007819 */ /* 0x000fc800000006ff */
[----:B------:R0:W1:Y:S01]  /*3b90*/  SYNCS.PHASECHK.TRANS64.TRYWAIT P1, [UR6+0x16850], R0 ;  /* 0x01685000ff0075a7 */ /* 0x0000620008020146 */
[----:B------:R-:W-:Y:S05]  /*3ba0*/  @!P0 BRA `(.L_x_2366) ;  /* 0x0000000000048947 */ /* 0x000fea0003800000 */
[----:B------:R-:W-:Y:S01]  /*3bb0*/  BPT.TRAP 0x1 ;  /* 0x000000040000795c */ /* 0x000fe20000300000 */
.L_x_2366:
[----:B-1----:R-:W-:Y:S05]  /*3bc0*/  @P1 BRA `(.L_x_2364) ;  /* 0x0000000000081947 */ /* 0x002fea0003800000 */
[----:B------:R-:W1:Y:S02]  /*3bd0*/  SYNCS.PHASECHK.TRANS64.TRYWAIT P1, [UR6+0x16850], R0 ;  /* 0x01685000ff0075a7 */ /* 0x000e640008020146 */
[----:B-1----:R-:W-:Y:S05]  /*3be0*/  @!P1 BRA `(.L_x_2367) ;  /* 0x000000bc00b49947 */ /* 0x002fea0003800000 */
.L_x_2364:
        /* <DEDUP_REMOVED lines=51> */
.L_x_2368:
[----:B------:R-:W-:Y:S01]  /*3f20*/  UISETP.NE.AND UP0, UPT, UR50, URZ, UPT ;  /* 0x0000003f3200728c */ /* 0x000fe2000bf05270 */
[----:B------:R-:W-:-:S05]  /*3f30*/  VIADD R12, R17, UR42 ;  /* 0x0000002a110c7c36 */ /* 0x000fca0008000000 */
        /* <DEDUP_REMOVED lines=10> */
[----:B------:R-:W1:Y:S01]  /*3fe0*/  SHFL.IDX PT, R137, R12, 0x1, 0x1c1f ;  /* 0x003c1f000c897f89 */ /* 0x000e6200000e0000 */
[----:B------:R-:W-:-:S02]  /*3ff0*/  ULEA UR6, UR37, UR45, 0x3 ;  /* 0x0000002d25067291 */ /* 0x000fc4000f8e183f */
[----:B------:R-:W-:Y:S02]  /*4000*/  IMAD R2, R16, -0x2, R9 ;  /* 0xfffffffe10027824 */ /* 0x000fe400078e0209 */
[----:B------:R-:W-:Y:S01]  /*4010*/  IMAD.U32 R9, RZ, RZ, UR49 ;  /* 0x00000031ff097e24 */ /* 0x000fe2000f8e00ff */
[----:B------:R-:W-:-:S04]  /*4020*/  UIADD3 UR6, UR6, 0x16840, URZ ;  /* 0x0001684006067890 */ /* 0x000fc8000fffe03f */
[----:B------:R-:W-:Y:S01]  /*4030*/  IADD3 R2, -R9, UR48, R2 ;  /* 0x0000003009027c10 */ /* 0x000fe2000fffe102 */
[----:B------:R-:W-:-:S04]  /*4040*/  UPRMT UR6, UR43, 0x654, UR6 ;  /* 0x000006542b067896 */ /* 0x000fc80008000006 */
[----:B0-----:R-:W-:-:S05]  /*4050*/  IMAD.IADD R0, R2, 0x1, R3 ;  /* 0x0000000102007824 */ /* 0x001fca00078e0203 */
[----:B------:R-:W-:Y:S01]  /*4060*/  SYNCS.ARRIVE.TRANS64.RED.A1T0 RZ, [UR6], RZ ;  /* 0x000000ffffff79a7 */ /* 0x000fe20008100406 */
[----:B------:R-:W-:Y:S01]  /*4070*/  ISETP.GT.AND P1, PT, R0, RZ, PT ;  /* 0x000000ff0000720c */ /* 0x000fe20003f24270 */
[----:B-1----:R-:W-:Y:S01]  /*4080*/  IMAD.IADD R2, R2, 0x1, R137 ;  /* 0x0000000102027824 */ /* 0x002fe200078e0289 */
        /* <DEDUP_REMOVED lines=95> */
[----:B------:R-:W-:-:S02]  /*4680*/  ISETP.GT.AND P2, PT, R2, RZ, PT ;  /* 0x000000ff0200720c */ /* 0x000fc40003f44270 */
[----:B------:R-:W-:Y:S02]  /*4690*/  FMNMX.FTZ R14, R85, R8, !PT ;  /* 0x00000008550e7209 */ /* 0x000fe40007810000 */
[----:B------:R-:W-:Y:S02]  /*46a0*/  ISETP.GT.AND P3, PT, R2, 0x1, PT ;  /* 0x000000010200780c */ /* 0x000fe40003f64270 */
[----:B------:R-:W-:Y:S01]  /*46b0*/  FSEL R26, R26, -INF , P2 ;  /* 0xff8000001a1a7808 */ /* 0x000fe20001000000 */
[----:B------:R-:W1:Y:S01]  /*46c0*/  SHFL.BFLY PT, R3, R14, 0x2, 0x1f ;  /* 0x0c401f000e037f89 */ /* 0x000e6200000e0000 */
[----:B------:R-:W-:Y:S02]  /*46d0*/  ISETP.GT.AND P2, PT, R2, 0x8, PT ;  /* 0x000000080200780c */ /* 0x000fe40003f44270 */
[----:B------:R-:W-:Y:S02]  /*46e0*/  FMNMX.FTZ R12, R26, R7, !PT ;  /* 0x000000071a0c7209 */ /* 0x000fe40007810000 */
        /* <DEDUP_REMOVED lines=306> */
.L_x_2369:
        /* <DEDUP_REMOVED lines=78> */
.L_x_2359:
[----:B------:R-:W-:-:S13]  /*5ef0*/  ISETP.LE.AND P1, PT, RZ, UR23, PT ;  /* 0x00000017ff007c0c */ /* 0x000fda000bf23270 */
[----:B------:R-:W-:Y:S05]  /*5f00*/  @!P1 BRA `(.L_x_2371) ;  /* 0x0000001c00389947 */ /* 0x000fea0003800000 */
[----:B------:R-:W-:Y:S01]  /*5f10*/  MOV R7, R2 ;  /* 0x0000000200077202 */ /* 0x000fe20000000f00 */
[----:B------:R-:W-:Y:S01]  /*5f20*/  IMAD.MOV.U32 R6, RZ, RZ, R3 ;  /* 0x000000ffff067224 */ /* 0x000fe200078e0003 */
[----:B------:R-:W-:Y:S01]  /*5f30*/  UMOV UR22, UR36 ;  /* 0x0000002400167c82 */ /* 0x000fe20008000000 */
[----:B------:R-:W-:-:S05]  /*5f40*/  UMOV UR21, UR37 ;  /* 0x0000002500157c82 */ /* 0x000fca0008000000 */
.L_x_2382:
        /* <DEDUP_REMOVED lines=9> */
.L_x_2373:
[----:B------:R-:W-:Y:S01]  /*5fe0*/  ULEA UR6, UR37, UR45, 0x3 ;  /* 0x0000002d25067291 */ /* 0x000fe2000f8e183f */
[----:B------:R-:W-:-:S05]  /*5ff0*/  IMAD.U32 R0, RZ, RZ, UR36 ;  /* 0x00000024ff007e24 */ /* 0x000fca000f8e00ff */
[----:B------:R-:W-:-:S04]  /*6000*/  SHF.L.U32 R0, R0, 0x1f, RZ ;  /* 0x0000001f00007819 */ /* 0x000fc800000006ff */
[----:B------:R0:W1:Y:S01]  /*6010*/  SYNCS.PHASECHK.TRANS64.TRYWAIT P1, [UR6+0x16830], R0 ;  /* 0x01683000ff0075a7 */ /* 0x0000620008020146 */
[----:B------:R-:W-:Y:S05]  /*6020*/  @!P0 BRA `(.L_x_2374) ;  /* 0x0000000000048947 */ /* 0x000fea0003800000 */
[----:B------:R-:W-:Y:S01]  /*6030*/  BPT.TRAP 0x1 ;  /* 0x000000040000795c */ /* 0x000fe20000300000 */
.L_x_2374:
[----:B-1----:R-:W-:Y:S05]  /*6040*/  @P1 BRA `(.L_x_2372) ;  /* 0x0000000000081947 */ /* 0x002fea0003800000 */
[----:B------:R-:W1:Y:S02]  /*6050*/  SYNCS.PHASECHK.TRANS64.TRYWAIT P1, [UR6+0x16830], R0 ;  /* 0x01683000ff0075a7 */ /* 0x000e640008020146 */
[----:B-1----:R-:W-:Y:S05]  /*6060*/  @!P1 BRA `(.L_x_2375) ;  /* 0x0000009800ac9947 */ /* 0x002fea0003800000 */
.L_x_2372:
        /* <DEDUP_REMOVED lines=25> */
.L_x_2377:
[----:B------:R-:W-:Y:S01]  /*6200*/  ULEA UR6, UR21, UR45, 0x3 ;  /* 0x0000002d15067291 */ /* 0x000fe2000f8e183f */
[----:B------:R-:W-:-:S05]  /*6210*/  IMAD.U32 R0, RZ, RZ, UR22 ;  /* 0x00000016ff007e24 */ /* 0x000fca000f8e00ff */
[----:B------:R-:W-:-:S04]  /*6220*/  SHF.L.U32 R0, R0, 0x1f, RZ ;  /* 0x0000001f00007819 */ /* 0x000fc800000006ff */
[----:B------:R0:W1:Y:S01]  /*6230*/  SYNCS.PHASECHK.TRANS64.TRYWAIT P1, [UR6+0x16850], R0 ;  /* 0x01685000ff0075a7 */ /* 0x0000620008020146 */
[----:B------:R-:W-:Y:S05]  /*6240*/  @!P0 BRA `(.L_x_2378) ;  /* 0x0000000000048947 */ /* 0x000fea0003800000 */
[----:B------:R-:W-:Y:S01]  /*6250*/  BPT.TRAP 0x1 ;  /* 0x000000040000795c */ /* 0x000fe20000300000 */
.L_x_2378:
[----:B-1----:R-:W-:Y:S05]  /*6260*/  @P1 BRA `(.L_x_2376) ;  /* 0x0000000000081947 */ /* 0x002fea0003800000 */
[----:B------:R-:W1:Y:S02]  /*6270*/  SYNCS.PHASECHK.TRANS64.TRYWAIT P1, [UR6+0x16850], R0 ;  /* 0x01685000ff0075a7 */ /* 0x000e640008020146 */
[----:B-1----:R-:W-:Y:S05]  /*6280*/  @!P1 BRA `(.L_x_2379) ;  /* 0x00000098003c9947 */ /* 0x002fea0003800000 */
.L_x_2376:
        /* <DEDUP_REMOVED lines=51> */
.L_x_2380:
        /* <DEDUP_REMOVED lines=279> */
.L_x_2381:
        /* <DEDUP_REMOVED lines=76> */
.L_x_2371:
[----:B------:R-:W-:Y:S06]  /*7bf0*/  BAR.ARV 0x8, 0x200 ;  /* 0x0208000000007b1d */ /* 0x000fec0000002000 */
[----:B------:R-:W-:Y:S05]  /*7c00*/  @!P0 BRA `(.L_x_2383) ;  /* 0x0000000000048947 */ /* 0x000fea0003800000 */
[----:B------:R-:W-:Y:S01]  /*7c10*/  BPT.TRAP 0x1 ;  /* 0x000000040000795c */ /* 0x000fe20000300000 */
.L_x_2383:
[----:B------:R-:W-:Y:S01]  /*7c20*/  ULEA UR5, UR37, UR45, 0x3 ;  /* 0x0000002d25057291 */ /* 0x000fe2000f8e183f */
[----:B------:R-:W-:-:S05]  /*7c30*/  IMAD.U32 R6, RZ, RZ, UR36 ;  /* 0x00000024ff067e24 */ /* 0x000fca000f8e00ff */
[----:B------:R-:W-:-:S04]  /*7c40*/  SHF.L.U32 R6, R6, 0x1f, RZ ;  /* 0x0000001f06067819 */ /* 0x000fc800000006ff */
[----:B------:R0:W1:Y:S01]  /*7c50*/  SYNCS.PHASECHK.TRANS64.TRYWAIT P1, [UR5+0x16850], R6 ;  /* 0x01685006ff0075a7 */ /* 0x0000620008020145 */
[----:B------:R-:W-:Y:S05]  /*7c60*/  @!P0 BRA `(.L_x_2384) ;  /* 0x0000000000048947 */ /* 0x000fea0003800000 */
[----:B------:R-:W-:Y:S01]  /*7c70*/  BPT.TRAP 0x1 ;  /* 0x000000040000795c */ /* 0x000fe20000300000 */
.L_x_2384:
[----:B-1----:R-:W-:Y:S05]  /*7c80*/  @P1 BRA `(.L_x_2385) ;  /* 0x0000000000081947 */ /* 0x002fea0003800000 */
[----:B------:R-:W1:Y:S02]  /*7c90*/  SYNCS.PHASECHK.TRANS64.TRYWAIT P1, [UR5+0x16850], R6 ;  /* 0x01685006ff0075a7 */ /* 0x000e640008020145 */
[----:B-1----:R-:W-:Y:S05]  /*7ca0*/  @!P1 BRA `(.L_x_2386) ;  /* 0x0000007c00cc9947 */ /* 0x002fea0003800000 */
.L_x_2385:
        /* <DEDUP_REMOVED lines=71> */
.L_x_2387:
        /* <DEDUP_REMOVED lines=42> */
.L_x_2351:
        /* <DEDUP_REMOVED lines=24> */
[----:B------:R-:W1:Y:S01]  /*8540*/  LDC R33, c[0x0][0xbe8] ;  /* 0x0002fa00ff217b82 */ /* 0x000e620000000800 */
[----:B------:R-:W-:Y:S01]  /*8550*/  F2FP.BF16.F32.PACK_AB R115, R119, R118 ;  /* 0x000000767773723e */ /* 0x000fe200000010ff */
[----:B------:R-:W-:-:S02]  /*8560*/  UIADD3.X UR7, UR18, UR9, URZ, UP1, !UPT ;  /* 0x0000000912077290 */ /* 0x000fc40008ffe43f */
[----:B------:R-:W-:-:S04]  /*8570*/  MOV R24, UR4 ;  /* 0x0000000400187c02 */ /* 0x000fc80008000f00 */
[----:B------:R-:W-:Y:S01]  /*8580*/  BAR.SYNC.DEFER_BLOCKING 0x1, 0x180 ;  /* 0x0046000000007b1d */ /* 0x000fe20000010000 */
[----:B------:R-:W-:Y:S01]  /*8590*/  IMAD.U32 R25, RZ, RZ, UR7 ;  /* 0x00000007ff197e24 */ /* 0x000fe2000f8e00ff */
[----:B------:R-:W-:-:S04]  /*85a0*/  USHF.R.S32.HI UR17, URZ, 0x1f, UR41 ;  /* 0x0000001f3f117899 */ /* 0x000fc80008011429 */
[----:B------:R-:W-:Y:S01]  /*85b0*/  ULDC.64 UR10, c[0x0][0xb90] ;  /* 0x0002e400000a7ab9 */ /* 0x000fe20000000a00 */
        /* <DEDUP_REMOVED lines=33> */
[----:B------:R-:W-:Y:S01]  /*87d0*/  STSM.16.M88.4 [R32], R4 ;  /* 0x0000000420007844 */ /* 0x000fe20000000200 */
[----:B------:R-:W-:Y:S02]  /*87e0*/  F2FP.BF16.F32.PACK_AB R10, R101, R100 ;  /* 0x00000064650a723e */ /* 0x000fe400000010ff */
[----:B------:R-:W-:-:S02]  /*87f0*/  F2FP.BF16.F32.PACK_AB R11, R103, R102 ;  /* 0x00000066670b723e */ /* 0x000fc400000010ff */
[----:B------:R-:W-:-:S03]  /*8800*/  PLOP3.LUT P2, PT, PT, PT, UP0, 0x80, 0x0 ;  /* 0x000000000000781c */ /* 0x000fc60003f4f008 */
[----:B------:R0:W-:Y:S04]  /*8810*/  STSM.16.M88.4 [R30], R8 ;  /* 0x000000081e007844 */ /* 0x0001e80000000200 */
[----:B------:R2:W-:Y:S04]  /*8820*/  STSM.16.M88.4 [R29], R12 ;  /* 0x0000000c1d007844 */ /* 0x0005e80000000200 */
[----:B------:R2:W-:Y:S01]  /*8830*/  STSM.16.M88.4 [R28], R112 ;  /* 0x000000701c007844 */ /* 0x0005e20000000200 */
[----:B------:R-:W-:Y:S06]  /*8840*/  BAR.SYNC.DEFER_BLOCKING 0x1, 0x180 ;  /* 0x0046000000007b1d */ /* 0x000fec0000010000 */
[----:B------:R-:W3:Y:S01]  /*8850*/  @P2 LDG.E R26, desc[UR52][R24.64] ;  /* 0x00000034181a2981 */ /* 0x000ee2000c1e1900 */
[----:B-1----:R-:W-:Y:S01]  /*8860*/  ISETP.NE.AND P1, PT, R33, 0x1, PT ;  /* 0x000000012100780c */ /* 0x002fe20003f25270 */
[----:B------:R-:W-:Y:S01]  /*8870*/  UMOV UR4, URZ ;  /* 0x0000003f00047c82 */ /* 0x000fe20008000000 */
[----:B0-----:R-:W-:Y:S01]  /*8880*/  VIADD R8, R17, UR42 ;  /* 0x0000002a11087c36 */ /* 0x001fe20008000000 */
[----:B------:R-:W-:-:S02]  /*8890*/  UIMAD UR7, UR17, UR10, URZ ;  /* 0x0000000a110772a4 */ /* 0x000fc4000f8e023f */
[----:B------:R-:W-:Y:S01]  /*88a0*/  USEL UR40, UR40, URZ, !UP0 ;  /* 0x0000003f28287287 */ /* 0x000fe2000c000000 */
[----:B------:R-:W-:Y:S01]  /*88b0*/  IMAD.MOV.U32 R4, RZ, RZ, R8 ;  /* 0x000000ffff047224 */ /* 0x000fe200078e0008 */
[----:B------:R-:W-:Y:S02]  /*88c0*/  UIMAD UR7, UR41, UR11, UR7 ;  /* 0x0000000b290772a4 */ /* 0x000fe4000f8e0207 */
[----:B------:R-:W-:Y:S02]  /*88d0*/  UISETP.NE.U32.AND UP1, UPT, UR12, URZ, UPT ;  /* 0x0000003f0c00728c */ /* 0x000fe4000bf25070 */
[----:B------:R-:W-:Y:S02]  /*88e0*/  USEL UR39, UR39, URZ, !UP0 ;  /* 0x0000003f27277287 */ /* 0x000fe4000c000000 */
        /* <DEDUP_REMOVED lines=10> */
[----:B---3--:R-:W-:-:S13]  /*8990*/  @P2 R2UR UR4, R26 ;  /* 0x000000001a0422ca */ /* 0x008fda00000e0000 */
[----:B------:R-:W-:Y:S02]  /*89a0*/  USHF.R.S32.HI UR9, URZ, 0x1f, UR4 ;  /* 0x0000001f3f097899 */ /* 0x000fe40008011404 */
[----:B------:R-:W-:Y:S02]  /*89b0*/  UMOV UR8, UR4 ;  /* 0x0000000400087c82 */ /* 0x000fe40008000000 */
[----:B------:R-:W-:-:S04]  /*89c0*/  UIMAD.WIDE.U32 UR10, UR41, UR10, UR8 ;  /* 0x0000000a290a72a5 */ /* 0x000fc8000f8e0008 */
[----:B------:R-:W-:Y:S02]  /*89d0*/  UIADD3 UR11, UR11, UR7, URZ ;  /* 0x000000070b0b7290 */ /* 0x000fe4000fffe03f */
[----:B------:R-:W-:Y:S02]  /*89e0*/  UIMAD UR7, UR40, UR14, URZ ;  /* 0x0000000e280772a4 */ /* 0x000fe4000f8e023f */
[----:B------:R-:W-:Y:S02]  /*89f0*/  UIMAD.WIDE.U32 UR10, UR39, UR14, UR10 ;  /* 0x0000000e270a72a5 */ /* 0x000fe4000f8e000a */
[----:B------:R-:W-:-:S03]  /*8a00*/  UIMAD UR7, UR39, UR15, UR7 ;  /* 0x0000000f270772a4 */ /* 0x000fc6000f8e0207 */
[----:B------:R-:W-:Y:S01]  /*8a10*/  ULDC.64 UR14, c[0x0][0xb88] ;  /* 0x0002e200000e7ab9 */ /* 0x000fe20000000a00 */
[----:B------:R-:W-:Y:S01]  /*8a20*/  IADD3 R4, P0, R4, UR10, RZ ;  /* 0x0000000a04047c10 */ /* 0x000fe2000ff1e0ff */
[----:B------:R-:W-:Y:S01]  /*8a30*/  IMAD R8, R5, UR14, RZ ;  /* 0x0000000e05087c24 */ /* 0x000fe2000f8e02ff */
[----:B------:R-:W-:Y:S01]  /*8a40*/  @UP0 UIADD3 UR10, UP1, UR16, UR12, URZ ;  /* 0x0000000c100a0290 */ /* 0x000fe2000ff3e03f */
[----:B------:R-:W-:Y:S01]  /*8a50*/  IMAD.U32 R9, RZ, RZ, UR7 ;  /* 0x00000007ff097e24 */ /* 0x000fe2000f8e00ff */
[----:B------:R-:W-:-:S04]  /*8a60*/  ULDC UR7, c[0x0][0xa88] ;  /* 0x0002a20000077ab9 */ /* 0x000fc80000000800 */
[----:B------:R-:W-:Y:S01]  /*8a70*/  IADD3.X R5, R6, UR11, R9, P0, !PT ;  /* 0x0000000b06057c10 */ /* 0x000fe200087fe409 */
[----:B------:R-:W-:Y:S01]  /*8a80*/  @UP0 UIADD3.X UR11, UR18, UR13, URZ, UP1, !UPT ;  /* 0x0000000d120b0290 */ /* 0x000fe20008ffe43f */
[C---:B------:R-:W-:Y:S02]  /*8a90*/  IMAD R9, R7.reuse, UR15, R8 ;  /* 0x0000000f07097c24 */ /* 0x040fe4000f8e0208 */
[----:B------:R-:W-:Y:S01]  /*8aa0*/  IMAD.U32 R6, RZ, RZ, UR7 ;  /* 0x00000007ff067e24 */ /* 0x000fe2000f8e00ff */
[----:B------:R-:W-:Y:S01]  /*8ab0*/  ULDC.64 UR12, c[0x0][0xb50] ;  /* 0x0002d400000c7ab9 */ /* 0x000fe20000000a00 */
[----:B------:R-:W-:-:S04]  /*8ac0*/  IMAD.WIDE.U32 R4, R7, UR14, R4 ;  /* 0x0000000e07047c25 */ /* 0x000fc8000f8e0004 */
        /* <DEDUP_REMOVED lines=9> */
[----:B--2---:R-:W2:Y:S04]  /*8b60*/  LDG.E R9, desc[UR52][R24.64] ;  /* 0x0000003418097981 */ /* 0x004ea8000c1e1900 */
[----:B-----5:R-:W2:Y:S02]  /*8b70*/  LDG.E R6, desc[UR52][R24.64+0x4] ;  /* 0x0000043418067981 */ /* 0x020ea4000c1e1900 */
[----:B--2---:R-:W-:-:S07]  /*8b80*/  IMAD.IADD R6, R6, 0x1, -R9 ;  /* 0x0000000106067824 */ /* 0x004fce00078e0a09 */
.L_x_2390:
[----:B--2---:R-:W-:Y:S01]  /*8b90*/  SHFL.IDX PT, R12, R7, RZ, 0x1c1f ;  /* 0x001c1fff070c7589 */ /* 0x004fe200000e0000 */
        /* <DEDUP_REMOVED lines=20> */
[----:B------:R-:W-:Y:S02]  /*8ce0*/  LOP3.LUT R4, R5, R2, RZ, 0x3c, !PT ;  /* 0x0000000205047212 */ /* 0x000fe400078e3cff */
[----:B------:R-:W-:Y:S01]  /*8cf0*/  LOP3.LUT R8, R8, R9, RZ, 0x3c, !PT ;  /* 0x0000000908087212 */ /* 0x000fe200078e3cff */
[--C-:B------:R-:W-:Y:S01]  /*8d00*/  IMAD.X R9, RZ, RZ, R3.reuse, P3 ;  /* 0x000000ffff097224 */ /* 0x100fe200018e0603 */
[----:B------:R-:W-:Y:S02]  /*8d10*/  MOV R5, R3 ;  /* 0x0000000300057202 */ /* 0x000fe40000000f00 */
[----:B------:R-:W-:Y:S01]  /*8d20*/  LOP3.LUT R24, R24, R25, RZ, 0x3c, !PT ;  /* 0x0000001918187212 */ /* 0x000fe200078e3cff */
[----:B------:R-:W-:Y:S01]  /*8d30*/  IMAD.X R25, RZ, RZ, R3, P4 ;  /* 0x000000ffff197224 */ /* 0x000fe200020e0603 */
[----:B-1----:R0:W-:Y:S04]  /*8d40*/  @!P0 ST.E desc[UR52][R14.64], R20 ;  /* 0x000000140e008985 */ /* 0x0021e8000c101934 */
[----:B------:R-:W2:Y:S04]  /*8d50*/  LD.E.128 R4, desc[UR52][R4.64] ;  /* 0x0000003404047980 */ /* 0x000ea8000c101d00 */
[----:B------:R-:W3:Y:S04]  /*8d60*/  LD.E.128 R8, desc[UR52][R8.64] ;  /* 0x0000003408087980 */ /* 0x000ee8000c101d00 */
[----:B------:R-:W4:Y:S01]  /*8d70*/  LD.E.128 R24, desc[UR52][R24.64] ;  /* 0x0000003418187980 */ /* 0x000f22000c101d00 */
[----:B------:R-:W-:Y:S01]  /*8d80*/  IADD3 R29, P0, R2, 0x4800, RZ ;  /* 0x00004800021d7810 */ /* 0x000fe20007f1e0ff */
[----:B0-----:R-:W0:Y:S01]  /*8d90*/  @P1 LDC R20, c[0x0][0xbec] ;  /* 0x0002fb00ff141b82 */ /* 0x001e220000000800 */
[----:B------:R-:W-:-:S02]  /*8da0*/  UIMAD UR7, UR9, UR10, URZ ;  /* 0x0000000a090772a4 */ /* 0x000fc4000f8e023f */
[----:B------:R-:W-:Y:S01]  /*8db0*/  LOP3.LUT R2, R29, 0x380, RZ, 0xc0, !PT ;  /* 0x000003801d027812 */ /* 0x000fe200078ec0ff */
[----:B------:R-:W-:Y:S01]  /*8dc0*/  IMAD.X R13, RZ, RZ, R3, P0 ;  /* 0x000000ffff0d7224 */ /* 0x000fe200000e0603 */
[----:B------:R-:W-:Y:S02]  /*8dd0*/  UIMAD.WIDE.U32 UR8, UR4, UR10, URZ ;  /* 0x0000000a040872a5 */ /* 0x000fe4000f8e003f */
[----:B------:R-:W-:Y:S01]  /*8de0*/  SHF.R.U64 R2, R2, 0x3, RZ ;  /* 0x0000000302027819 */ /* 0x000fe200000012ff */
[----:B------:R-:W1:Y:S01]  /*8df0*/  @P1 LDC R3, c[0x0][0xbf0] ;  /* 0x0002fc00ff031b82 */ /* 0x000e620000000800 */
[----:B------:R-:W-:Y:S02]  /*8e00*/  UIMAD UR7, UR4, UR11, UR7 ;  /* 0x0000000b040772a4 */ /* 0x000fe4000f8e0207 */
[----:B------:R-:W-:Y:S01]  /*8e10*/  LOP3.LUT R12, R2, R29, RZ, 0x3c, !PT ;  /* 0x0000001d020c7212 */ /* 0x000fe200078e3cff */
[----:B------:R-:W-:Y:S01]  /*8e20*/  ULDC.64 UR10, c[0x0][0xae8] ;  /* 0x0002ba00000a7ab9 */ /* 0x000fe20000000a00 */
[----:B------:R-:W-:Y:S01]  /*8e30*/  IMAD R2, R18, 0x30, R22 ;  /* 0x0000003012027824 */ /* 0x000fe200078e0216 */
[----:B------:R-:W-:-:S02]  /*8e40*/  UIADD3 UR9, UR9, UR7, URZ ;  /* 0x0000000709097290 */ /* 0x000fc4000fffe03f */
[----:B------:R-:W-:Y:S01]  /*8e50*/  UIMAD UR4, UR17, UR10, URZ ;  /* 0x0000000a110472a4 */ /* 0x000fe2000f8e023f */
[----:B------:R-:W-:Y:S01]  /*8e60*/  VIADD R29, R2, UR42 ;  /* 0x0000002a021d7c36 */ /* 0x000fe20008000000 */
[----:B------:R-:W-:Y:S01]  /*8e70*/  UIMAD.WIDE.U32 UR8, UR41, UR10, UR8 ;  /* 0x0000000a290872a5 */ /* 0x000fe2000f8e0008 */
[----:B------:R-:W-:Y:S01]  /*8e80*/  VIADD R34, R22, UR42 ;  /* 0x0000002a16227c36 */ /* 0x000fe20008000000 */
[----:B------:R-:W-:Y:S01]  /*8e90*/  UIMAD UR4, UR41, UR11, UR4 ;  /* 0x0000000b290472a4 */ /* 0x000fe2000f8e0204 */
[----:B------:R-:W5:Y:S01]  /*8ea0*/  LD.E.128 R12, desc[UR52][R12.64] ;  /* 0x000000340c0c7980 */ /* 0x000f62000c101d00 */
[----:B------:R-:W-:Y:S01]  /*8eb0*/  IMAD.MOV.U32 R21, RZ, RZ, R29 ;  /* 0x000000ffff157224 */ /* 0x000fe200078e001d */
[----:B------:R-:W-:Y:S01]  /*8ec0*/  ULDC.64 UR10, c[0x0][0xaf0] ;  /* 0x0002bc00000a7ab9 */ /* 0x000fe20000000a00 */
[----:B0-----:R-:W-:Y:S01]  /*8ed0*/  @P1 IMAD.HI.U32 R2, R29, R20, RZ ;  /* 0x000000141d021227 */ /* 0x001fe200078e00ff */
[----:B------:R-:W-:Y:S01]  /*8ee0*/  UIADD3 UR9, UR9, UR4, URZ ;  /* 0x0000000409097290 */ /* 0x000fe2000fffe03f */
[----:B------:R-:W-:Y:S01]  /*8ef0*/  @!PT LDS RZ, [RZ] ;  /* 0x00000000fffff984 */ /* 0x000fe20000000800 */
[----:B------:R-:W-:Y:S01]  /*8f00*/  @!PT LDS RZ, [RZ] ;  /* 0x00000000fffff984 */ /* 0x000fe20000000800 */
[----:B------:R-:W-:Y:S01]  /*8f10*/  @!PT LDS RZ, [RZ] ;  /* 0x00000000fffff984 */ /* 0x000fe20000000800 */
[----:B------:R-:W-:Y:S01]  /*8f20*/  @!PT LDS RZ, [RZ] ;  /* 0x00000000fffff984 */ /* 0x000fe20000000800 */
[----:B------:R0:W-:Y:S06]  /*8f30*/  MEMBAR.ALL.CTA ;  /* 0x0000000000007992 */ /* 0x0001ec0000008000 */
[----:B0-----:R-:W0:Y:S01]  /*8f40*/  FENCE.VIEW.ASYNC.S ;  /* 0x00000000000073c6 */ /* 0x001e220000000000 */
[----:B------:R-:W-:Y:S01]  /*8f50*/  UIMAD UR4, UR40, UR10, URZ ;  /* 0x0000000a280472a4 */ /* 0x000fe2000f8e023f */
[----:B------:R-:W-:Y:S01]  /*8f60*/  VIADD R0, R0, 0x16820 ;  /* 0x0001682000007836 */ /* 0x000fe20000000000 */
[----:B------:R-:W-:-:S02]  /*8f70*/  UIMAD.WIDE.U32 UR8, UR39, UR10, UR8 ;  /* 0x0000000a270872a5 */ /* 0x000fc4000f8e0008 */
[----:B------:R-:W-:Y:S01]  /*8f80*/  UIMAD UR4, UR39, UR11, UR4 ;  /* 0x0000000b270472a4 */ /* 0x000fe2000f8e0204 */
[----:B-1----:R-:W-:Y:S02]  /*8f90*/  @P1 SHF.R.U32.HI R21, RZ, R3, R2 ;  /* 0x00000003ff151219 */ /* 0x002fe40000011602 */
[----:B------:R-:W-:Y:S01]  /*8fa0*/  ULDC.64 UR10, c[0x0][0xae0] ;  /* 0x0002b800000a7ab9 */ /* 0x000fe20000000a00 */
[----:B------:R-:W-:Y:S01]  /*8fb0*/  UIADD3 UR4, UR9, UR4, URZ ;  /* 0x0000000409047290 */ /* 0x000fe2000fffe03f */
[--C-:B------:R-:W-:Y:S01]  /*8fc0*/  SHF.R.S32.HI R20, RZ, 0x1f, R21.reuse ;  /* 0x0000001fff147819 */ /* 0x100fe20000011415 */
[----:B------:R-:W-:Y:S01]  /*8fd0*/  IMAD.MOV R28, RZ, RZ, -R21 ;  /* 0x000000ffff1c7224 */ /* 0x000fe200078e0a15 */
[----:B------:R-:W-:Y:S01]  /*8fe0*/  PRMT R0, RZ, 0x654, R0 ;  /* 0x00000654ff007816 */ /* 0x000fe20000000000 */
[----:B------:R-:W-:Y:S02]  /*8ff0*/  IMAD.U32 R3, RZ, RZ, UR9 ;  /* 0x00000009ff037e24 */ /* 0x000fe4000f8e00ff */
[----:B------:R-:W-:-:S02]  /*9000*/  IMAD R20, R20, UR10, RZ ;  /* 0x0000000a14147c24 */ /* 0x000fc4000f8e02ff */
[----:B------:R-:W-:Y:S02]  /*9010*/  IMAD R29, R33, R28, R29 ;  /* 0x0000001c211d7224 */ /* 0x000fe400078e021d */
[----:B------:R-:W-:Y:S01]  /*9020*/  IMAD.U32 R2, RZ, RZ, UR8 ;  /* 0x00000008ff027e24 */ /* 0x000fe2000f8e00ff */
[----:B------:R-:W-:Y:S01]  /*9030*/  ULDC.64 UR8, c[0x0][0xad8] ;  /* 0x0002b60000087ab9 */ /* 0x000fe20000000a00 */
[----:B------:R-:W-:Y:S01]  /*9040*/  IMAD.U32 R3, RZ, RZ, UR4 ;  /* 0x00000004ff037e24 */ /* 0x000fe2000f8e00ff */
[----:B------:R-:W-:Y:S01]  /*9050*/  ULDC UR4, c[0x0][0xac8] ;  /* 0x0002b20000047ab9 */ /* 0x000fe20000000800 */
[C---:B------:R-:W-:Y:S01]  /*9060*/  IMAD R33, R21.reuse, UR11, R20 ;  /* 0x0000000b15217c24 */ /* 0x040fe2000f8e0214 */
[----:B------:R-:W-:Y:S01]  /*9070*/  SHF.R.S32.HI R20, RZ, 0x1f, R29 ;  /* 0x0000001fff147819 */ /* 0x000fe2000001141d */
[----:B------:R-:W-:Y:S01]  /*9080*/  IMAD.WIDE.U32 R2, R21, UR10, R2 ;  /* 0x0000000a15027c25 */ /* 0x000fe2000f8e0002 */
[----:B0-----:R0:W-:Y:S03]  /*9090*/  SYNCS.ARRIVE.TRANS64.RED.A1T0 RZ, [R0+URZ], RZ ;  /* 0x000000ff00ff79a7 */ /* 0x0011e6000810043f */
[----:B------:R-:W-:-:S02]  /*90a0*/  IMAD.IADD R3, R3, 0x1, R33 ;  /* 0x0000000103037824 */ /* 0x000fc400078e0221 */
[----:B------:R-:W-:Y:S02]  /*90b0*/  IMAD R20, R20, UR8, RZ ;  /* 0x0000000814147c24 */ /* 0x000fe4000f8e02ff */
        /* <DEDUP_REMOVED lines=36> */
.L_x_2389:
        /* <DEDUP_REMOVED lines=8> */
[----:B------:R-:W-:Y:S01]  /*9380*/  IMAD.U32 R2, RZ, RZ, UR8 ;  /* 0x00000008ff027e24 */ /* 0x000fe2000f8e00ff */
[----:B------:R-:W-:Y:S01]  /*9390*/  MOV R3, UR9 ;  /* 0x0000000900037c02 */ /* 0x000fe20008000f00 */
[----:B------:R-:W-:Y:S02]  /*93a0*/  ULDC.64 UR8, c[0x0][0xc08] ;  /* 0x0003020000087ab9 */ /* 0x000fe40000000a00 */
[----:B------:R-:W-:-:S04]  /*93b0*/  UISETP.NE.U32.AND UP1, UPT, UR8, URZ, UPT ;  /* 0x0000003f0800728c */ /* 0x000fc8000bf25070 */
[----:B------:R-:W-:Y:S01]  /*93c0*/  UISETP.NE.AND.EX UP1, UPT, UR9, URZ, UPT, UP1 ;  /* 0x0000003f0900728c */ /* 0x000fe2000bf25310 */
[----:B------:R-:W2:Y:S01]  /*93d0*/  @P2 LDG.E R6, desc[UR52][R2.64] ;  /* 0x0000003402062981 */ /* 0x000ea2000c1e1900 */
[----:B------:R-:W-:-:S04]  /*93e0*/  IMAD.U32 R0, RZ, RZ, UR4 ;  /* 0x00000004ff007e24 */ /* 0x000fc8000f8e00ff */
        /* <DEDUP_REMOVED lines=18> */
.L_x_2392:
[----:B------:R-:W-:Y:S01]  /*9510*/  USEL UR39, UR39, URZ, !UP0 ;  /* 0x0000003f27277287 */ /* 0x000fe2000c000000 */
[----:B------:R-:W-:Y:S01]  /*9520*/  BSSY B1, `(.L_x_2393) ;  /* 0x000002c000017945 */ /* 0x000fe20003800000 */
[----:B------:R-:W-:-:S03]  /*9530*/  USEL UR40, UR40, URZ, !UP0 ;  /* 0x0000003f28287287 */ /* 0x000fc6000c000000 */
[----:B------:R-:W-:Y:S09]  /*9540*/  @P1 BRA `(.L_x_2394) ;  /* 0x0000000000a41947 */ /* 0x000ff20003800000 */
        /* <DEDUP_REMOVED lines=41> */
.L_x_2394:
[----:B------:R-:W-:Y:S05]  /*97e0*/  BSYNC B1 ;  /* 0x0000000000017941 */ /* 0x000fea0003800000 */
.L_x_2393:
        /* <DEDUP_REMOVED lines=29> */
[----:B------:R-:W-:Y:S01]  /*99c0*/  IMAD R6, R2, UR10, RZ ;  /* 0x0000000a02067c24 */ /* 0x000fe2000f8e02ff */
[----:B------:R-:W-:Y:S01]  /*99d0*/  MOV R3, UR4 ;  /* 0x0000000400037c02 */ /* 0x000fe20008000f00 */
[----:B------:R-:W-:Y:S01]  /*99e0*/  IMAD.U32 R2, RZ, RZ, UR8 ;  /* 0x00000008ff027e24 */ /* 0x000fe2000f8e00ff */
[----:B------:R-:W-:Y:S01]  /*99f0*/  SHF.R.S32.HI R4, RZ, 0x1f, R7 ;  /* 0x0000001fff047819 */ /* 0x000fe20000011407 */
[C---:B------:R-:W-:Y:S01]  /*9a00*/  IMAD R9, R5.reuse, UR11, R6 ;  /* 0x0000000b05097c24 */ /* 0x040fe2000f8e0206 */
[----:B------:R-:W-:Y:S01]  /*9a10*/  ULDC.64 UR8, c[0x0][0xad8] ;  /* 0x0002b60000087ab9 */ /* 0x000fe20000000a00 */
        /* <DEDUP_REMOVED lines=37> */
.L_x_2391:
[----:B------:R-:W-:Y:S05]  /*9c70*/  BSYNC B0 ;  /* 0x0000000000007941 */ /* 0x000fea0003800000 */
.L_x_2388:
[----:B------:R-:W-:Y:S02]  /*9c80*/  ULDC UR4, c[0x0][0xc3c] ;  /* 0x00030f0000047ab9 */ /* 0x000fe40000000800 */
[----:B------:R-:W-:-:S13]  /*9c90*/  ISETP.GE.AND P0, PT, R31, UR4, PT ;  /* 0x000000041f007c0c */ /* 0x000fda000bf06270 */
[----:B------:R-:W-:Y:S05]  /*9ca0*/  @!P0 BRA `(.L_x_2395) ;  /* 0xffffff7000188947 */ /* 0x000fea000383ffff */
[----:B------:R-:W-:Y:S05]  /*9cb0*/  EXIT ;  /* 0x000000000000794d */ /* 0x000fea0003800000 */
.L_x_2346:
        /* <DEDUP_REMOVED lines=18> */
.L_x_2396:
        /* <DEDUP_REMOVED lines=40> */
.L_x_2402:
[----:B------:R-:W0:Y:S01]  /*a060*/  LDC R2, c[0x0][0xc3c] ;  /* 0x00030f00ff027b82 */ /* 0x000e220000000800 */
[----:B------:R-:W-:-:S06]  /*a070*/  UIADD3 UR4, UR4, 0x1f, URZ ;  /* 0x0000001f04047890 */ /* 0x000fcc000fffe03f */
[----:B0-----:R-:W-:-:S13]  /*a080*/  ISETP.LE.AND P6, PT, R2, UR4, PT ;  /* 0x0000000402007c0c */ /* 0x001fda000bfc3270 */
[----:B------:R-:W-:Y:S05]  /*a090*/  @P6 BRA `(.L_x_2399) ;  /* 0x0000000400b06947 */ /* 0x000fea0003800000 */
[----:B------:R-:W-:Y:S01]  /*a0a0*/  IADD3 R7, R5, UR4, RZ ;  /* 0x0000000405077c10 */ /* 0x000fe2000fffe0ff */
[----:B------:R-:W-:Y:S01]  /*a0b0*/  BSSY B0, `(.L_x_2400) ;  /* 0x0000007000007945 */ /* 0x000fe20003800000 */
[----:B------:R-:W-:Y:S02]  /*a0c0*/  IMAD.MOV.U32 R0, RZ, RZ, RZ ;  /* 0x000000ffff007224 */ /* 0x000fe400078e00ff */
[----:B------:R-:W-:-:S13]  /*a0d0*/  ISETP.GE.OR P6, PT, R7, R2, !P0 ;  /* 0x000000020700720c */ /* 0x000fda00047c6670 */
[----:B------:R-:W-:Y:S05]  /*a0e0*/  @P6 BRA `(.L_x_2401) ;  /* 0x00000000000c6947 */ /* 0x000fea0003800000 */
[----:B------:R-:W0:Y:S02]  /*a0f0*/  LDC.64 R2, c[0x0][0xc80] ;  /* 0x00032000ff027b82 */ /* 0x000e240000000a00 */
[----:B0-----:R-:W-:-:S05]  /*a100*/  IMAD.WIDE R2, R7, 0x4, R2 ;  /* 0x0000000407027825 */ /* 0x001fca00078e0202 */
[----:B------:R0:W5:Y:S02]  /*a110*/  LDG.E R0, desc[UR52][R2.64] ;  /* 0x0000003402007981 */ /* 0x000164000c1e1900 */
.L_x_2401:
[----:B------:R-:W-:Y:S05]  /*a120*/  BSYNC B0 ;  /* 0x0000000000007941 */ /* 0x000fea0003800000 */
.L_x_2400:
        /* <DEDUP_REMOVED lines=20> */
.L_x_2398:
        /* <DEDUP_REMOVED lines=20> */
.L_x_2403:
        /* <DEDUP_REMOVED lines=9> */
[----:B------:R-:W-:Y:S01]  /*a440*/  IMAD.MOV.U32 R3, RZ, RZ, R6 ;  /* 0x000000ffff037224 */ /* 0x000fe200078e0006 */
[----:B------:R-:W-:-:S03]  /*a450*/  MOV R6, R10 ;  /* 0x0000000a00067202 */ /* 0x000fc60000000f00 */
        /* <DEDUP_REMOVED lines=38> */
[----:B------:R-:W-:Y:S02]  /*a6c0*/  ISETP.GE.AND P2, PT, R3, RZ, PT ;  /* 0x000000ff0300720c */ /* 0x000fe40003f46270 */
[----:B------:R-:W-:-:S05]  /*a6d0*/  IADD3 R3, R4, R6, RZ ;  /* 0x0000000604037210 */ /* 0x000fca0007ffe0ff */
        /* <DEDUP_REMOVED lines=8> */
.L_x_2399:
[----:B------:R-:W-:Y:S01]  /*a760*/  ULDC UR4, c[0x0][0xc3c] ;  /* 0x00030f0000047ab9 */ /* 0x000fe20000000800 */
[----:B------:R-:W-:Y:S02]  /*a770*/  IMAD.MOV.U32 R17, RZ, RZ, RZ ;  /* 0x000000ffff117224 */ /* 0x000fe400078e00ff */
[----:B------:R-:W-:Y:S02]  /*a780*/  IMAD.U32 R16, RZ, RZ, UR6 ;  /* 0x00000006ff107e24 */ /* 0x000fe4000f8e00ff */
[----:B------:R-:W-:Y:S02]  /*a790*/  IMAD.MOV.U32 R18, RZ, RZ, RZ ;  /* 0x000000ffff127224 */ /* 0x000fe400078e00ff */
[----:B------:R-:W-:-:S07]  /*a7a0*/  IMAD.U32 R19, RZ, RZ, UR4 ;  /* 0x00000004ff137e24 */ /* 0x000fce000f8e00ff */
.L_x_2404:
[----:B------:R-:W-:-:S13]  /*a7b0*/  ISETP.NE.AND P0, PT, R5, RZ, PT ;  /* 0x000000ff0500720c */ /* 0x000fda0003f05270 */
[----:B------:R-:W0:Y:S01]  /*a7c0*/  @!P0 S2R R3, SR_CgaCtaId ;  /* 0x0000000000038919 */ /* 0x000e220000008800 */
[----:B------:R-:W-:-:S04]  /*a7d0*/  @!P0 MOV R0, 0x400 ;  /* 0x0000040000008802 */ /* 0x000fc80000000f00 */
[----:B0-----:R-:W-:-:S05]  /*a7e0*/  @!P0 LEA R0, R3, R0, 0x18 ;  /* 0x0000000003008211 */ /* 0x001fca00078ec0ff */
[----:B------:R0:W-:Y:S01]  /*a7f0*/  @!P0 STS.128 [R0+0x168d0], R16 ;  /* 0x0168d01000008388 */ /* 0x0001e20000000c00 */
[----:B------:R-:W-:Y:S06]  /*a800*/  BAR.ARV 0x5, 0x200 ;  /* 0x0148000000007b1d */ /* 0x000fec0000002000 */
.L_x_2397:
        /* <DEDUP_REMOVED lines=29> */
.L_x_2466:
[----:B0-----:R-:W0:Y:S01]  /*a9e0*/  LDC.64 R2, c[0x0][0xc88] ;  /* 0x00032200ff027b82 */ /* 0x001e220000000a00 */
[----:B--2---:R-:W2:Y:S01]  /*a9f0*/  LDL.LU R6, [R1] ;  /* 0x0000000001067983 */ /* 0x004ea20000300800 */
        /* <DEDUP_REMOVED lines=8> */
[----:B---3--:R-:W-:-:S11]  /*aa80*/  SHF.R.S32.HI R0, RZ, 0x1f, R29 ;  /* 0x0000001fff007819 */ /* 0x008fd6000001141d */
[C---:B------:R-:W-:Y:S02]  /*aa90*/  @P0 LEA R2, P1, R29.reuse, UR4, 0x2 ;  /* 0x000000041d020c11 */ /* 0x040fe4000f8210ff */
[C---:B------:R-:W-:Y:S01]  /*aaa0*/  SHF.L.U32 R23, R29.reuse, 0x2, RZ ;  /* 0x000000021d177819 */ /* 0x040fe200000006ff */
[----:B------:R0:W-:Y:S01]  /*aab0*/  STL [R1+0x30], R0 ;  /* 0x0000300001007387 */ /* 0x0001e20000100800 */
[----:B------:R-:W-:Y:S01]  /*aac0*/  @P0 LEA.HI.X R3, R29, UR5, R0, 0x2, P1 ;  /* 0x000000051d030c11 */ /* 0x000fe200088f1400 */
[----:B------:R-:W-:-:S04]  /*aad0*/  ULDC.64 UR4, c[0x0][0xa00] ;  /* 0x0002800000047ab9 */ /* 0x000fc80000000a00 */
[----:B------:R1:W3:Y:S01]  /*aae0*/  @P0 LDG.E R7, desc[UR52][R2.64] ;  /* 0x0000003402070981 */ /* 0x0002e2000c1e1900 */
[----:B------:R-:W-:Y:S02]  /*aaf0*/  ISETP.NE.U32.AND P0, PT, RZ, UR4, PT ;  /* 0x00000004ff007c0c */ /* 0x000fe4000bf05070 */
[----:B------:R-:W-:Y:S01]  /*ab00*/  SHF.L.U64.HI R24, R29, 0x2, R0 ;  /* 0x000000021d187819 */ /* 0x000fe20000010200 */
[----:B0-----:R-:W-:Y:S01]  /*ab10*/  IMAD.MOV.U32 R0, RZ, RZ, RZ ;  /* 0x000000ffff007224 */ /* 0x001fe200078e00ff */
[----:B------:R-:W-:Y:S02]  /*ab20*/  ISETP.NE.AND.EX P2, PT, RZ, UR5, PT, P0 ;  /* 0x00000005ff007c0c */ /* 0x000fe4000bf45300 */
[----:B------:R-:W-:Y:S02]  /*ab30*/  ISETP.NE.U32.AND P0, PT, RZ, UR6, PT ;  /* 0x00000006ff007c0c */ /* 0x000fe4000bf05070 */
[----:B--2---:R-:W-:Y:S02]  /*ab40*/  LOP3.LUT R6, R6, 0xffffffef, RZ, 0xc0, !PT ;  /* 0xffffffef06067812 */ /* 0x004fe400078ec0ff */
[----:B------:R-:W-:-:S02]  /*ab50*/  ISETP.NE.AND.EX P0, PT, RZ, UR7, PT, P0 ;  /* 0x00000007ff007c0c */ /* 0x000fc4000bf05300 */
[----:B-1----:R-:W-:-:S04]  /*ab60*/  IADD3 R2, P1, R23, UR4, RZ ;  /* 0x0000000417027c10 */ /* 0x002fc8000ff3e0ff */
[----:B------:R-:W-:Y:S01]  /*ab70*/  IADD3.X R3, R24, UR5, RZ, P1, !PT ;  /* 0x0000000518037c10 */ /* 0x000fe20008ffe4ff */
[----:B------:R-:W-:Y:S01]  /*ab80*/  ULDC.64 UR4, c[0x0][0x418] ;  /* 0x0001060000047ab9 */ /* 0x000fe20000000a00 */
[----:B------:R-:W-:-:S03]  /*ab90*/  @P2 LOP3.LUT R6, R6, 0x10, RZ, 0xfc, !PT ;  /* 0x0000001006062812 */ /* 0x000fc600078efcff */
[----:B------:R-:W2:Y:S02]  /*aba0*/  @P2 LDG.E R0, desc[UR52][R2.64] ;  /* 0x0000003402002981 */ /* 0x000ea4000c1e1900 */
[----:B------:R-:W-:Y:S02]  /*abb0*/  @P0 IADD3 R4, P1, R23, UR6, RZ ;  /* 0x0000000617040c10 */ /* 0x000fe4000ff3e0ff */
[----:B------:R-:W-:Y:S02]  /*abc0*/  STL [R1], R6 ;  /* 0x0000000601007387 */ /* 0x000fe40000100800 */
[----:B------:R-:W-:-:S05]  /*abd0*/  @P0 IADD3.X R5, R24, UR7, RZ, P1, !PT ;  /* 0x0000000718050c10 */ /* 0x000fca0008ffe4ff */
[----:B------:R-:W4:Y:S01]  /*abe0*/  @P0 LDG.E R4, desc[UR52][R4.64] ;  /* 0x0000003404040981 */ /* 0x000f22000c1e1900 */
[----:B------:R-:W-:-:S03]  /*abf0*/  UISETP.NE.U32.AND UP0, UPT, UR4, URZ, UPT ;  /* 0x0000003f0400728c */ /* 0x000fc6000bf05070 */
[----:B------:R-:W-:Y:S01]  /*ac00*/  ULDC UR4, c[0x0][0x424] ;  /* 0x0001090000047ab9 */ /* 0x000fe20000000800 */
[----:B------:R-:W-:-:S03]  /*ac10*/  UISETP.NE.AND.EX UP0, UPT, UR5, URZ, UPT, UP0 ;  /* 0x0000003f0500728c */ /* 0x000fc6000bf05300 */
[----:B------:R-:W-:Y:S01]  /*ac20*/  ULDC UR5, c[0x0][0x2f0] ;  /* 0x0000bc0000057ab9 */ /* 0x000fe20000000800 */
[----:B------:R-:W-:-:S04]  /*ac30*/  USEL UR4, UR4, 0x1, UP0 ;  /* 0x0000000104047887 */ /* 0x000fc80008000000 */
[----:B------:R-:W-:Y:S01]  /*ac40*/  UIMAD UR4, UR4, UR5, URZ ;  /* 0x00000005040472a4 */ /* 0x000fe2000f8e023f */
[----:B--2---:R0:W-:Y:S04]  /*ac50*/  STL [R1+0x20], R0 ;  /* 0x0000200001007387 */ /* 0x0041e80000100800 */
[----:B---3--:R1:W-:Y:S04]  /*ac60*/  STL [R1+0x14], R7 ;  /* 0x0000140701007387 */ /* 0x0083e80000100800 */
[----:B----4-:R1:W-:Y:S01]  /*ac70*/  @P0 STL [R1+0x2c], R4 ;  /* 0x00002c0401000387 */ /* 0x0103e20000100800 */
        /* <DEDUP_REMOVED lines=10> */
.L_x_2406:
[----:B01----:R-:W-:Y:S01]  /*ad20*/  IMAD.MOV.U32 R4, RZ, RZ, R29 ;  /* 0x000000ffff047224 */ /* 0x003fe200078e001d */
        /* <DEDUP_REMOVED lines=9> */
.L_x_2407:
        /* <DEDUP_REMOVED lines=9> */
.L_x_2408:
[----:B0-2---:R-:W-:Y:S01]  /*ae50*/  IMAD.MOV.U32 R2, RZ, RZ, R6 ;  /* 0x000000ffff027224 */ /* 0x005fe200078e0006 */
[----:B------:R-:W0:Y:S01]  /*ae60*/  LDC R3, c[0x0][0x448] ;  /* 0x00011200ff037b82 */ /* 0x000e220000000800 */
[----:B------:R-:W2:Y:S01]  /*ae70*/  LDL R6, [R1+0x2c] ;  /* 0x00002c0001067983 */ /* 0x000ea20000100800 */
[----:B-----5:R-:W-:Y:S01]  /*ae80*/  IMAD.IADD R5, R0, 0x1, -R7 ;  /* 0x0000000100057824 */ /* 0x020fe200078e0a07 */
[----:B------:R-:W-:Y:S01]  /*ae90*/  BSSY B7, `(.L_x_2409) ;  /* 0x00003b4000077945 */ /* 0x000fe20003800000 */
[----:B------:R-:W-:Y:S02]  /*aea0*/  LOP3.LUT R2, R2, 0xfffffff7, RZ, 0xc0, !PT ;  /* 0xfffffff702027812 */ /* 0x000fe400078ec0ff */
[----:B0-----:R-:W-:-:S13]  /*aeb0*/  ISETP.NE.AND P0, PT, R3, 0x1, PT ;  /* 0x000000010300780c */ /* 0x001fda0003f05270 */
[----:B------:R-:W0:Y:S01]  /*aec0*/  @P0 LDC R4, c[0x0][0x44c] ;  /* 0x00011300ff040b82 */ /* 0x000e220000000800 */
[----:B------:R-:W-:-:S05]  /*aed0*/  @P0 LOP3.LUT R2, R2, 0x8, RZ, 0xfc, !PT ;  /* 0x0000000802020812 */ /* 0x000fca00078efcff */
[----:B------:R1:W-:Y:S02]  /*aee0*/  STL [R1], R2 ;  /* 0x0000000201007387 */ /* 0x0003e40000100800 */
[----:B------:R-:W3:Y:S02]  /*aef0*/  @P0 LDC R3, c[0x0][0x450] ;  /* 0x00011400ff030b82 */ /* 0x000ee40000000800 */
[----:B------:R4:W-:Y:S01]  /*af00*/  STL [R1+0x10], R5 ;  /* 0x0000100501007387 */ /* 0x0009e20000100800 */
[----:B-1----:R-:W-:-:S04]  /*af10*/  IMAD R2, R17, 0xc0, RZ ;  /* 0x000000c011027824 */ /* 0x002fc800078e02ff */
[----:B------:R-:W-:-:S04]  /*af20*/  VIADD R2, R2, 0xbf ;  /* 0x000000bf02027836 */ /* 0x000fc80000000000 */
[----:B0-----:R-:W-:-:S05]  /*af30*/  @P0 IMAD.HI.U32 R4, R2, R4, RZ ;  /* 0x0000000402040227 */ /* 0x001fca00078e00ff */
[----:B---3--:R-:W-:Y:S02]  /*af40*/  @P0 SHF.R.U32.HI R2, RZ, R3, R4 ;  /* 0x00000003ff020219 */ /* 0x008fe40000011604 */
[----:B--2---:R-:W-:-:S05]  /*af50*/  IADD3 R0, R5, 0x80, -R6 ;  /* 0x0000008005007810 */ /* 0x004fca0007ffe806 */
[----:B------:R-:W-:-:S05]  /*af60*/  IMAD.IADD R0, R0, 0x1, R2 ;  /* 0x0000000100007824 */ /* 0x000fca00078e0202 */
[----:B------:R-:W-:-:S04]  /*af70*/  SHF.R.S32.HI R2, RZ, 0x1f, R0 ;  /* 0x0000001fff027819 */ /* 0x000fc80000011400 */
[----:B------:R-:W-:Y:S01]  /*af80*/  LEA.HI R0, R2, R0, RZ, 0x7 ;  /* 0x0000000002007211 */ /* 0x000fe200078f38ff */
[----:B------:R-:W-:-:S03]  /*af90*/  VIADD R2, R5, 0x7f ;  /* 0x0000007f05027836 */ /* 0x000fc60000000000 */
[----:B------:R-:W-:Y:S02]  /*afa0*/  SHF.R.S32.HI R0, RZ, 0x7, R0 ;  /* 0x00000007ff007819 */ /* 0x000fe40000011400 */
[----:B------:R-:W-:-:S04]  /*afb0*/  SHF.R.S32.HI R3, RZ, 0x1f, R2 ;  /* 0x0000001fff037819 */ /* 0x000fc80000011402 */
[----:B------:R-:W-:-:S04]  /*afc0*/  LEA.HI R2, R3, R2, RZ, 0x7 ;  /* 0x0000000203027211 */ /* 0x000fc800078f38ff */
[----:B------:R-:W-:-:S04]  /*afd0*/  SHF.R.S32.HI R2, RZ, 0x7, R2 ;  /* 0x00000007ff027819 */ /* 0x000fc80000011402 */
[----:B------:R-:W-:-:S04]  /*afe0*/  VIMNMX R4, R2, R0, PT ;  /* 0x0000000002047248 */ /* 0x000fc80003fe0100 */
[----:B------:R-:W-:Y:S01]  /*aff0*/  ISETP.GT.AND P0, PT, R4, RZ, PT ;  /* 0x000000ff0400720c */ /* 0x000fe20003f04270 */
[----:B------:R4:W-:-:S12]  /*b000*/  STL [R1+0x28], R4 ;  /* 0x0000280401007387 */ /* 0x0009d80000100800 */
[----:B----4-:R-:W-:Y:S05]  /*b010*/  @P0 BRA `(.L_x_2410) ;  /* 0x0000000000440947 */ /* 0x010fea0003800000 */
        /* <DEDUP_REMOVED lines=17> */
.L_x_2410:
        /* <DEDUP_REMOVED lines=20> */
.L_x_2413:
[----:B------:R-:W-:Y:S05]  /*b270*/  BSYNC B6 ;  /* 0x0000000000067941 */ /* 0x000fea0003800000 */
.L_x_2412:
        /* <DEDUP_REMOVED lines=20> */
.L_x_2416:
[----:B------:R0:W1:Y:S01]  /*b3c0*/  LDC.64 R2, c[0x4][R26] ;  /* 0x010000001a027b82 */ /* 0x0000620000000a00 */
[----:B------:R-:W-:Y:S01]  /*b3d0*/  ULDC.64 UR6, c[0x4][0x88] ;  /* 0x0100220000067ab9 */ /* 0x000fe20000000a00 */
[----:B------:R-:W-:Y:S01]  /*b3e0*/  ULDC.64 UR8, c[0x4][0x90] ;  /* 0x0100240000087ab9 */ /* 0x000fe20000000a00 */
[----:B------:R-:W-:Y:S01]  /*b3f0*/  ULDC.64 UR4, c[0x4][0x18] ;  /* 0x0100060000047ab9 */ /* 0x000fe20000000a00 */
[----:B------:R-:W-:Y:S01]  /*b400*/  MOV R4, UR6 ;  /* 0x0000000600047c02 */ /* 0x000fe20008000f00 */
[----:B------:R-:W-:Y:S02]  /*b410*/  IMAD.U32 R5, RZ, RZ, UR7 ;  /* 0x00000007ff057e24 */ /* 0x000fe4000f8e00ff */
        /* <DEDUP_REMOVED lines=9> */
.L_x_2415:
[----:B------:R-:W-:Y:S05]  /*b4b0*/  BSYNC B6 ;  /* 0x0000000000067941 */ /* 0x000fea0003800000 */
.L_x_2414:
        /* <DEDUP_REMOVED lines=10> */
[----:B------:R-:W0:Y:S03]  /*b560*/  S2R R0, SR_TID.X ;  /* 0x0000000000007919 */ /* 0x000e260000002100 */
[----:B------:R-:W-:Y:S01]  /*b570*/  @P0 IADD3.X R3, R24, UR5, RZ, P1, !PT ;  /* 0x0000000518030c10 */ /* 0x000fe20008ffe4ff */
[----:B------:R-:W4:Y:S04]  /*b580*/  LDL.LU R20, [R1] ;  /* 0x0000000001147983 */ /* 0x000f280000300800 */
[----:B--2---:R-:W2:Y:S01]  /*b590*/  @P0 LDG.E R21, desc[UR52][R2.64] ;  /* 0x0000003402150981 */ /* 0x004ea2000c1e1900 */
[----:B-1----:R-:W-:Y:S01]  /*b5a0*/  ISETP.NE.AND P2, PT, R7, 0x1, PT ;  /* 0x000000010700780c */ /* 0x002fe20003f45270 */
[----:B0-----:R-:W-:Y:S01]  /*b5b0*/  IMAD.SHL.U32 R5, R5, 0x10, RZ ;  /* 0x0000001005057824 */ /* 0x001fe200078e00ff */
[----:B------:R-:W-:Y:S01]  /*b5c0*/  LOP3.LUT R0, R0, 0x7f, RZ, 0xc0, !PT ;  /* 0x0000007f00007812 */ /* 0x000fe200078ec0ff */
[----:B---3--:R-:W-:-:S03]  /*b5d0*/  VIADD R26, R26, 0xffffffff ;  /* 0xffffffff1a1a7836 */ /* 0x008fc60000000000 */
[----:B------:R-:W-:Y:S01]  /*b5e0*/  SHF.R.U32.HI R0, RZ, 0x3, R0 ;  /* 0x00000003ff007819 */ /* 0x000fe20000011600 */
[----:B------:R-:W-:Y:S01]  /*b5f0*/  IMAD.SHL.U32 R8, R26, 0x80, RZ ;  /* 0x000000801a087824 */ /* 0x000fe200078e00ff */
[----:B------:R-:W-:-:S04]  /*b600*/  LOP3.LUT R5, R5, 0x70, RZ, 0xc0, !PT ;  /* 0x0000007005057812 */ /* 0x000fc800078ec0ff */
        /* <DEDUP_REMOVED lines=17> */
[----:B------:R-:W0:Y:S01]  /*b720*/  @!P0 LDC.64 R2, c[0x0][0x418] ;  /* 0x00010600ff028b82 */ /* 0x000e220000000a00 */
[----:B------:R0:W-:Y:S01]  /*b730*/  STL [R1+0x18], R6 ;  /* 0x0000180601007387 */ /* 0x0001e20000100800 */
[----:B------:R-:W-:Y:S01]  /*b740*/  @!P0 IMAD.IADD R7, R5, 0x1, R7 ;  /* 0x0000000105078824 */ /* 0x000fe200078e0207 */
[C---:B0-----:R-:W-:Y:S02]  /*b750*/  @!P0 LEA R6, P1, R4.reuse, R2, 0x2 ;  /* 0x0000000204068211 */ /* 0x041fe400078210ff */
[----:B------:R-:W-:Y:S02]  /*b760*/  MOV R2, RZ ;  /* 0x000000ff00027202 */ /* 0x000fe40000000f00 */
[----:B------:R-:W-:-:S05]  /*b770*/  @!P0 LEA.HI.X R7, R4, R3, R7, 0x2, P1 ;  /* 0x0000000304078211 */ /* 0x000fca00008f1407 */
[----:B------:R0:W5:Y:S01]  /*b780*/  @!P0 LDG.E R2, desc[UR52][R6.64] ;  /* 0x0000003406028981 */ /* 0x000162000c1e1900 */
[----:B------:R-:W-:Y:S01]  /*b790*/  LOP3.LUT R20, R20, 0xfffffffb, RZ, 0xc0, !PT ;  /* 0xfffffffb14147812 */ /* 0x000fe200078ec0ff */
[----:B------:R-:W-:-:S03]  /*b7a0*/  IMAD.U32 R9, RZ, RZ, UR36 ;  /* 0x00000024ff097e24 */ /* 0x000fc6000f8e00ff */
[----:B------:R-:W-:Y:S02]  /*b7b0*/  @P2 LOP3.LUT R20, R20, 0x4, RZ, 0xfc, !PT ;  /* 0x0000000414142812 */ /* 0x000fe400078efcff */
[----:B------:R-:W-:Y:S02]  /*b7c0*/  ISETP.NE.AND P2, PT, R9, 0x3, PT ;  /* 0x000000030900780c */ /* 0x000fe40003f45270 */
[----:B------:R-:W-:-:S11]  /*b7d0*/  LOP3.LUT R20, R20, 0xfffffffd, RZ, 0xc0, !PT ;  /* 0xfffffffd14147812 */ /* 0x000fd600078ec0ff */
[----:B------:R-:W-:-:S05]  /*b7e0*/  @P2 LOP3.LUT R20, R20, 0x2, RZ, 0xfc, !PT ;  /* 0x0000000214142812 */ /* 0x000fca00078efcff */
[----:B------:R0:W-:Y:S01]  /*b7f0*/  STL [R1], R20 ;  /* 0x0000001401007387 */ /* 0x0001e20000100800 */
[----:B------:R-:W-:-:S03]  /*b800*/  UMOV UR4, 0xffffffff ;  /* 0xffffffff00047882 */ /* 0x000fc60000000000 */
[----:B------:R-:W-:Y:S05]  /*b810*/  BRA.DIV UR4, `(.L_x_2417) ;  /* 0x0000004604087947 */ /* 0x000fea000b800000 */
.L_x_2483:
[----:B------:R-:W-:-:S05]  /*b820*/  SHF.R.S32.HI R9, RZ, 0x1f, R18 ;  /* 0x0000001fff097819 */ /* 0x000fca0000011412 */
[----:B------:R1:W-:Y:S01]  /*b830*/  STL [R1+0x8], R9 ;  /* 0x0000080901007387 */ /* 0x0003e20000100800 */
[----:B------:R-:W-:Y:S05]  /*b840*/  @!P2 BRA `(.L_x_2418) ;  /* 0x000000000004a947 */ /* 0x000fea0003800000 */
[----:B------:R-:W-:Y:S01]  /*b850*/  BPT.TRAP 0x1 ;  /* 0x000000040000795c */ /* 0x000fe20000300000 */
.L_x_2418:
        /* <DEDUP_REMOVED lines=23> */
[----:B------:R-:W0:Y:S02]  /*b9d0*/  SYNCS.PHASECHK.TRANS64.TRYWAIT P0, [R3+URZ+0x16840], R4 ;  /* 0x01684004030075a7 */ /* 0x000e24000800017f */
[----:B0-----:R-:W-:Y:S05]  /*b9e0*/  @!P0 BRA `(.L_x_2420) ;  /* 0x0000004000c88947 */ /* 0x001fea0003800000 */
.L_x_2484:
[----:B------:R-:W-:Y:S05]  /*b9f0*/  BSYNC B0 ;  /* 0x0000000000007941 */ /* 0x000fea0003800000 */
.L_x_2419:
        /* <DEDUP_REMOVED lines=21> */
[----:B------:R-:W-:Y:S02]  /*bb50*/  ULDC.64 UR4, c[0x0][0x2e8] ;  /* 0x0000ba0000047ab9 */ /* 0x000fe40000000a00 */
[----:B------:R-:W-:Y:S01]  /*bb60*/  LEA R0, P0, R4, UR4, 0x1 ;  /* 0x0000000404007c11 */ /* 0x000fe2000f8008ff */
[----:B------:R-:W-:Y:S01]  /*bb70*/  ULDC UR4, c[0x0][0x2f4] ;  /* 0x0000bd0000047ab9 */ /* 0x000fe20000000800 */
[----:B----4-:R-:W-:Y:S01]  /*bb80*/  LOP3.LUT R9, R9, 0xfffffffe, RZ, 0xc0, !PT ;  /* 0xfffffffe09097812 */ /* 0x010fe200078ec0ff */
[----:B------:R-:W-:Y:S01]  /*bb90*/  IMAD.IADD R2, R5, 0x1, R2 ;  /* 0x0000000105027824 */ /* 0x000fe200078e0202 */
[----:B------:R-:W-:Y:S01]  /*bba0*/  ISETP.GE.AND P2, PT, R28, UR4, PT ;  /* 0x000000041c007c0c */ /* 0x000fe2000bf46270 */
[----:B------:R-:W-:-:S03]  /*bbb0*/  UMOV UR4, 0xffffffff ;  /* 0xffffffff00047882 */ /* 0x000fc60000000000 */
[----:B------:R-:W-:Y:S02]  /*bbc0*/  LEA.HI.X R2, R4, UR5, R2, 0x1, P0 ;  /* 0x0000000504027c11 */ /* 0x000fe400080f0c02 */
[----:B---3--:R-:W-:-:S04]  /*bbd0*/  IADD3 R4, -R10, R11, -R8 ;  /* 0x0000000b0a047210 */ /* 0x008fc80007ffe908 */
[----:B------:R-:W-:-:S03]  /*bbe0*/  ISETP.GE.AND P0, PT, R4, 0x1, PT ;  /* 0x000000010400780c */ /* 0x000fc60003f06270 */
        /* <DEDUP_REMOVED lines=81> */
.L_x_2502:
        /* <DEDUP_REMOVED lines=10> */
.L_x_2422:
        /* <DEDUP_REMOVED lines=11> */
.L_x_2423:
[----:B------:R1:W5:Y:S01]  /*c250*/  LDL R0, [R1] ;  /* 0x0000000001007983 */ /* 0x0003620000100800 */
        /* <DEDUP_REMOVED lines=37> */
.L_x_2425:
[----:B------:R-:W-:Y:S05]  /*c4b0*/  BSYNC B6 ;  /* 0x0000000000067941 */ /* 0x000fea0003800000 */
.L_x_2424:
[----:B------:R-:W2:Y:S01]  /*c4c0*/  LDL.LU R21, [R1+0x34] ;  /* 0x0000340001157983 */ /* 0x000ea20000300800 */
[----:B------:R-:W-:Y:S01]  /*c4d0*/  ULDC.64 UR4, c[0x0][0x2d8] ;  /* 0x0000b60000047ab9 */ /* 0x000fe20000000a00 */
[----:B0-----:R-:W0:Y:S01]  /*c4e0*/  LDC R4, c[0x0][0x448] ;  /* 0x00011200ff047b82 */ /* 0x001e220000000800 */
[----:B------:R-:W-:Y:S01]  /*c4f0*/  ULDC.64 UR6, c[0x0][0x2c8] ;  /* 0x0000b20000067ab9 */ /* 0x000fe20000000a00 */
[----:B------:R-:W3:Y:S01]  /*c500*/  LDL.LU R0, [R1+0x30] ;  /* 0x0000300001007983 */ /* 0x000ee20000300800 */
[----:B------:R-:W-:-:S03]  /*c510*/  ULDC.64 UR8, c[0x0][0x280] ;  /* 0x0000a00000087ab9 */ /* 0x000fc60000000a00 */
[----:B------:R-:W3:Y:S02]  /*c520*/  LDL.LU.64 R2, [R1+0x20] ;  /* 0x0000200001027983 */ /* 0x000ee40000300a00 */
[----:B------:R-:W1:Y:S02]  /*c530*/  LDC R9, c[0x0][0x448] ;  /* 0x00011200ff097b82 */ /* 0x000e640000000800 */
[----:B------:R-:W4:Y:S04]  /*c540*/  LDL R20, [R1+0x8] ;  /* 0x0000080001147983 */ /* 0x000f280000100800 */
[----:B------:R0:W5:Y:S02]  /*c550*/  LDL R10, [R1+0x1c] ;  /* 0x00001c00010a7983 */ /* 0x0001640000100800 */
[----:B0-----:R-:W-:-:S13]  /*c560*/  ISETP.NE.AND P6, PT, R4, 0x1, PT ;  /* 0x000000010400780c */ /* 0x001fda0003fc5270 */
[----:B------:R-:W0:Y:S08]  /*c570*/  @P6 LDC R5, c[0x0][0x44c] ;  /* 0x00011300ff056b82 */ /* 0x000e300000000800 */
[----:B------:R-:W1:Y:S08]  /*c580*/  @P6 LDC R4, c[0x0][0x450] ;  /* 0x00011400ff046b82 */ /* 0x000e700000000800 */
[----:B------:R-:W1:Y:S01]  /*c590*/  @P6 LDC R8, c[0x0][0x450] ;  /* 0x00011400ff086b82 */ /* 0x000e620000000800 */
[----:B---3--:R-:W-:-:S02]  /*c5a0*/  IMAD.MOV.U32 R3, RZ, RZ, R0 ;  /* 0x000000ffff037224 */ /* 0x008fc400078e0000 */
[----:B----4-:R-:W-:Y:S02]  /*c5b0*/  IMAD R0, R20, UR4, RZ ;  /* 0x0000000414007c24 */ /* 0x010fe4000f8e02ff */
[C---:B------:R-:W-:Y:S01]  /*c5c0*/  IMAD.WIDE.U32 R2, R18.reuse, UR4, R2 ;  /* 0x0000000412027c25 */ /* 0x040fe2000f8e0002 */
[----:B------:R-:W3:Y:S03]  /*c5d0*/  S2R R20, SR_TID.X ;  /* 0x0000000000147919 */ /* 0x000ee60000002100 */
[----:B------:R-:W-:Y:S01]  /*c5e0*/  IMAD R0, R18, UR5, R0 ;  /* 0x0000000512007c24 */ /* 0x000fe2000f8e0200 */
[----:B------:R-:W-:-:S03]  /*c5f0*/  ULDC.64 UR4, c[0x0][0x2e0] ;  /* 0x0000b80000047ab9 */ /* 0x000fc60000000a00 */
[----:B------:R-:W-:Y:S02]  /*c600*/  IMAD.IADD R3, R3, 0x1, R0 ;  /* 0x0000000103037824 */ /* 0x000fe400078e0200 */
[----:B--2---:R-:W-:Y:S02]  /*c610*/  IMAD R0, R21, UR4, RZ ;  /* 0x0000000415007c24 */ /* 0x004fe4000f8e02ff */
[----:B------:R-:W2:Y:S01]  /*c620*/  S2R R21, SR_TID.X ;  /* 0x0000000000157919 */ /* 0x000ea20000002100 */
[----:B------:R-:W-:-:S04]  /*c630*/  IMAD.WIDE.U32 R2, R29, UR4, R2 ;  /* 0x000000041d027c25 */ /* 0x000fc8000f8e0002 */
[----:B------:R-:W-:Y:S01]  /*c640*/  IMAD R0, R29, UR5, R0 ;  /* 0x000000051d007c24 */ /* 0x000fe2000f8e0200 */
[----:B------:R-:W-:-:S03]  /*c650*/  ULDC.64 UR4, c[0x0][0x2d0] ;  /* 0x0000b40000047ab9 */ /* 0x000fc60000000a00 */
[----:B------:R-:W-:Y:S01]  /*c660*/  IMAD.IADD R3, R3, 0x1, R0 ;  /* 0x0000000103037824 */ /* 0x000fe200078e0200 */
[----:B---3--:R-:W-:-:S04]  /*c670*/  LOP3.LUT R20, R20, 0x7f, RZ, 0xc0, !PT ;  /* 0x0000007f14147812 */ /* 0x008fc800078ec0ff */
[----:B------:R-:W-:Y:S01]  /*c680*/  SHF.R.U32.HI R20, RZ, 0x3, R20 ;  /* 0x00000003ff147819 */ /* 0x000fe20000011614 */
[----:B--2---:R-:W-:-:S05]  /*c690*/  IMAD.SHL.U32 R21, R21, 0x10, RZ ;  /* 0x0000001015157824 */ /* 0x004fca00078e00ff */
[----:B------:R-:W-:-:S04]  /*c6a0*/  LOP3.LUT R21, R21, 0x70, RZ, 0xc0, !PT ;  /* 0x0000007015157812 */ /* 0x000fc800078ec0ff */
[----:B------:R-:W-:Y:S02]  /*c6b0*/  LOP3.LUT R20, R20, R21, RZ, 0xfc, !PT ;  /* 0x0000001514147212 */ /* 0x000fe400078efcff */
[----:B------:R2:W5:Y:S03]  /*c6c0*/  LDL R21, [R1+0x2c] ;  /* 0x00002c0001157983 */ /* 0x0005660000100800 */
[----:B------:R-:W-:-:S04]  /*c6d0*/  IMAD R6, R17, 0xc0, R20 ;  /* 0x000000c011067824 */ /* 0x000fc800078e0214 */
[----:B0-----:R-:W-:-:S04]  /*c6e0*/  @P6 IMAD.HI.U32 R0, R6, R5, RZ ;  /* 0x0000000506006227 */ /* 0x001fc800078e00ff */
        /* <DEDUP_REMOVED lines=19> */
[----:B------:R-:W1:Y:S01]  /*c820*/  S2R R20, SR_TID.X ;  /* 0x0000000000147919 */ /* 0x000e620000002100 */
[----:B0-----:R-:W-:-:S05]  /*c830*/  @P6 IMAD.HI.U32 R7, R5, R7, RZ ;  /* 0x0000000705076227 */ /* 0x001fca00078e00ff */
[----:B------:R-:W-:-:S05]  /*c840*/  @P6 SHF.R.U32.HI R6, RZ, R8, R7 ;  /* 0x00000008ff066219 */ /* 0x000fca0000011607 */
        /* <DEDUP_REMOVED lines=16> */
[----:B-1----:R-:W-:Y:S02]  /*c950*/  LOP3.LUT R20, R20, 0x7f, RZ, 0xc0, !PT ;  /* 0x0000007f14147812 */ /* 0x002fe400078ec0ff */
        /* <DEDUP_REMOVED lines=109> */
.L_x_2527:
        /* <DEDUP_REMOVED lines=10> */
.L_x_2427:
        /* <DEDUP_REMOVED lines=20> */
.L_x_2528:
[----:B------:R-:W-:Y:S05]  /*d210*/  BSYNC B0 ;  /* 0x0000000000007941 */ /* 0x000fea0003800000 */
.L_x_2428:
[----:B------:R-:W-:Y:S04]  /*d220*/  BSSY B0, `(.L_x_2430) ;  /* 0x0000106000007945 */ /* 0x000fe80003800000 */
[----:B------:R-:W-:Y:S05]  /*d230*/  @!P1 BRA `(.L_x_2431) ;  /* 0x0000001000109947 */ /* 0x000fea0003800000 */
[----:B------:R-:W2:Y:S01]  /*d240*/  LDL.LU R0, [R1+0x28] ;  /* 0x0000280001007983 */ /* 0x000ea20000300800 */
[----:B------:R-:W-:Y:S01]  /*d250*/  ULDC UR4, c[0x0][0x2f4] ;  /* 0x0000bd0000047ab9 */ /* 0x000fe20000000800 */
[----:B------:R-:W-:Y:S01]  /*d260*/  IMAD.MOV.U32 R17, RZ, RZ, R27 ;  /* 0x000000ffff117224 */ /* 0x000fe200078e001b */
[----:B------:R-:W-:Y:S01]  /*d270*/  ISETP.GE.AND P1, PT, R28, UR4, PT ;  /* 0x000000041c007c0c */ /* 0x000fe2000bf26270 */
[----:B------:R-:W-:Y:S02]  /*d280*/  IMAD.MOV.U32 R6, RZ, RZ, R25 ;  /* 0x000000ffff067224 */ /* 0x000fe400078e0019 */
[----:B------:R-:W-:Y:S02]  /*d290*/  IMAD.MOV.U32 R29, RZ, RZ, R26 ;  /* 0x000000ffff1d7224 */ /* 0x000fe400078e001a */
[----:B--2---:R-:W-:-:S08]  /*d2a0*/  VIADD R7, R0, 0xfffffffe ;  /* 0xfffffffe00077836 */ /* 0x004fd00000000000 */
.L_x_2444:
        /* <DEDUP_REMOVED lines=42> */
.L_x_2432:
[----:B------:R-:W-:Y:S01]  /*d550*/  IMAD R5, R25, 0x8, R22 ;  /* 0x0000000819057824 */ /* 0x000fe200078e0216 */
[----:B------:R-:W-:Y:S01]  /*d560*/  SHF.L.U32 R2, R27, 0x1f, RZ ;  /* 0x0000001f1b027819 */ /* 0x000fe200000006ff */
[----:B------:R-:W-:Y:S03]  /*d570*/  BSSY B1, `(.L_x_2433) ;  /* 0x0000003000017945 */ /* 0x000fe60003800000 */
[----:B------:R-:W0:Y:S02]  /*d580*/  SYNCS.PHASECHK.TRANS64.TRYWAIT P0, [R5+URZ+0x16840], R2 ;  /* 0x01684002050075a7 */ /* 0x000e24000800017f */
[----:B0-----:R-:W-:Y:S05]  /*d590*/  @!P0 BRA `(.L_x_2434) ;  /* 0x0000004000988947 */ /* 0x001fea0003800000 */
.L_x_2529:
[----:B------:R-:W-:Y:S05]  /*d5a0*/  BSYNC B1 ;  /* 0x0000000000017941 */ /* 0x000fea0003800000 */
.L_x_2433:
        /* <DEDUP_REMOVED lines=18> */
[----:B------:R-:W-:Y:S02]  /*d6d0*/  IMAD.SHL.U32 R8, R9, 0x8, RZ ;  /* 0x0000000809087824 */ /* 0x000fe400078e00ff */
[C---:B------:R-:W-:Y:S02]  /*d6e0*/  IMAD R7, R18.reuse, UR5, R7 ;  /* 0x0000000512077c24 */ /* 0x040fe4000f8e0207 */
[----:B------:R-:W-:Y:S01]  /*d6f0*/  IMAD.WIDE.U32 R2, R18, UR4, R2 ;  /* 0x0000000412027c25 */ /* 0x000fe2000f8e0002 */
[----:B------:R-:W-:Y:S01]  /*d700*/  LOP3.LUT R8, R8, 0x1f8, RZ, 0xc0, !PT ;  /* 0x000001f808087812 */ /* 0x000fe200078ec0ff */
[----:B------:R-:W-:Y:S02]  /*d710*/  ULDC.64 UR4, c[0x0][0x2e8] ;  /* 0x0000ba0000047ab9 */ /* 0x000fe40000000a00 */
[----:B------:R-:W-:Y:S01]  /*d720*/  IMAD.IADD R7, R7, 0x1, R3 ;  /* 0x0000000107077824 */ /* 0x000fe200078e0203 */
[----:B------:R-:W-:-:S02]  /*d730*/  LOP3.LUT R8, R8, 0x38, R9, 0x78, !PT ;  /* 0x0000003808087812 */ /* 0x000fc400078e7809 */
        /* <DEDUP_REMOVED lines=46> */
.L_x_2547:
        /* <DEDUP_REMOVED lines=8> */
.L_x_2436:
        /* <DEDUP_REMOVED lines=11> */
.L_x_2437:
[----:B------:R1:W-:Y:S01]  /*db50*/  SYNCS.ARRIVE.TRANS64.A1T0 RZ, [R5+URZ+0x16830], RZ ;  /* 0x016830ff05ff79a7 */ /* 0x0003e2000810003f */
[----:B------:R-:W-:Y:S05]  /*db60*/  @!P3 BRA `(.L_x_2438) ;  /* 0x000000000004b947 */ /* 0x000fea0003800000 */
[----:B------:R-:W-:Y:S01]  /*db70*/  BPT.TRAP 0x1 ;  /* 0x000000040000795c */ /* 0x000fe20000300000 */
.L_x_2438:
[----:B------:R-:W-:Y:S01]  /*db80*/  SHF.L.U32 R2, R17, 0x1f, RZ ;  /* 0x0000001f11027819 */ /* 0x000fe200000006ff */
[----:B------:R-:W-:Y:S01]  /*db90*/  BSSY B1, `(.L_x_2439) ;  /* 0x0000004000017945 */ /* 0x000fe20003800000 */
[----:B-1----:R-:W-:-:S04]  /*dba0*/  LEA R5, R6, R22, 0x3 ;  /* 0x0000001606057211 */ /* 0x002fc800078e18ff */
[----:B------:R-:W1:Y:S02]  /*dbb0*/  SYNCS.PHASECHK.TRANS64.TRYWAIT P0, [R5+URZ+0x16860], R2 ;  /* 0x01686002050075a7 */ /* 0x000e64000800017f */
[----:B-1----:R-:W-:Y:S05]  /*dbc0*/  @!P0 BRA `(.L_x_2440) ;  /* 0x0000004400508947 */ /* 0x002fea0003800000 */
.L_x_2548:
[----:B------:R-:W-:Y:S05]  /*dbd0*/  BSYNC B1 ;  /* 0x0000000000017941 */ /* 0x000fea0003800000 */
.L_x_2439:
        /* <DEDUP_REMOVED lines=60> */
.L_x_2566:
        /* <DEDUP_REMOVED lines=25> */
[----:B0-----:R-:W-:Y:S02]  /*e130*/  LEA R23, P2, R2, UR4, 0x1 ;  /* 0x0000000402177c11 */ /* 0x001fe4000f8408ff */
[----:B------:R-:W-:-:S04]  /*e140*/  IADD3 R0, R0, R3, RZ ;  /* 0x0000000300007210 */ /* 0x000fc80007ffe0ff */
[----:B------:R-:W-:-:S07]  /*e150*/  LEA.HI.X R24, R2, UR5, R0, 0x1, P2 ;  /* 0x0000000502187c11 */ /* 0x000fce00090f0c00 */
.L_x_2442:
        /* <DEDUP_REMOVED lines=11> */
.L_x_2443:
[C---:B------:R-:W-:Y:S01]  /*e210*/  ISETP.GT.AND P0, PT, R26.reuse, RZ, PT ;  /* 0x000000ff1a00720c */ /* 0x040fe20003f04270 */
[----:B------:R1:W-:Y:S01]  /*e220*/  SYNCS.ARRIVE.TRANS64.A1T0 RZ, [R5+URZ+0x16850], RZ ;  /* 0x016850ff05ff79a7 */ /* 0x0003e2000810003f */
[----:B------:R-:W-:Y:S02]  /*e230*/  VIADD R7, R26, 0xffffffff ;  /* 0xffffffff1a077836 */ /* 0x000fe40000000000 */
[----:B------:R-:W-:Y:S02]  /*e240*/  IMAD.MOV.U32 R17, RZ, RZ, R27 ;  /* 0x000000ffff117224 */ /* 0x000fe400078e001b */
[----:B------:R-:W-:Y:S02]  /*e250*/  IMAD.MOV.U32 R6, RZ, RZ, R25 ;  /* 0x000000ffff067224 */ /* 0x000fe400078e0019 */
[----:B------:R-:W-:-:S05]  /*e260*/  IMAD.MOV.U32 R29, RZ, RZ, R26 ;  /* 0x000000ffff1d7224 */ /* 0x000fca00078e001a */
[----:B-1----:R-:W-:Y:S05]  /*e270*/  @P0 BRA `(.L_x_2444) ;  /* 0xfffffff0000c0947 */ /* 0x002fea000383ffff */
.L_x_2431:
[----:B------:R-:W-:Y:S05]  /*e280*/  BSYNC B0 ;  /* 0x0000000000007941 */ /* 0x000fea0003800000 */
.L_x_2430:
        /* <DEDUP_REMOVED lines=17> */
.L_x_2446:
[----:B------:R-:W-:Y:S05]  /*e3a0*/  BSYNC B0 ;  /* 0x0000000000007941 */ /* 0x000fea0003800000 */
.L_x_2445:
[----:B------:R-:W-:-:S05]  /*e3b0*/  IMAD.U32 R0, RZ, RZ, UR36 ;  /* 0x00000024ff007e24 */ /* 0x000fca000f8e00ff */
[----:B------:R-:W-:-:S13]  /*e3c0*/  ISETP.NE.AND P0, PT, R0, 0x3, PT ;  /* 0x000000030000780c */ /* 0x000fda0003f05270 */
[----:B------:R-:W-:Y:S05]  /*e3d0*/  @!P0 BRA `(.L_x_2447) ;  /* 0x0000000000048947 */ /* 0x000fea0003800000 */
[----:B------:R-:W-:Y:S01]  /*e3e0*/  BPT.TRAP 0x1 ;  /* 0x000000040000795c */ /* 0x000fe20000300000 */
.L_x_2447:
[----:B------:R-:W2:Y:S01]  /*e3f0*/  LDL.LU R2, [R1+0x10] ;  /* 0x0000100001027983 */ /* 0x000ea20000300800 */
[----:B------:R-:W-:Y:S01]  /*e400*/  IMAD R0, R25, 0x8, R22 ;  /* 0x0000000819007824 */ /* 0x000fe200078e0216 */
[----:B0-----:R-:W-:Y:S01]  /*e410*/  SHF.L.U32 R3, R27, 0x1f, RZ ;  /* 0x0000001f1b037819 */ /* 0x001fe200000006ff */
[----:B------:R-:W-:Y:S03]  /*e420*/  BSSY B0, `(.L_x_2448) ;  /* 0x0000004000007945 */ /* 0x000fe60003800000 */
[----:B------:R-:W0:Y:S01]  /*e430*/  SYNCS.PHASECHK.TRANS64.TRYWAIT P0, [R0+URZ+0x16860], R3 ;  /* 0x01686003000075a7 */ /* 0x000e22000800017f */
[----:B--2---:R-:W-:Y:S01]  /*e440*/  IMAD R6, R26, -0x80, R2 ;  /* 0xffffff801a067824 */ /* 0x004fe200078e0202 */
[----:B0-----:R-:W-:Y:S06]  /*e450*/  @!P0 BRA `(.L_x_2449) ;  /* 0x0000004400888947 */ /* 0x001fec0003800000 */
.L_x_2567:
[----:B------:R-:W-:Y:S05]  /*e460*/  BSYNC B0 ;  /* 0x0000000000007941 */ /* 0x000fea0003800000 */
.L_x_2448:
        /* <DEDUP_REMOVED lines=60> */
.L_x_2585:
        /* <DEDUP_REMOVED lines=9> */
.L_x_2451:
        /* <DEDUP_REMOVED lines=11> */
.L_x_2452:
[----:B------:R-:W-:Y:S01]  /*e970*/  VIADD R25, R25, 0x1 ;  /* 0x0000000119197836 */ /* 0x000fe20000000000 */
[----:B------:R0:W-:Y:S04]  /*e980*/  SYNCS.ARRIVE.TRANS64.A1T0 RZ, [R0+URZ+0x16850], RZ ;  /* 0x016850ff00ff79a7 */ /* 0x0001e8000810003f */
[----:B------:R-:W-:-:S04]  /*e990*/  ISETP.NE.AND P0, PT, R25, 0x2, PT ;  /* 0x000000021900780c */ /* 0x000fc80003f05270 */
[----:B0-----:R-:W-:Y:S02]  /*e9a0*/  SEL R0, RZ, 0x1, P0 ;  /* 0x00000001ff007807 */ /* 0x001fe40000000000 */
[----:B------:R-:W-:Y:S02]  /*e9b0*/  SEL R25, R25, RZ, P0 ;  /* 0x000000ff19197207 */ /* 0x000fe40000000000 */
[----:B------:R-:W-:-:S07]  /*e9c0*/  LOP3.LUT R27, R27, R0, RZ, 0x3c, !PT ;  /* 0x000000001b1b7212 */ /* 0x000fce00078e3cff */
.L_x_2411:
[----:B------:R-:W-:Y:S05]  /*e9d0*/  BSYNC B7 ;  /* 0x0000000000077941 */ /* 0x000fea0003800000 */
.L_x_2409:
        /* <DEDUP_REMOVED lines=12> */
.L_x_2453:
        /* <DEDUP_REMOVED lines=19> */
[----:B------:R-:W0:Y:S02]  /*ebd0*/  SHFL.UP PT, R14, R17, 0x1, RZ ;  /* 0x04200000110e7989 */ /* 0x000e2400000e00ff */
[----:B0-----:R-:W-:-:S05]  /*ebe0*/  SEL R4, R14, RZ, P1 ;  /* 0x000000ff0e047207 */ /* 0x001fca0000800000 */
[----:B------:R-:W-:-:S05]  /*ebf0*/  IMAD.IADD R4, R17, 0x1, R4 ;  /* 0x0000000111047824 */ /* 0x000fca00078e0204 */
[----:B------:R-:W0:Y:S02]  /*ec00*/  SHFL.UP PT, R14, R4, 0x2, RZ ;  /* 0x04400000040e7989 */ /* 0x000e2400000e00ff */
[----:B0-----:R-:W-:-:S05]  /*ec10*/  SEL R5, R14, RZ, P2 ;  /* 0x000000ff0e057207 */ /* 0x001fca0001000000 */
[----:B------:R-:W-:Y:S02]  /*ec20*/  IMAD.IADD R6, R4, 0x1, R5 ;  /* 0x0000000104067824 */ /* 0x000fe400078e0205 */
[----:B------:R-:W-:Y:S04]  /*ec30*/  SHFL.IDX PT, R5, R16, 0x1, 0x1f ;  /* 0x00201f0010057f89 */ /* 0x000fe800000e0000 */
        /* <DEDUP_REMOVED lines=9> */
[----:B------:R0:W1:Y:S02]  /*ecd0*/  SHFL.IDX PT, R14, R3, 0x1f, 0x1f ;  /* 0x03e01f00030e7f89 */ /* 0x00006400000e0000 */
.L_x_2595:
[----:B------:R-:W-:Y:S02]  /*ece0*/  ULDC UR4, c[0x0][0xc38] ;  /* 0x00030e0000047ab9 */ /* 0x000fe40000000800 */
[----:B------:R-:W-:-:S04]  /*ecf0*/  IMAD.U32 R4, RZ, RZ, UR4 ;  /* 0x00000004ff047e24 */ /* 0x000fc8000f8e00ff */
[----:B-1----:R-:W-:-:S04]  /*ed00*/  IMAD R14, R14, R4, RZ ;  /* 0x000000040e0e7224 */ /* 0x002fc800078e02ff */
[----:B------:R-:W-:-:S05]  /*ed10*/  IMAD.IADD R5, R5, 0x1, R14 ;  /* 0x0000000105057824 */ /* 0x000fca00078e020e */
[----:B------:R-:W-:-:S13]  /*ed20*/  ISETP.GT.AND P6, PT, R5, R0, PT ;  /* 0x000000000500720c */ /* 0x000fda0003fc4270 */
[----:B------:R-:W-:Y:S05]  /*ed30*/  @P6 BRA `(.L_x_2456) ;  /* 0x00000000009c6947 */ /* 0x000fea0003800000 */
.L_x_2461:
[----:B------:R-:W1:Y:S01]  /*ed40*/  LDC R2, c[0x0][0xc3c] ;  /* 0x00030f00ff027b82 */ /* 0x000e620000000800 */
[----:B------:R-:W-:-:S05]  /*ed50*/  VIADD R19, R19, 0x1f ;  /* 0x0000001f13137836 */ /* 0x000fca0000000000 */
[----:B-1----:R-:W-:-:S13]  /*ed60*/  ISETP.GE.AND P6, PT, R19, R2, PT ;  /* 0x000000021300720c */ /* 0x002fda0003fc6270 */
[----:B------:R-:W-:Y:S05]  /*ed70*/  @P6 BRA `(.L_x_2457) ;  /* 0x0000000400d06947 */ /* 0x000fea0003800000 */
[----:B0-----:R-:W0:Y:S01]  /*ed80*/  S2R R3, SR_TID.X ;  /* 0x0000000000037919 */ /* 0x001e220000002100 */
[----:B------:R-:W-:Y:S01]  /*ed90*/  BSSY B0, `(.L_x_2458) ;  /* 0x0000009000007945 */ /* 0x000fe20003800000 */
[----:B------:R-:W-:Y:S01]  /*eda0*/  IMAD.MOV.U32 R17, RZ, RZ, RZ ;  /* 0x000000ffff117224 */ /* 0x000fe200078e00ff */
[----:B0-----:R-:W-:-:S05]  /*edb0*/  LOP3.LUT R3, R3, 0x1f, RZ, 0xc0, !PT ;  /* 0x0000001f03037812 */ /* 0x001fca00078ec0ff */
[----:B------:R-:W-:-:S05]  /*edc0*/  IMAD.IADD R7, R19, 0x1, R3 ;  /* 0x0000000113077824 */ /* 0x000fca00078e0203 */
[----:B------:R-:W-:-:S13]  /*edd0*/  ISETP.GE.OR P6, PT, R7, R2, !P0 ;  /* 0x000000020700720c */ /* 0x000fda00047c6670 */
[----:B------:R-:W-:Y:S05]  /*ede0*/  @P6 BRA `(.L_x_2459) ;  /* 0x00000000000c6947 */ /* 0x000fea0003800000 */
[----:B------:R-:W0:Y:S02]  /*edf0*/  LDC.64 R2, c[0x0][0xc80] ;  /* 0x00032000ff027b82 */ /* 0x000e240000000a00 */
[----:B0-----:R-:W-:-:S05]  /*ee00*/  IMAD.WIDE R2, R7, 0x4, R2 ;  /* 0x0000000407027825 */ /* 0x001fca00078e0202 */
[----:B------:R0:W5:Y:S02]  /*ee10*/  LDG.E R17, desc[UR52][R2.64] ;  /* 0x0000003402117981 */ /* 0x000164000c1e1900 */
.L_x_2459:
[----:B------:R-:W-:Y:S05]  /*ee20*/  BSYNC B0 ;  /* 0x0000000000007941 */ /* 0x000fea0003800000 */
.L_x_2458:
        /* <DEDUP_REMOVED lines=18> */
.L_x_2603:
[----:B------:R-:W-:Y:S02]  /*ef50*/  ULDC UR4, c[0x0][0xc38] ;  /* 0x00030e0000047ab9 */ /* 0x000fe40000000800 */
[----:B------:R-:W-:-:S04]  /*ef60*/  IMAD.U32 R4, RZ, RZ, UR4 ;  /* 0x00000004ff047e24 */ /* 0x000fc8000f8e00ff */
[----:B-1----:R-:W-:-:S04]  /*ef70*/  IMAD R14, R14, R4, RZ ;  /* 0x000000040e0e7224 */ /* 0x002fc800078e02ff */
[----:B------:R-:W-:-:S05]  /*ef80*/  IMAD.IADD R5, R14, 0x1, R5 ;  /* 0x000000010e057824 */ /* 0x000fca00078e0205 */
[----:B------:R-:W-:-:S13]  /*ef90*/  ISETP.GT.AND P6, PT, R5, R0, PT ;  /* 0x000000000500720c */ /* 0x000fda0003fc4270 */
[----:B------:R-:W-:Y:S05]  /*efa0*/  @!P6 BRA `(.L_x_2461) ;  /* 0xfffffffc0064e947 */ /* 0x000fea000383ffff */
.L_x_2456:
        /* <DEDUP_REMOVED lines=8> */
.L_x_2607:
[----:B------:R-:W-:Y:S01]  /*f030*/  ISETP.NE.AND P0, PT, R2, RZ, PT ;  /* 0x000000ff0200720c */ /* 0x000fe20003f05270 */
[----:B------:R-:W-:-:S12]  /*f040*/  IMAD.MOV.U32 R14, RZ, RZ, RZ ;  /* 0x000000ffff0e7224 */ /* 0x000fd800078e00ff */
[----:B------:R-:W-:Y:S05]  /*f050*/  @!P0 BRA `(.L_x_2463) ;  /* 0x0000000000108947 */ /* 0x000fea0003800000 */
[----:B------:R-:W-:Y:S01]  /*f060*/  UMOV UR4, 0xffffffff ;  /* 0xffffffff00047882 */ /* 0x000fe20000000000 */
[----:B------:R-:W-:Y:S02]  /*f070*/  VIADD R12, R6, 0xffffffff ;  /* 0xffffffff060c7836 */ /* 0x000fe40000000000 */
[----:B------:R-:W-:Y:S05]  /*f080*/  BRA.DIV UR4, `(.L_x_2464) ;  /* 0x0000004a04f87947 */ /* 0x000fea000b800000 */
[----:B------:R3:W4:Y:S02]  /*f090*/  SHFL.IDX PT, R14, R3, R12, 0x1f ;  /* 0x00001f0c030e7589 */ /* 0x00072400000e0000 */
.L_x_2463:
[----:B0--3--:R-:W0:Y:S01]  /*f0a0*/  LDC.64 R2, c[0x0][0xc90] ;  /* 0x00032400ff027b82 */ /* 0x009e220000000a00 */
[----:B------:R-:W-:-:S05]  /*f0b0*/  IADD3 R19, R6, R19, RZ ;  /* 0x0000001306137210 */ /* 0x000fca0007ffe0ff */
[----:B0-----:R-:W-:-:S05]  /*f0c0*/  IMAD.WIDE R2, R19, 0x4, R2 ;  /* 0x0000000413027825 */ /* 0x001fca00078e0202 */
[----:B-1----:R0:W2:Y:S01]  /*f0d0*/  LDG.E R6, desc[UR52][R2.64] ;  /* 0x0000003402067981 */ /* 0x0020a2000c1e1900 */
[----:B----4-:R-:W-:-:S04]  /*f0e0*/  IMAD R16, R14, R4, R16 ;  /* 0x000000040e107224 */ /* 0x010fc800078e0210 */
[----:B------:R-:W-:Y:S02]  /*f0f0*/  IMAD.IADD R0, R0, 0x1, -R16 ;  /* 0x0000000100007824 */ /* 0x000fe400078e0a10 */
[----:B0-----:R-:W-:Y:S02]  /*f100*/  IMAD.MOV.U32 R2, RZ, RZ, RZ ;  /* 0x000000ffff027224 */ /* 0x001fe400078e00ff */
[----:B--2---:R-:W-:-:S05]  /*f110*/  IMAD R5, R17, R6, RZ ;  /* 0x0000000611057224 */ /* 0x004fca00078e02ff */
        /* <DEDUP_REMOVED lines=46> */
[-C--:B------:R-:W-:Y:S01]  /*f400*/  @!P1 IADD3 R5, R5, -R6.reuse, RZ ;  /* 0x8000000605059210 */ /* 0x080fe20007ffe0ff */
        /* <DEDUP_REMOVED lines=11> */
.L_x_2457:
[----:B------:R-:W-:Y:S01]  /*f4c0*/  UMOV UR4, URZ ;  /* 0x0000003f00047c82 */ /* 0x000fe20008000000 */
[----:B------:R-:W-:Y:S01]  /*f4d0*/  UMOV UR5, URZ ;  /* 0x0000003f00057c82 */ /* 0x000fe20008000000 */
[----:B------:R-:W-:Y:S01]  /*f4e0*/  ULDC UR6, c[0x0][0xc3c] ;  /* 0x00030f0000067ab9 */ /* 0x000fe20000000800 */
[----:B------:R-:W-:Y:S02]  /*f4f0*/  IMAD.MOV.U32 R16, RZ, RZ, R0 ;  /* 0x000000ffff107224 */ /* 0x000fe400078e0000 */
[----:B------:R-:W-:Y:S02]  /*f500*/  IMAD.U32 R17, RZ, RZ, UR4 ;  /* 0x00000004ff117e24 */ /* 0x000fe4000f8e00ff */
[----:B------:R-:W-:Y:S02]  /*f510*/  IMAD.U32 R18, RZ, RZ, UR5 ;  /* 0x00000005ff127e24 */ /* 0x000fe4000f8e00ff */
[----:B------:R-:W-:-:S07]  /*f520*/  IMAD.U32 R19, RZ, RZ, UR6 ;  /* 0x00000006ff137e24 */ /* 0x000fce000f8e00ff */
.L_x_2465:
        /* <DEDUP_REMOVED lines=10> */
.L_x_2454:
[----:B------:R-:W-:Y:S02]  /*f5d0*/  ULDC UR4, c[0x0][0xc3c] ;  /* 0x00030f0000047ab9 */ /* 0x000fe40000000800 */
[----:B-1----:R-:W-:-:S13]  /*f5e0*/  ISETP.GE.AND P0, PT, R19, UR4, PT ;  /* 0x0000000413007c0c */ /* 0x002fda000bf06270 */
[----:B------:R-:W-:Y:S05]  /*f5f0*/  @!P0 BRA `(.L_x_2466) ;  /* 0xffffffb000f88947 */ /* 0x000fea000383ffff */
[----:B------:R-:W-:Y:S05]  /*f600*/  BSYNC B8 ;  /* 0x0000000000087941 */ /* 0x000fea0003800000 */
.L_x_2405:
        /* <DEDUP_REMOVED lines=12> */
.L_x_2610:
[----:B------:R-:W-:Y:S05]  /*f6d0*/  BSYNC B0 ;  /* 0x0000000000007941 */ /* 0x000fea0003800000 */
.L_x_2467:
[----:B------:R-:W-:-:S03]  /*f6e0*/  UMOV UR4, 0xffffffff ;  /* 0xffffffff00047882 */ /* 0x000fc60000000000 */
[----:B------:R-:W-:Y:S05]  /*f6f0*/  BRA.DIV UR4, `(.L_x_2469) ;  /* 0x0000004604947947 */ /* 0x000fea000b800000 */
[----:B0-----:R-:W0:Y:S02]  /*f700*/  S2R R0, SR_TID.X ;  /* 0x0000000000007919 */ /* 0x001e240000002100 */
[----:B0-----:R-:W-:-:S04]  /*f710*/  SHF.R.U32.HI R0, RZ, 0x5, R0 ;  /* 0x00000005ff007819 */ /* 0x001fc80000011600 */
[----:B------:R-:W-:-:S05]  /*f720*/  LOP3.LUT R0, R0, 0x3, RZ, 0xc0, !PT ;  /* 0x0000000300007812 */ /* 0x000fca00078ec0ff */
[----:B------:R0:W1:Y:S02]  /*f730*/  SHFL.IDX PT, R14, R0, RZ, 0x1f ;  /* 0x00001fff000e7589 */ /* 0x00006400000e0000 */
.L_x_2613:
[----:B-1----:R-:W-:Y:S01]  /*f740*/  ISETP.NE.AND P0, PT, R14, RZ, PT ;  /* 0x000000ff0e00720c */ /* 0x002fe20003f05270 */
[----:B------:R-:W-:-:S12]  /*f750*/  BSSY B0, `(.L_x_2470) ;  /* 0x0000024000007945 */ /* 0x000fd80003800000 */
[----:B------:R-:W-:Y:S05]  /*f760*/  @P0 BRA `(.L_x_2471) ;  /* 0x0000000000880947 */ /* 0x000fea0003800000 */
[----:B------:R-:W-:-:S03]  /*f770*/  UMOV UR4, 0xffffffff ;  /* 0xffffffff00047882 */ /* 0x000fc60000000000 */
[----:B------:R-:W-:Y:S05]  /*f780*/  BRA.DIV UR4, `(.L_x_2472) ;  /* 0x0000004604a47947 */ /* 0x000fea000b800000 */
[----:B------:R-:W-:-:S13]  /*f790*/  ELECT P6, URZ, PT ;  /* 0x00000000003f782f */ /* 0x000fda00038c0000 */
.L_x_2616:
[----:B------:R-:W-:Y:S05]  /*f7a0*/  @!P6 BRA `(.L_x_2471) ;  /* 0x000000000078e947 */ /* 0x000fea0003800000 */
[----:B------:R-:W-:-:S06]  /*f7b0*/  ULOP3.LUT UR4, UR38, 0x2, URZ, 0xfc, !UPT ;  /* 0x0000000226047892 */ /* 0x000fcc000f8efc3f */
[----:B0-----:R-:W-:-:S05]  /*f7c0*/  IMAD.U32 R0, RZ, RZ, UR4 ;  /* 0x00000004ff007e24 */ /* 0x001fca000f8e00ff */
[----:B------:R-:W-:-:S13]  /*f7d0*/  ISETP.NE.AND P0, PT, R0, 0x3, PT ;  /* 0x000000030000780c */ /* 0x000fda0003f05270 */
[----:B------:R-:W-:Y:S05]  /*f7e0*/  @!P0 BRA `(.L_x_2473) ;  /* 0x0000000000048947 */ /* 0x000fea0003800000 */
[----:B------:R-:W-:Y:S01]  /*f7f0*/  BPT.TRAP 0x1 ;  /* 0x000000040000795c */ /* 0x000fe20000300000 */
.L_x_2473:
[----:B------:R-:W-:Y:S01]  /*f800*/  IMAD R3, R25, 0x8, R5 ;  /* 0x0000000819037824 */ /* 0x000fe200078e0205 */
[----:B------:R-:W-:Y:S01]  /*f810*/  SHF.L.U32 R2, R27, 0x1f, RZ ;  /* 0x0000001f1b027819 */ /* 0x000fe200000006ff */
[----:B------:R-:W-:-:S03]  /*f820*/  VIADD R25, R25, 0x1 ;  /* 0x0000000119197836 */ /* 0x000fc60000000000 */
[----:B------:R-:W0:Y:S02]  /*f830*/  SYNCS.PHASECHK.TRANS64.TRYWAIT P1, [R3+URZ+0x16840], R2 ;  /* 0x01684002030075a7 */ /* 0x000e24000802017f */
[----:B------:R-:W-:-:S04]  /*f840*/  ISETP.NE.AND P2, PT, R25, 0x2, PT ;  /* 0x000000021900780c */ /* 0x000fc80003f45270 */
[----:B------:R-:W-:Y:S01]  /*f850*/  SEL R0, RZ, 0x1, P2 ;  /* 0x00000001ff007807 */ /* 0x000fe20001000000 */
[----:B0-----:R-:W-:Y:S08]  /*f860*/  @!P1 BRA `(.L_x_2474) ;  /* 0x00000044008c9947 */ /* 0x001ff00003800000 */
.L_x_2617:
[----:B------:R-:W-:Y:S02]  /*f870*/  SEL R25, R25, RZ, P2 ;  /* 0x000000ff19197207 */ /* 0x000fe40001000000 */
[----:B------:R-:W-:Y:S01]  /*f880*/  LOP3.LUT R0, R27, R0, RZ, 0x3c, !PT ;  /* 0x000000001b007212 */ /* 0x000fe200078e3cff */
[----:B------:R-:W-:Y:S06]  /*f890*/  @!P0 BRA `(.L_x_2475) ;  /* 0x0000000000048947 */ /* 0x000fec0003800000 */
[----:B------:R-:W-:Y:S01]  /*f8a0*/  BPT.TRAP 0x1 ;  /* 0x000000040000795c */ /* 0x000fe20000300000 */
.L_x_2475:
[----:B------:R-:W-:Y:S02]  /*f8b0*/  LEA R25, R25, R5, 0x3 ;  /* 0x0000000519197211 */ /* 0x000fe400078e18ff */
[----:B------:R-:W-:-:S04]  /*f8c0*/  SHF.L.U32 R0, R0, 0x1f, RZ ;  /* 0x0000001f00007819 */ /* 0x000fc800000006ff */
[----:B------:R-:W1:Y:S02]  /*f8d0*/  SYNCS.PHASECHK.TRANS64.TRYWAIT P1, [R25+URZ+0x16840], R0 ;  /* 0x01684000190075a7 */ /* 0x000e64000802017f */
[----:B-1----:R-:W-:Y:S05]  /*f8e0*/  @!P1 BRA `(.L_x_2476) ;  /* 0x0000004400809947 */ /* 0x002fea0003800000 */
.L_x_2618:
[----:B------:R-:W-:Y:S05]  /*f8f0*/  @!P0 BRA `(.L_x_2477) ;  /* 0x0000000000048947 */ /* 0x000fea0003800000 */
[----:B------:R-:W-:Y:S01]  /*f900*/  BPT.TRAP 0x1 ;  /* 0x000000040000795c */ /* 0x000fe20000300000 */
.L_x_2477:
[----:B------:R-:W3:Y:S02]  /*f910*/  SYNCS.PHASECHK.TRANS64.TRYWAIT P1, [R3+URZ+0x16860], R2 ;  /* 0x01686002030075a7 */ /* 0x000ee4000802017f */
[----:B---3--:R-:W-:Y:S05]  /*f920*/  @!P1 BRA `(.L_x_2478) ;  /* 0x0000004400849947 */ /* 0x008fea0003800000 */
.L_x_2619:
[----:B------:R-:W-:Y:S05]  /*f930*/  @!P0 BRA `(.L_x_2479) ;  /* 0x0000000000048947 */ /* 0x000fea0003800000 */
[----:B------:R-:W-:Y:S01]  /*f940*/  BPT.TRAP 0x1 ;  /* 0x000000040000795c */ /* 0x000fe20000300000 */
.L_x_2479:
[----:B----4-:R4:W0:Y:S02]  /*f950*/  SYNCS.PHASECHK.TRANS64.TRYWAIT P0, [R25+URZ+0x16860], R0 ;  /* 0x01686000190075a7 */ /* 0x010824000800017f */
[----:B0-----:R-:W-:Y:S05]  /*f960*/  @!P0 NANOSLEEP.SYNCS 0x989680 ;  /* 0x009896800000895d */ /* 0x001fea0003900000 */
[----:B------:R-:W0:Y:S02]  /*f970*/  @!P0 SYNCS.PHASECHK.TRANS64 P0, [R25+URZ+0x16860], R0 ;  /* 0x01686000190085a7 */ /* 0x000e24000800007f */
[----:B0-----:R-:W-:Y:S05]  /*f980*/  @!P0 BRA `(.L_x_2479) ;  /* 0xfffffffc00f08947 */ /* 0x001fea000383ffff */
.L_x_2471:
[----:B------:R-:W-:Y:S05]  /*f990*/  BSYNC B0 ;  /* 0x0000000000007941 */ /* 0x000fea0003800000 */
.L_x_2470:
[----:B------:R-:W-:Y:S05]  /*f9a0*/  EXIT ;  /* 0x000000000000794d */ /* 0x000fea0003800000 */
.L_x_2353:
[----:B0-----:R-:W-:-:S04]  /*f9b0*/  IMAD.U32 R3, RZ, RZ, UR45 ;  /* 0x0000002dff037e24 */ /* 0x001fc8000f8e00ff */
[----:B------:R0:W1:Y:S03]  /*f9c0*/  SYNCS.PHASECHK.TRANS64.TRYWAIT P1, [R3+URZ+0x16800], R0 ;  /* 0x01680000030075a7 */ /* 0x000066000802017f */
[----:B-1----:R-:W-:Y:S05]  /*f9d0*/  @!P1 NANOSLEEP.SYNCS 0x989680 ;  /* 0x009896800000995d */ /* 0x002fea0003900000 */
[----:B------:R-:W1:Y:S02]  /*f9e0*/  @!P1 SYNCS.PHASECHK.TRANS64 P1, [R3+URZ+0x16800], R0 ;  /* 0x01680000030095a7 */ /* 0x000e64000802007f */
[----:B-1----:R-:W-:Y:S05]  /*f9f0*/  @!P1 BRA `(.L_x_2353) ;  /* 0xfffffffc00ec9947 */ /* 0x002fea000383ffff */
[----:B------:R-:W-:Y:S05]  /*fa00*/  BRA `(.L_x_2480) ;  /* 0xffffff1c00347947 */ /* 0x000fea000383ffff */
.L_x_2357:
[----:B-1----:R1:W2:Y:S02]  /*fa10*/  SYNCS.PHASECHK.TRANS64.TRYWAIT P1, [R4+URZ+0x16830], R3 ;  /* 0x01683003040075a7 */ /* 0x0022a4000802017f */
[----:B--2---:R-:W-:Y:S05]  /*fa20*/  @!P1 NANOSLEEP.SYNCS 0x989680 ;  /* 0x009896800000995d */ /* 0x004fea0003900000 */
[----:B------:R-:W2:Y:S02]  /*fa30*/  @!P1 SYNCS.PHASECHK.TRANS64 P1, [R4+URZ+0x16830], R3 ;  /* 0x01683003040095a7 */ /* 0x000ea4000802007f */
[----:B--2---:R-:W-:Y:S05]  /*fa40*/  @!P1 BRA `(.L_x_2357) ;  /* 0xfffffffc00f09947 */ /* 0x004fea000383ffff */
[----:B------:R-:W-:Y:S05]  /*fa50*/  BRA `(.L_x_2356) ;  /* 0xffffff1c00507947 */ /* 0x000fea000383ffff */
.L_x_2363:
[----:B-1----:R-:W-:-:S04]  /*fa60*/  IMAD.U32 R3, RZ, RZ, UR6 ;  /* 0x00000006ff037e24 */ /* 0x002fc8000f8e00ff */
[----:B------:R1:W2:Y:S03]  /*fa70*/  SYNCS.PHASECHK.TRANS64.TRYWAIT P1, [R3+URZ+0x16830], R0 ;  /* 0x01683000030075a7 */ /* 0x0002a6000802017f */
[----:B--2---:R-:W-:Y:S05]  /*fa80*/  @!P1 NANOSLEEP.SYNCS 0x989680 ;  /* 0x009896800000995d */ /* 0x004fea0003900000 */
[----:B------:R-:W2:Y:S02]  /*fa90*/  @!P1 SYNCS.PHASECHK.TRANS64 P1, [R3+URZ+0x16830], R0 ;  /* 0x01683000030095a7 */ /* 0x000ea4000802007f */
[----:B--2---:R-:W-:Y:S05]  /*faa0*/  @!P1 BRA `(.L_x_2363) ;  /* 0xfffffffc00ec9947 */ /* 0x004fea000383ffff */
[----:B------:R-:W-:Y:S05]  /*fab0*/  BRA `(.L_x_2360) ;  /* 0xffffff3c00b87947 */ /* 0x000fea000383ffff */
.L_x_2367:
[----:B-1----:R-:W-:-:S04]  /*fac0*/  IMAD.U32 R3, RZ, RZ, UR6 ;  /* 0x00000006ff037e24 */ /* 0x002fc8000f8e00ff */
[----:B------:R1:W2:Y:S03]  /*fad0*/  SYNCS.PHASECHK.TRANS64.TRYWAIT P1, [R3+URZ+0x16850], R0 ;  /* 0x01685000030075a7 */ /* 0x0002a6000802017f */
[----:B--2---:R-:W-:Y:S05]  /*fae0*/  @!P1 NANOSLEEP.SYNCS 0x989680 ;  /* 0x009896800000995d */ /* 0x004fea0003900000 */
[----:B------:R-:W2:Y:S02]  /*faf0*/  @!P1 SYNCS.PHASECHK.TRANS64 P1, [R3+URZ+0x16850], R0 ;  /* 0x01685000030095a7 */ /* 0x000ea4000802007f */
[----:B--2---:R-:W-:Y:S05]  /*fb00*/  @!P1 BRA `(.L_x_2367) ;  /* 0xfffffffc00ec9947 */ /* 0x004fea000383ffff */
[----:B------:R-:W-:Y:S05]  /*fb10*/  BRA `(.L_x_2364) ;  /* 0xffffff4000347947 */ /* 0x000fea000383ffff */
.L_x_2375:
[----:B-1----:R-:W-:-:S04]  /*fb20*/  IMAD.U32 R3, RZ, RZ, UR6 ;  /* 0x00000006ff037e24 */ /* 0x002fc8000f8e00ff */
[----:B------:R1:W2:Y:S03]  /*fb30*/  SYNCS.PHASECHK.TRANS64.TRYWAIT P1, [R3+URZ+0x16830], R0 ;  /* 0x01683000030075a7 */ /* 0x0002a6000802017f */
[----:B--2---:R-:W-:Y:S05]  /*fb40*/  @!P1 NANOSLEEP.SYNCS 0x989680 ;  /* 0x009896800000995d */ /* 0x004fea0003900000 */
[----:B------:R-:W2:Y:S02]  /*fb50*/  @!P1 SYNCS.PHASECHK.TRANS64 P1, [R3+URZ+0x16830], R0 ;  /* 0x01683000030095a7 */ /* 0x000ea4000802007f */
[----:B--2---:R-:W-:Y:S05]  /*fb60*/  @!P1 BRA `(.L_x_2375) ;  /* 0xfffffffc00ec9947 */ /* 0x004fea000383ffff */
[----:B------:R-:W-:Y:S05]  /*fb70*/  BRA `(.L_x_2372) ;  /* 0xffffff64003c7947 */ /* 0x000fea000383ffff */
.L_x_2379:
[----:B-1----:R-:W-:-:S04]  /*fb80*/  IMAD.U32 R3, RZ, RZ, UR6 ;  /* 0x00000006ff037e24 */ /* 0x002fc8000f8e00ff */
[----:B------:R1:W2:Y:S03]  /*fb90*/  SYNCS.PHASECHK.TRANS64.TRYWAIT P1, [R3+URZ+0x16850], R0 ;  /* 0x01685000030075a7 */ /* 0x0002a6000802017f */
[----:B--2---:R-:W-:Y:S05]  /*fba0*/  @!P1 NANOSLEEP.SYNCS 0x989680 ;  /* 0x009896800000995d */ /* 0x004fea0003900000 */
[----:B------:R-:W2:Y:S02]  /*fbb0*/  @!P1 SYNCS.PHASECHK.TRANS64 P1, [R3+URZ+0x16850], R0 ;  /* 0x01685000030095a7 */ /* 0x000ea4000802007f */
[----:B--2---:R-:W-:Y:S05]  /*fbc0*/  @!P1 BRA `(.L_x_2379) ;  /* 0xfffffffc00ec9947 */ /* 0x004fea000383ffff */
[----:B------:R-:W-:Y:S05]  /*fbd0*/  BRA `(.L_x_2376) ;  /* 0xffffff6400ac7947 */ /* 0x000fea000383ffff */
.L_x_2386:
[----:B-1----:R-:W-:-:S04]  /*fbe0*/  IMAD.U32 R7, RZ, RZ, UR5 ;  /* 0x00000005ff077e24 */ /* 0x002fc8000f8e00ff */
[----:B------:R1:W2:Y:S03]  /*fbf0*/  SYNCS.PHASECHK.TRANS64.TRYWAIT P1, [R7+URZ+0x16850], R6 ;  /* 0x01685006070075a7 */ /* 0x0002a6000802017f */
[----:B--2---:R-:W-:Y:S05]  /*fc00*/  @!P1 NANOSLEEP.SYNCS 0x989680 ;  /* 0x009896800000995d */ /* 0x004fea0003900000 */
[----:B------:R-:W2:Y:S02]  /*fc10*/  @!P1 SYNCS.PHASECHK.TRANS64 P1, [R7+URZ+0x16850], R6 ;  /* 0x01685006070095a7 */ /* 0x000ea4000802007f */
[----:B--2---:R-:W-:Y:S05]  /*fc20*/  @!P1 BRA `(.L_x_2386) ;  /* 0xfffffffc00ec9947 */ /* 0x004fea000383ffff */
[----:B------:R-:W-:Y:S05]  /*fc30*/  BRA `(.L_x_2385) ;  /* 0xffffff80001c7947 */ /* 0x000fea000383ffff */
.L_x_2417:
        /* <DEDUP_REMOVED lines=11> */
.L_x_2482:
[----:B------:R-:W-:Y:S05]  /*fcf0*/  BSYNC B0 ;  /* 0x0000000000007941 */ /* 0x000fea0003800000 */
.L_x_2481:
[----:B------:R-:W-:Y:S05]  /*fd00*/  BRA `(.L_x_2483) ;  /* 0xffffffb800c47947 */ /* 0x000fea000383ffff */
.L_x_2420:
[----:B0-----:R0:W2:Y:S02]  /*fd10*/  SYNCS.PHASECHK.TRANS64.TRYWAIT P0, [R3+URZ+0x16840], R4 ;  /* 0x01684004030075a7 */ /* 0x0010a4000800017f */
[----:B--2---:R-:W-:Y:S05]  /*fd20*/  @!P0 NANOSLEEP.SYNCS 0x989680 ;  /* 0x009896800000895d */ /* 0x004fea0003900000 */
[----:B------:R-:W2:Y:S02]  /*fd30*/  @!P0 SYNCS.PHASECHK.TRANS64 P0, [R3+URZ+0x16840], R4 ;  /* 0x01684004030085a7 */ /* 0x000ea4000800007f */
[----:B--2---:R-:W-:Y:S05]  /*fd40*/  @!P0 BRA `(.L_x_2420) ;  /* 0xfffffffc00f08947 */ /* 0x004fea000383ffff */
[----:B------:R-:W-:Y:S05]  /*fd50*/  BRA `(.L_x_2484) ;  /* 0xffffffbc00247947 */ /* 0x000fea000383ffff */
.L_x_2421:
        /* <DEDUP_REMOVED lines=8> */
.L_x_2486:
[----:B------:R-:W-:Y:S05]  /*fde0*/  BSYNC B0 ;  /* 0x0000000000007941 */ /* 0x000fea0003800000 */
.L_x_2485:
[----:B------:R-:W-:Y:S01]  /*fdf0*/  MOV R13, R0 ;  /* 0x00000000000d7202 */ /* 0x000fe20000000f00 */
        /* <DEDUP_REMOVED lines=8> */
.L_x_2487:
[----:B------:R-:W-:Y:S02]  /*fe80*/  IMAD.MOV.U32 R13, RZ, RZ, R2 ;  /* 0x000000ffff0d7224 */ /* 0x000fe400078e0002 */
[----:B------:R-:W-:Y:S02]  /*fe90*/  IMAD.MOV.U32 R12, RZ, RZ, 0x1 ;  /* 0x00000001ff0c7424 */ /* 0x000fe400078e00ff */
[----:B------:R-:W-:-:S07]  /*fea0*/  IMAD.MOV.U32 R7, RZ, RZ, R14 ;  /* 0x000000ffff077224 */ /* 0x000fce00078e000e */
[----:B------:R-:W-:Y:S05]  /*feb0*/  WARPSYNC.COLLECTIVE R15, `(.L_x_2488) ;  /* 0x000000000f087348 */ /* 0x000fea0003c00000 */
[----:B------:R0:W1:Y:S02]  /*fec0*/  SHFL.IDX P6, R14, R13, R12, R11 ;  /* 0x0000000c0d0e7389 */ /* 0x00006400000c000b */
[----:B01----:R-:W-:Y:S01]  /*fed0*/  ENDCOLLECTIVE ;  /* 0x000000000000791b */ /* 0x003fe20003800000 */
.L_x_2488:
        /* <DEDUP_REMOVED lines=15> */
.L_x_2489:
[----:B------:R-:W-:Y:S02]  /*ffd0*/  @P1 IMAD R8, R5, 0x2, R22 ;  /* 0x0000000205081824 */ /* 0x000fe400078e0216 */
[----:B------:R-:W-:Y:S02]  /*ffe0*/  IMAD.MOV.U32 R13, RZ, RZ, R2 ;  /* 0x000000ffff0d7224 */ /* 0x000fe400078e0002 */
[----:B------:R-:W-:Y:S02]  /*fff0*/  IMAD.MOV.U32 R12, RZ, RZ, 0x2 ;  /* 0x00000002ff0c7424 */ /* 0x000fe400078e00ff */
[----:B------:R-:W-:-:S07]  /*10000*/  IMAD.MOV.U32 R7, RZ, RZ, R14 ;  /* 0x000000ffff077224 */ /* 0x000fce00078e000e */
[----:B------:R-:W-:Y:S05]  /*10010*/  WARPSYNC.COLLECTIVE R15, `(.L_x_2490) ;  /* 0x000000000f087348 */ /* 0x000fea0003c00000 */
[----:B------:R0:W1:Y:S02]  /*10020*/  SHFL.IDX P6, R14, R13, R12, R11 ;  /* 0x0000000c0d0e7389 */ /* 0x00006400000c000b */
[----:B01----:R-:W-:Y:S01]  /*10030*/  ENDCOLLECTIVE ;  /* 0x000000000000791b */ /* 0x003fe20003800000 */
.L_x_2490:
        /* <DEDUP_REMOVED lines=15> */
.L_x_2491:
[----:B------:R-:W-:Y:S02]  /*10130*/  @P1 IMAD R8, R5, 0x2, R22 ;  /* 0x0000000205081824 */ /* 0x000fe400078e0216 */
[----:B------:R-:W-:Y:S02]  /*10140*/  IMAD.MOV.U32 R13, RZ, RZ, R2 ;  /* 0x000000ffff0d7224 */ /* 0x000fe400078e0002 */
[----:B------:R-:W-:Y:S02]  /*10150*/  IMAD.MOV.U32 R12, RZ, RZ, 0x3 ;  /* 0x00000003ff0c7424 */ /* 0x000fe400078e00ff */
[----:B------:R-:W-:-:S07]  /*10160*/  IMAD.MOV.U32 R7, RZ, RZ, R14 ;  /* 0x000000ffff077224 */ /* 0x000fce00078e000e */
[----:B------:R-:W-:Y:S05]  /*10170*/  WARPSYNC.COLLECTIVE R15, `(.L_x_2492) ;  /* 0x000000000f087348 */ /* 0x000fea0003c00000 */
[----:B------:R0:W1:Y:S02]  /*10180*/  SHFL.IDX P6, R14, R13, R12, R11 ;  /* 0x0000000c0d0e7389 */ /* 0x00006400000c000b */
[----:B01----:R-:W-:Y:S01]  /*10190*/  ENDCOLLECTIVE ;  /* 0x000000000000791b */ /* 0x003fe20003800000 */
.L_x_2492:
        /* <DEDUP_REMOVED lines=15> */
.L_x_2493:
[----:B------:R-:W-:Y:S02]  /*10290*/  @P1 IMAD R8, R5, 0x2, R22 ;  /* 0x0000000205081824 */ /* 0x000fe400078e0216 */
[----:B------:R-:W-:Y:S02]  /*102a0*/  IMAD.MOV.U32 R13, RZ, RZ, R2 ;  /* 0x000000ffff0d7224 */ /* 0x000fe400078e0002 */
[----:B------:R-:W-:Y:S02]  /*102b0*/  IMAD.MOV.U32 R12, RZ, RZ, 0x4 ;  /* 0x00000004ff0c7424 */ /* 0x000fe400078e00ff */
[----:B------:R-:W-:-:S07]  /*102c0*/  IMAD.MOV.U32 R7, RZ, RZ, R14 ;  /* 0x000000ffff077224 */ /* 0x000fce00078e000e */
[----:B------:R-:W-:Y:S05]  /*102d0*/  WARPSYNC.COLLECTIVE R15, `(.L_x_2494) ;  /* 0x000000000f087348 */ /* 0x000fea0003c00000 */
[----:B------:R0:W1:Y:S02]  /*102e0*/  SHFL.IDX P6, R14, R13, R12, R11 ;  /* 0x0000000c0d0e7389 */ /* 0x00006400000c000b */
[----:B01----:R-:W-:Y:S01]  /*102f0*/  ENDCOLLECTIVE ;  /* 0x000000000000791b */ /* 0x003fe20003800000 */
.L_x_2494:
        /* <DEDUP_REMOVED lines=15> */
.L_x_2495:
[----:B------:R-:W-:Y:S02]  /*103f0*/  @P1 IMAD R8, R5, 0x2, R22 ;  /* 0x0000000205081824 */ /* 0x000fe400078e0216 */
[----:B------:R-:W-:Y:S02]  /*10400*/  IMAD.MOV.U32 R13, RZ, RZ, R2 ;  /* 0x000000ffff0d7224 */ /* 0x000fe400078e0002 */
[----:B------:R-:W-:Y:S01]  /*10410*/  IMAD.MOV.U32 R12, RZ, RZ, 0x5 ;  /* 0x00000005ff0c7424 */ /* 0x000fe200078e00ff */
[----:B------:R-:W-:-:S07]  /*10420*/  MOV R7, R14 ;  /* 0x0000000e00077202 */ /* 0x000fce0000000f00 */
[----:B------:R-:W-:Y:S05]  /*10430*/  WARPSYNC.COLLECTIVE R15, `(.L_x_2496) ;  /* 0x000000000f087348 */ /* 0x000fea0003c00000 */
[----:B------:R0:W1:Y:S02]  /*10440*/  SHFL.IDX P6, R14, R13, R12, R11 ;  /* 0x0000000c0d0e7389 */ /* 0x00006400000c000b */
[----:B01----:R-:W-:Y:S01]  /*10450*/  ENDCOLLECTIVE ;  /* 0x000000000000791b */ /* 0x003fe20003800000 */
.L_x_2496:
        /* <DEDUP_REMOVED lines=15> */
.L_x_2497:
[----:B------:R-:W-:Y:S02]  /*10550*/  @P1 IMAD R8, R5, 0x2, R22 ;  /* 0x0000000205081824 */ /* 0x000fe400078e0216 */
[----:B------:R-:W-:Y:S02]  /*10560*/  IMAD.MOV.U32 R13, RZ, RZ, R2 ;  /* 0x000000ffff0d7224 */ /* 0x000fe400078e0002 */
[----:B------:R-:W-:Y:S02]  /*10570*/  IMAD.MOV.U32 R12, RZ, RZ, 0x6 ;  /* 0x00000006ff0c7424 */ /* 0x000fe400078e00ff */
[----:B------:R-:W-:-:S07]  /*10580*/  IMAD.MOV.U32 R7, RZ, RZ, R14 ;  /* 0x000000ffff077224 */ /* 0x000fce00078e000e */
[----:B------:R-:W-:Y:S05]  /*10590*/  WARPSYNC.COLLECTIVE R15, `(.L_x_2498) ;  /* 0x000000000f087348 */ /* 0x000fea0003c00000 */
[----:B------:R0:W1:Y:S02]  /*105a0*/  SHFL.IDX P6, R14, R13, R12, R11 ;  /* 0x0000000c0d0e7389 */ /* 0x00006400000c000b */
[----:B01----:R-:W-:Y:S01]  /*105b0*/  ENDCOLLECTIVE ;  /* 0x000000000000791b */ /* 0x003fe20003800000 */
.L_x_2498:
        /* <DEDUP_REMOVED lines=15> */
.L_x_2499:
[----:B------:R-:W-:Y:S01]  /*106b0*/  @P1 LEA R8, R5, R22, 0x1 ;  /* 0x0000001605081211 */ /* 0x000fe200078e08ff */
[----:B------:R-:W-:Y:S02]  /*106c0*/  IMAD.MOV.U32 R13, RZ, RZ, R2 ;  /* 0x000000ffff0d7224 */ /* 0x000fe400078e0002 */
[----:B------:R-:W-:Y:S02]  /*106d0*/  IMAD.MOV.U32 R12, RZ, RZ, 0x7 ;  /* 0x00000007ff0c7424 */ /* 0x000fe400078e00ff */
[----:B------:R-:W-:-:S07]  /*106e0*/  IMAD.MOV.U32 R7, RZ, RZ, R14 ;  /* 0x000000ffff077224 */ /* 0x000fce00078e000e */
[----:B------:R-:W-:Y:S05]  /*106f0*/  WARPSYNC.COLLECTIVE R15, `(.L_x_2500) ;  /* 0x000000000f087348 */ /* 0x000fea0003c00000 */
[----:B------:R0:W1:Y:S02]  /*10700*/  SHFL.IDX P6, R14, R13, R12, R11 ;  /* 0x0000000c0d0e7389 */ /* 0x00006400000c000b */
[----:B01----:R-:W-:Y:S01]  /*10710*/  ENDCOLLECTIVE ;  /* 0x000000000000791b */ /* 0x003fe20003800000 */
.L_x_2500:
        /* <DEDUP_REMOVED lines=10> */
.L_x_2501:
[----:B------:R-:W-:Y:S01]  /*107c0*/  @!PT LDS RZ, [RZ] ;  /* 0x00000000fffff984 */ /* 0x000fe20000000800 */
[----:B------:R-:W-:Y:S01]  /*107d0*/  @!PT LDS RZ, [RZ] ;  /* 0x00000000fffff984 */ /* 0x000fe20000000800 */
[----:B------:R-:W-:Y:S01]  /*107e0*/  @!PT LDS RZ, [RZ] ;  /* 0x00000000fffff984 */ /* 0x000fe20000000800 */
[----:B------:R0:W-:Y:S01]  /*107f0*/  @P1 LDGSTS.E.BYPASS.LTC128B.128 [R8+0x11400], desc[UR52][R6.64], !P2 ;  /* 0x1140000006081fae */ /* 0x0001e2000d101d74 */
[----:B------:R-:W-:Y:S01]  /*10800*/  IMAD.MOV.U32 R0, RZ, RZ, R14 ;  /* 0x000000ffff007224 */ /* 0x000fe200078e000e */
[----:B------:R-:W-:Y:S06]  /*10810*/  BRA `(.L_x_2502) ;  /* 0xffffffb800387947 */ /* 0x000fec000383ffff */
.L_x_2426:
        /* <DEDUP_REMOVED lines=9> */
.L_x_2503:
[C---:B------:R-:W-:Y:S01]  /*108b0*/  VIADD R8, R17.reuse, 0x10 ;  /* 0x0000001011087836 */ /* 0x040fe20000000000 */
[----:B------:R-:W-:Y:S01]  /*108c0*/  ISETP.GE.AND P2, PT, R17, R3, PT ;  /* 0x000000031100720c */ /* 0x000fe20003f46270 */
[----:B------:R-:W-:Y:S02]  /*108d0*/  IMAD.MOV.U32 R13, RZ, RZ, R0 ;  /* 0x000000ffff0d7224 */ /* 0x000fe400078e0000 */
[----:B------:R-:W-:-:S10]  /*108e0*/  IMAD.MOV.U32 R6, RZ, RZ, R14 ;  /* 0x000000ffff067224 */ /* 0x000fd400078e000e */
[----:B------:R-:W-:Y:S05]  /*108f0*/  WARPSYNC.COLLECTIVE R15, `(.L_x_2504) ;  /* 0x000000000f087348 */ /* 0x000fea0003c00000 */
[----:B------:R0:W1:Y:S02]  /*10900*/  SHFL.IDX P6, R14, R13, R12, R11 ;  /* 0x0000000c0d0e7389 */ /* 0x00006400000c000b */
[----:B01----:R-:W-:Y:S01]  /*10910*/  ENDCOLLECTIVE ;  /* 0x000000000000791b */ /* 0x003fe20003800000 */
.L_x_2504:
[----:B------:R-:W-:Y:S01]  /*10920*/  IMAD.MOV.U32 R13, RZ, RZ, R4 ;  /* 0x000000ffff0d7224 */ /* 0x000fe200078e0004 */
[----:B------:R-:W-:Y:S01]  /*10930*/  MOV R12, 0x1 ;  /* 0x00000001000c7802 */ /* 0x000fe20000000f00 */
[----:B------:R-:W-:-:S07]  /*10940*/  IMAD.MOV.U32 R7, RZ, RZ, R14 ;  /* 0x000000ffff077224 */ /* 0x000fce00078e000e */
[----:B------:R-:W-:Y:S05]  /*10950*/  WARPSYNC.COLLECTIVE R15, `(.L_x_2505) ;  /* 0x000000000f087348 */ /* 0x000fea0003c00000 */
[----:B------:R0:W1:Y:S02]  /*10960*/  SHFL.IDX P6, R14, R13, R12, R11 ;  /* 0x0000000c0d0e7389 */ /* 0x00006400000c000b */
[----:B01----:R-:W-:Y:S01]  /*10970*/  ENDCOLLECTIVE ;  /* 0x000000000000791b */ /* 0x003fe20003800000 */
.L_x_2505:
        /* <DEDUP_REMOVED lines=15> */
.L_x_2506:
[----:B------:R-:W-:Y:S02]  /*10a70*/  IMAD.MOV.U32 R13, RZ, RZ, R4 ;  /* 0x000000ffff0d7224 */ /* 0x000fe400078e0004 */
[----:B------:R-:W-:Y:S02]  /*10a80*/  IMAD.MOV.U32 R12, RZ, RZ, 0x2 ;  /* 0x00000002ff0c7424 */ /* 0x000fe400078e00ff */
[----:B------:R-:W-:-:S07]  /*10a90*/  IMAD.MOV.U32 R7, RZ, RZ, R14 ;  /* 0x000000ffff077224 */ /* 0x000fce00078e000e */
[----:B------:R-:W-:Y:S05]  /*10aa0*/  WARPSYNC.COLLECTIVE R15, `(.L_x_2507) ;  /* 0x000000000f087348 */ /* 0x000fea0003c00000 */
[----:B------:R0:W1:Y:S02]  /*10ab0*/  SHFL.IDX P6, R14, R13, R12, R11 ;  /* 0x0000000c0d0e7389 */ /* 0x00006400000c000b */
[----:B01----:R-:W-:Y:S01]  /*10ac0*/  ENDCOLLECTIVE ;  /* 0x000000000000791b */ /* 0x003fe20003800000 */
.L_x_2507:
        /* <DEDUP_REMOVED lines=16> */
.L_x_2508:
[----:B------:R-:W-:Y:S02]  /*10bd0*/  IMAD.MOV.U32 R13, RZ, RZ, R4 ;  /* 0x000000ffff0d7224 */ /* 0x000fe400078e0004 */
[----:B------:R-:W-:Y:S02]  /*10be0*/  IMAD.MOV.U32 R12, RZ, RZ, 0x3 ;  /* 0x00000003ff0c7424 */ /* 0x000fe400078e00ff */
[----:B------:R-:W-:-:S07]  /*10bf0*/  IMAD.MOV.U32 R7, RZ, RZ, R14 ;  /* 0x000000ffff077224 */ /* 0x000fce00078e000e */
[----:B------:R-:W-:Y:S05]  /*10c00*/  WARPSYNC.COLLECTIVE R15, `(.L_x_2509) ;  /* 0x000000000f087348 */ /* 0x000fea0003c00000 */
[----:B------:R0:W1:Y:S02]  /*10c10*/  SHFL.IDX P6, R14, R13, R12, R11 ;  /* 0x0000000c0d0e7389 */ /* 0x00006400000c000b */
[----:B01----:R-:W-:Y:S01]  /*10c20*/  ENDCOLLECTIVE ;  /* 0x000000000000791b */ /* 0x003fe20003800000 */
.L_x_2509:
        /* <DEDUP_REMOVED lines=16> */
.L_x_2510:
[----:B------:R-:W-:Y:S02]  /*10d30*/  IMAD.MOV.U32 R13, RZ, RZ, R4 ;  /* 0x000000ffff0d7224 */ /* 0x000fe400078e0004 */
[----:B------:R-:W-:Y:S02]  /*10d40*/  IMAD.MOV.U32 R12, RZ, RZ, 0x4 ;  /* 0x00000004ff0c7424 */ /* 0x000fe400078e00ff */
[----:B------:R-:W-:-:S07]  /*10d50*/  IMAD.MOV.U32 R7, RZ, RZ, R14 ;  /* 0x000000ffff077224 */ /* 0x000fce00078e000e */
[----:B------:R-:W-:Y:S05]  /*10d60*/  WARPSYNC.COLLECTIVE R15, `(.L_x_2511) ;  /* 0x000000000f087348 */ /* 0x000fea0003c00000 */
[----:B------:R0:W1:Y:S02]  /*10d70*/  SHFL.IDX P6, R14, R13, R12, R11 ;  /* 0x0000000c0d0e7389 */ /* 0x00006400000c000b */
[----:B01----:R-:W-:Y:S01]  /*10d80*/  ENDCOLLECTIVE ;  /* 0x000000000000791b */ /* 0x003fe20003800000 */
.L_x_2511:
        /* <DEDUP_REMOVED lines=16> */
.L_x_2512:
[----:B------:R-:W-:Y:S02]  /*10e90*/  IMAD.MOV.U32 R13, RZ, RZ, R4 ;  /* 0x000000ffff0d7224 */ /* 0x000fe400078e0004 */
[----:B------:R-:W-:Y:S02]  /*10ea0*/  IMAD.MOV.U32 R12, RZ, RZ, 0x5 ;  /* 0x00000005ff0c7424 */ /* 0x000fe400078e00ff */
[----:B------:R-:W-:-:S07]  /*10eb0*/  IMAD.MOV.U32 R7, RZ, RZ, R14 ;  /* 0x000000ffff077224 */ /* 0x000fce00078e000e */
[----:B------:R-:W-:Y:S05]  /*10ec0*/  WARPSYNC.COLLECTIVE R15, `(.L_x_2513) ;  /* 0x000000000f087348 */ /* 0x000fea0003c00000 */
[----:B------:R0:W1:Y:S02]  /*10ed0*/  SHFL.IDX P6, R14, R13, R12, R11 ;  /* 0x0000000c0d0e7389 */ /* 0x00006400000c000b */
[----:B01----:R-:W-:Y:S01]  /*10ee0*/  ENDCOLLECTIVE ;  /* 0x000000000000791b */ /* 0x003fe20003800000 */
.L_x_2513:
        /* <DEDUP_REMOVED lines=16> */
.L_x_2514:
[----:B------:R-:W-:Y:S02]  /*10ff0*/  IMAD.MOV.U32 R13, RZ, RZ, R4 ;  /* 0x000000ffff0d7224 */ /* 0x000fe400078e0004 */
[----:B------:R-:W-:Y:S02]  /*11000*/  IMAD.MOV.U32 R12, RZ, RZ, 0x6 ;  /* 0x00000006ff0c7424 */ /* 0x000fe400078e00ff */
[----:B------:R-:W-:-:S07]  /*11010*/  IMAD.MOV.U32 R7, RZ, RZ, R14 ;  /* 0x000000ffff077224 */ /* 0x000fce00078e000e */
[----:B------:R-:W-:Y:S05]  /*11020*/  WARPSYNC.COLLECTIVE R15, `(.L_x_2515) ;  /* 0x000000000f087348 */ /* 0x000fea0003c00000 */
[----:B------:R0:W1:Y:S02]  /*11030*/  SHFL.IDX P6, R14, R13, R12, R11 ;  /* 0x0000000c0d0e7389 */ /* 0x00006400000c000b */
[----:B01----:R-:W-:Y:S01]  /*11040*/  ENDCOLLECTIVE ;  /* 0x000000000000791b */ /* 0x003fe20003800000 */
.L_x_2515:
[----:B------:R-:W-:-:S04]  /*11050*/  @!P1 LEA R7, P2, R28, R7, 0x1 ;  /* 0x000000071c079211 */ /* 0x000fc800078408ff */
[----:B------:R-:W-:-:S04]  /*11060*/  @!P1 IADD3.X R6, RZ, R6, RZ, P2, !PT ;  /* 0x00000006ff069210 */ /* 0x000fc800017fe4ff */
        /* <DEDUP_REMOVED lines=14> */
.L_x_2516:
[----:B------:R-:W-:Y:S02]  /*11150*/  IMAD.MOV.U32 R13, RZ, RZ, R4 ;  /* 0x000000ffff0d7224 */ /* 0x000fe400078e0004 */
[----:B------:R-:W-:Y:S02]  /*11160*/  IMAD.MOV.U32 R12, RZ, RZ, 0x7 ;  /* 0x00000007ff0c7424 */ /* 0x000fe400078e00ff */
[----:B------:R-:W-:-:S07]  /*11170*/  IMAD.MOV.U32 R7, RZ, RZ, R14 ;  /* 0x000000ffff077224 */ /* 0x000fce00078e000e */
[----:B------:R-:W-:Y:S05]  /*11180*/  WARPSYNC.COLLECTIVE R15, `(.L_x_2517) ;  /* 0x000000000f087348 */ /* 0x000fea0003c00000 */
[----:B------:R0:W1:Y:S02]  /*11190*/  SHFL.IDX P6, R14, R13, R12, R11 ;  /* 0x0000000c0d0e7389 */ /* 0x00006400000c000b */
[----:B01----:R-:W-:Y:S01]  /*111a0*/  ENDCOLLECTIVE ;  /* 0x000000000000791b */ /* 0x003fe20003800000 */
.L_x_2517:
        /* <DEDUP_REMOVED lines=11> */
.L_x_2518:
[----:B------:R-:W-:Y:S01]  /*11260*/  @!PT LDS RZ, [RZ] ;  /* 0x00000000fffff984 */ /* 0x000fe20000000800 */
[----:B------:R-:W-:Y:S01]  /*11270*/  @!PT LDS RZ, [RZ] ;  /* 0x00000000fffff984 */ /* 0x000fe20000000800 */
[----:B------:R-:W-:Y:S01]  /*11280*/  @!PT LDS RZ, [RZ] ;  /* 0x00000000fffff984 */ /* 0x000fe20000000800 */
[----:B------:R0:W-:Y:S01]  /*11290*/  @!P1 LDGSTS.E.BYPASS.LTC128B.128 [R10+0xb400], desc[UR52][R6.64], !P0 ;  /* 0x0b400000060a9fae */ /* 0x0001e2000c101d74 */
[----:B------:R-:W-:Y:S01]  /*112a0*/  ISETP.GE.AND P1, PT, R0, R3, PT ;  /* 0x000000030000720c */ /* 0x000fe20003f26270 */
[----:B------:R-:W-:Y:S01]  /*112b0*/  VIADD R0, R17, 0x80 ;  /* 0x0000008011007836 */ /* 0x000fe20000000000 */
[----:B------:R-:W-:Y:S01]  /*112c0*/  MOV R13, R2 ;  /* 0x00000002000d7202 */ /* 0x000fe20000000f00 */
[----:B------:R-:W-:Y:S02]  /*112d0*/  IMAD.MOV.U32 R12, RZ, RZ, RZ ;  /* 0x000000ffff0c7224 */ /* 0x000fe400078e00ff */
[----:B0-----:R-:W-:-:S08]  /*112e0*/  IMAD.MOV.U32 R6, RZ, RZ, R14 ;  /* 0x000000ffff067224 */ /* 0x001fd000078e000e */
[----:B------:R-:W-:Y:S05]  /*112f0*/  WARPSYNC.COLLECTIVE R15, `(.L_x_2519) ;  /* 0x000000000f087348 */ /* 0x000fea0003c00000 */
[----:B------:R0:W1:Y:S02]  /*11300*/  SHFL.IDX P6, R14, R13, R12, R11 ;  /* 0x0000000c0d0e7389 */ /* 0x00006400000c000b */
[----:B01----:R-:W-:Y:S01]  /*11310*/  ENDCOLLECTIVE ;  /* 0x000000000000791b */ /* 0x003fe20003800000 */
.L_x_2519:
        /* <DEDUP_REMOVED lines=12> */
.L_x_2520:
[----:B------:R-:W-:Y:S02]  /*113e0*/  IMAD.MOV.U32 R13, RZ, RZ, R2 ;  /* 0x000000ffff0d7224 */ /* 0x000fe400078e0002 */
[----:B------:R-:W-:Y:S02]  /*113f0*/  IMAD.MOV.U32 R12, RZ, RZ, 0x1 ;  /* 0x00000001ff0c7424 */ /* 0x000fe400078e00ff */
[----:B------:R-:W-:-:S07]  /*11400*/  IMAD.MOV.U32 R4, RZ, RZ, R14 ;  /* 0x000000ffff047224 */ /* 0x000fce00078e000e */
[----:B------:R-:W-:Y:S05]  /*11410*/  WARPSYNC.COLLECTIVE R15, `(.L_x_2521) ;  /* 0x000000000f087348 */ /* 0x000fea0003c00000 */
[----:B------:R0:W1:Y:S02]  /*11420*/  SHFL.IDX P6, R14, R13, R12, R11 ;  /* 0x0000000c0d0e7389 */ /* 0x00006400000c000b */
[----:B01----:R-:W-:Y:S01]  /*11430*/  ENDCOLLECTIVE ;  /* 0x000000000000791b */ /* 0x003fe20003800000 */
.L_x_2521:
        /* <DEDUP_REMOVED lines=16> */
.L_x_2522:
[----:B------:R-:W-:Y:S02]  /*11540*/  IMAD.MOV.U32 R13, RZ, RZ, R2 ;  /* 0x000000ffff0d7224 */ /* 0x000fe400078e0002 */
[----:B------:R-:W-:Y:S02]  /*11550*/  IMAD.MOV.U32 R12, RZ, RZ, 0x2 ;  /* 0x00000002ff0c7424 */ /* 0x000fe400078e00ff */
[----:B------:R-:W-:-:S07]  /*11560*/  IMAD.MOV.U32 R6, RZ, RZ, R14 ;  /* 0x000000ffff067224 */ /* 0x000fce00078e000e */
[----:B------:R-:W-:Y:S05]  /*11570*/  WARPSYNC.COLLECTIVE R15, `(.L_x_2523) ;  /* 0x000000000f087348 */ /* 0x000fea0003c00000 */
[----:B------:R0:W1:Y:S02]  /*11580*/  SHFL.IDX P6, R14, R13, R12, R11 ;  /* 0x0000000c0d0e7389 */ /* 0x00006400000c000b */
[----:B01----:R-:W-:Y:S01]  /*11590*/  ENDCOLLECTIVE ;  /* 0x000000000000791b */ /* 0x003fe20003800000 */
.L_x_2523:
[----:B------:R-:W-:-:S05]  /*115a0*/  @!P1 LEA R6, P2, R28, R6, 0x1 ;  /* 0x000000061c069211 */ /* 0x000fca00078408ff */
[----:B------:R-:W-:Y:S01]  /*115b0*/  @!P1 IMAD.X R0, RZ, RZ, R0, P2 ;  /* 0x000000ffff009224 */ /* 0x000fe200010e0600 */
[----:B------:R-:W-:-:S04]  /*115c0*/  ISETP.GE.AND P2, PT, R4, R3, PT ;  /* 0x000000030400720c */ /* 0x000fc80003f46270 */
[----:B------:R-:W-:Y:S01]  /*115d0*/  @!P1 MOV R7, R0 ;  /* 0x0000000000079202 */ /* 0x000fe20000000f00 */
[----:B------:R-:W-:-:S04]  /*115e0*/  IMAD.MOV.U32 R13, RZ, RZ, R5 ;  /* 0x000000ffff0d7224 */ /* 0x000fc800078e0005 */
        /* <DEDUP_REMOVED lines=8> */
.L_x_2524:
[----:B------:R-:W-:Y:S02]  /*11670*/  IMAD.MOV.U32 R13, RZ, RZ, R2 ;  /* 0x000000ffff0d7224 */ /* 0x000fe400078e0002 */
[----:B------:R-:W-:Y:S02]  /*11680*/  IMAD.MOV.U32 R12, RZ, RZ, 0x3 ;  /* 0x00000003ff0c7424 */ /* 0x000fe400078e00ff */
[----:B------:R-:W-:-:S07]  /*11690*/  IMAD.MOV.U32 R6, RZ, RZ, R14 ;  /* 0x000000ffff067224 */ /* 0x000fce00078e000e */
[----:B------:R-:W-:Y:S05]  /*116a0*/  WARPSYNC.COLLECTIVE R15, `(.L_x_2525) ;  /* 0x000000000f087348 */ /* 0x000fea0003c00000 */
[----:B------:R0:W1:Y:S02]  /*116b0*/  SHFL.IDX P6, R14, R13, R12, R11 ;  /* 0x0000000c0d0e7389 */ /* 0x00006400000c000b */
[----:B01----:R-:W-:Y:S01]  /*116c0*/  ENDCOLLECTIVE ;  /* 0x000000000000791b */ /* 0x003fe20003800000 */
.L_x_2525:
        /* <DEDUP_REMOVED lines=12> */
.L_x_2526:
[----:B------:R-:W-:Y:S01]  /*11790*/  IMAD.MOV.U32 R2, RZ, RZ, R14 ;  /* 0x000000ffff027224 */ /* 0x000fe200078e000e */
[----:B------:R-:W-:Y:S06]  /*117a0*/  BRA `(.L_x_2527) ;  /* 0xffffffb800207947 */ /* 0x000fec000383ffff */
.L_x_2429:
[----:B0-----:R0:W1:Y:S02]  /*117b0*/  SYNCS.PHASECHK.TRANS64.TRYWAIT P0, [R22+URZ+0x16820], R3 ;  /* 0x01682003160075a7 */ /* 0x001064000800017f */
[----:B-1----:R-:W-:Y:S05]  /*117c0*/  @!P0 NANOSLEEP.SYNCS 0x989680 ;  /* 0x009896800000895d */ /* 0x002fea0003900000 */
[----:B------:R-:W1:Y:S02]  /*117d0*/  @!P0 SYNCS.PHASECHK.TRANS64 P0, [R22+URZ+0x16820], R3 ;  /* 0x01682003160085a7 */ /* 0x000e64000800007f */
[----:B-1----:R-:W-:Y:S05]  /*117e0*/  @!P0 BRA `(.L_x_2429) ;  /* 0xfffffffc00f08947 */ /* 0x002fea000383ffff */
[----:B------:R-:W-:Y:S05]  /*117f0*/  BRA `(.L_x_2528) ;  /* 0xffffffb800847947 */ /* 0x000fea000383ffff */
.L_x_2434:
[----:B0-----:R0:W1:Y:S02]  /*11800*/  SYNCS.PHASECHK.TRANS64.TRYWAIT P0, [R5+URZ+0x16840], R2 ;  /* 0x01684002050075a7 */ /* 0x001064000800017f */
[----:B-1----:R-:W-:Y:S05]  /*11810*/  @!P0 NANOSLEEP.SYNCS 0x989680 ;  /* 0x009896800000895d */ /* 0x002fea0003900000 */
[----:B------:R-:W1:Y:S02]  /*11820*/  @!P0 SYNCS.PHASECHK.TRANS64 P0, [R5+URZ+0x16840], R2 ;  /* 0x01684002050085a7 */ /* 0x000e64000800007f */
[----:B-1----:R-:W-:Y:S05]  /*11830*/  @!P0 BRA `(.L_x_2434) ;  /* 0xfffffffc00f08947 */ /* 0x002fea000383ffff */
[----:B------:R-:W-:Y:S05]  /*11840*/  BRA `(.L_x_2529) ;  /* 0xffffffbc00547947 */ /* 0x000fea000383ffff */
.L_x_2435:
        /* <DEDUP_REMOVED lines=8> */
.L_x_2531:
[----:B------:R-:W-:Y:S05]  /*118d0*/  BSYNC B1 ;  /* 0x0000000000017941 */ /* 0x000fea0003800000 */
.L_x_2530:
        /* <DEDUP_REMOVED lines=9> */
.L_x_2532:
[----:B------:R-:W-:Y:S02]  /*11970*/  IMAD R8, R8, 0x2, R22 ;  /* 0x0000000208087824 */ /* 0x000fe400078e0216 */
[----:B------:R-:W-:Y:S02]  /*11980*/  IMAD.MOV.U32 R13, RZ, RZ, R10 ;  /* 0x000000ffff0d7224 */ /* 0x000fe400078e000a */
[----:B------:R-:W-:Y:S02]  /*11990*/  IMAD.MOV.U32 R12, RZ, RZ, 0x1 ;  /* 0x00000001ff0c7424 */ /* 0x000fe400078e00ff */
[----:B------:R-:W-:-:S07]  /*119a0*/  IMAD.MOV.U32 R2, RZ, RZ, R14 ;  /* 0x000000ffff027224 */ /* 0x000fce00078e000e */
[----:B------:R-:W-:Y:S05]  /*119b0*/  WARPSYNC.COLLECTIVE R15, `(.L_x_2533) ;  /* 0x000000000f087348 */ /* 0x000fea0003c00000 */
[----:B------:R0:W1:Y:S02]  /*119c0*/  SHFL.IDX P6, R14, R13, R12, R11 ;  /* 0x0000000c0d0e7389 */ /* 0x00006400000c000b */
[----:B01----:R-:W-:Y:S01]  /*119d0*/  ENDCOLLECTIVE ;  /* 0x000000000000791b */ /* 0x003fe20003800000 */
.L_x_2533:
        /* <DEDUP_REMOVED lines=11> */
.L_x_2534:
[----:B------:R-:W-:Y:S02]  /*11a90*/  IMAD.MOV.U32 R13, RZ, RZ, R10 ;  /* 0x000000ffff0d7224 */ /* 0x000fe400078e000a */
[----:B------:R-:W-:Y:S02]  /*11aa0*/  IMAD.MOV.U32 R12, RZ, RZ, 0x2 ;  /* 0x00000002ff0c7424 */ /* 0x000fe400078e00ff */
[----:B------:R-:W-:-:S07]  /*11ab0*/  IMAD.MOV.U32 R2, RZ, RZ, R14 ;  /* 0x000000ffff027224 */ /* 0x000fce00078e000e */
[----:B------:R-:W-:Y:S05]  /*11ac0*/  WARPSYNC.COLLECTIVE R15, `(.L_x_2535) ;  /* 0x000000000f087348 */ /* 0x000fea0003c00000 */
[----:B------:R0:W1:Y:S02]  /*11ad0*/  SHFL.IDX P6, R14, R13, R12, R11 ;  /* 0x0000000c0d0e7389 */ /* 0x00006400000c000b */
[----:B01----:R-:W-:Y:S01]  /*11ae0*/  ENDCOLLECTIVE ;  /* 0x000000000000791b */ /* 0x003fe20003800000 */
.L_x_2535:
        /* <DEDUP_REMOVED lines=11> */
.L_x_2536:
[----:B------:R-:W-:Y:S02]  /*11ba0*/  IMAD.MOV.U32 R13, RZ, RZ, R10 ;  /* 0x000000ffff0d7224 */ /* 0x000fe400078e000a */
[----:B------:R-:W-:Y:S02]  /*11bb0*/  IMAD.MOV.U32 R12, RZ, RZ, 0x3 ;  /* 0x00000003ff0c7424 */ /* 0x000fe400078e00ff */
[----:B------:R-:W-:-:S07]  /*11bc0*/  IMAD.MOV.U32 R2, RZ, RZ, R14 ;  /* 0x000000ffff027224 */ /* 0x000fce00078e000e */
[----:B------:R-:W-:Y:S05]  /*11bd0*/  WARPSYNC.COLLECTIVE R15, `(.L_x_2537) ;  /* 0x000000000f087348 */ /* 0x000fea0003c00000 */
[----:B------:R0:W1:Y:S02]  /*11be0*/  SHFL.IDX P6, R14, R13, R12, R11 ;  /* 0x0000000c0d0e7389 */ /* 0x00006400000c000b */
[----:B01----:R-:W-:Y:S01]  /*11bf0*/  ENDCOLLECTIVE ;  /* 0x000000000000791b */ /* 0x003fe20003800000 */
.L_x_2537:
        /* <DEDUP_REMOVED lines=11> */
.L_x_2538:
[----:B------:R-:W-:Y:S01]  /*11cb0*/  MOV R13, R10 ;  /* 0x0000000a000d7202 */ /* 0x000fe20000000f00 */
[----:B------:R-:W-:Y:S02]  /*11cc0*/  IMAD.MOV.U32 R12, RZ, RZ, 0x4 ;  /* 0x00000004ff0c7424 */ /* 0x000fe400078e00ff */
[----:B------:R-:W-:-:S07]  /*11cd0*/  IMAD.MOV.U32 R2, RZ, RZ, R14 ;  /* 0x000000ffff027224 */ /* 0x000fce00078e000e */
[----:B------:R-:W-:Y:S05]  /*11ce0*/  WARPSYNC.COLLECTIVE R15, `(.L_x_2539) ;  /* 0x000000000f087348 */ /* 0x000fea0003c00000 */
[----:B------:R0:W1:Y:S02]  /*11cf0*/  SHFL.IDX P6, R14, R13, R12, R11 ;  /* 0x0000000c0d0e7389 */ /* 0x00006400000c000b */
[----:B01----:R-:W-:Y:S01]  /*11d00*/  ENDCOLLECTIVE ;  /* 0x000000000000791b */ /* 0x003fe20003800000 */
.L_x_2539:
        /* <DEDUP_REMOVED lines=11> */
.L_x_2540:
[----:B------:R-:W-:Y:S02]  /*11dc0*/  IMAD.MOV.U32 R13, RZ, RZ, R10 ;  /* 0x000000ffff0d7224 */ /* 0x000fe400078e000a */
[----:B------:R-:W-:Y:S02]  /*11dd0*/  IMAD.MOV.U32 R12, RZ, RZ, 0x5 ;  /* 0x00000005ff0c7424 */ /* 0x000fe400078e00ff */
[----:B------:R-:W-:-:S07]  /*11de0*/  IMAD.MOV.U32 R2, RZ, RZ, R14 ;  /* 0x000000ffff027224 */ /* 0x000fce00078e000e */
[----:B------:R-:W-:Y:S05]  /*11df0*/  WARPSYNC.COLLECTIVE R15, `(.L_x_2541) ;  /* 0x000000000f087348 */ /* 0x000fea0003c00000 */
[----:B------:R0:W1:Y:S02]  /*11e00*/  SHFL.IDX P6, R14, R13, R12, R11 ;  /* 0x0000000c0d0e7389 */ /* 0x00006400000c000b */
[----:B01----:R-:W-:Y:S01]  /*11e10*/  ENDCOLLECTIVE ;  /* 0x000000000000791b */ /* 0x003fe20003800000 */
.L_x_2541:
        /* <DEDUP_REMOVED lines=11> */
.L_x_2542:
[----:B------:R-:W-:Y:S02]  /*11ed0*/  IMAD.MOV.U32 R13, RZ, RZ, R10 ;  /* 0x000000ffff0d7224 */ /* 0x000fe400078e000a */
[----:B------:R-:W-:Y:S02]  /*11ee0*/  IMAD.MOV.U32 R12, RZ, RZ, 0x6 ;  /* 0x00000006ff0c7424 */ /* 0x000fe400078e00ff */
[----:B------:R-:W-:-:S07]  /*11ef0*/  IMAD.MOV.U32 R2, RZ, RZ, R14 ;  /* 0x000000ffff027224 */ /* 0x000fce00078e000e */
[----:B------:R-:W-:Y:S05]  /*11f00*/  WARPSYNC.COLLECTIVE R15, `(.L_x_2543) ;  /* 0x000000000f087348 */ /* 0x000fea0003c00000 */
[----:B------:R0:W1:Y:S02]  /*11f10*/  SHFL.IDX P6, R14, R13, R12, R11 ;  /* 0x0000000c0d0e7389 */ /* 0x00006400000c000b */
[----:B01----:R-:W-:Y:S01]  /*11f20*/  ENDCOLLECTIVE ;  /* 0x000000000000791b */ /* 0x003fe20003800000 */
.L_x_2543:
        /* <DEDUP_REMOVED lines=11> */
.L_x_2544:
[----:B------:R-:W-:Y:S02]  /*11fe0*/  IMAD.MOV.U32 R13, RZ, RZ, R10 ;  /* 0x000000ffff0d7224 */ /* 0x000fe400078e000a */
[----:B------:R-:W-:Y:S02]  /*11ff0*/  IMAD.MOV.U32 R12, RZ, RZ, 0x7 ;  /* 0x00000007ff0c7424 */ /* 0x000fe400078e00ff */
[----:B------:R-:W-:-:S07]  /*12000*/  IMAD.MOV.U32 R2, RZ, RZ, R14 ;  /* 0x000000ffff027224 */ /* 0x000fce00078e000e */
[----:B------:R-:W-:Y:S05]  /*12010*/  WARPSYNC.COLLECTIVE R15, `(.L_x_2545) ;  /* 0x000000000f087348 */ /* 0x000fea0003c00000 */
[----:B------:R0:W1:Y:S02]  /*12020*/  SHFL.IDX P6, R14, R13, R12, R11 ;  /* 0x0000000c0d0e7389 */ /* 0x00006400000c000b */
[----:B01----:R-:W-:Y:S01]  /*12030*/  ENDCOLLECTIVE ;  /* 0x000000000000791b */ /* 0x003fe20003800000 */
.L_x_2545:
        /* <DEDUP_REMOVED lines=11> */
.L_x_2546:
[----:B------:R-:W-:Y:S01]  /*120f0*/  IMAD.MOV.U32 R2, RZ, RZ, R14 ;  /* 0x000000ffff027224 */ /* 0x000fe200078e000e */
[----:B------:R-:W-:Y:S06]  /*12100*/  BRA `(.L_x_2547) ;  /* 0xffffffb800447947 */ /* 0x000fec000383ffff */
.L_x_2440:
[----:B-1----:R1:W2:Y:S02]  /*12110*/  SYNCS.PHASECHK.TRANS64.TRYWAIT P0, [R5+URZ+0x16860], R2 ;  /* 0x01686002050075a7 */ /* 0x0022a4000800017f */
[----:B--2---:R-:W-:Y:S05]  /*12120*/  @!P0 NANOSLEEP.SYNCS 0x989680 ;  /* 0x009896800000895d */ /* 0x004fea0003900000 */
[----:B------:R-:W2:Y:S02]  /*12130*/  @!P0 SYNCS.PHASECHK.TRANS64 P0, [R5+URZ+0x16860], R2 ;  /* 0x01686002050085a7 */ /* 0x000ea4000800007f */
[----:B--2---:R-:W-:Y:S05]  /*12140*/  @!P0 BRA `(.L_x_2440) ;  /* 0xfffffffc00f08947 */ /* 0x004fea000383ffff */
[----:B------:R-:W-:Y:S05]  /*12150*/  BRA `(.L_x_2548) ;  /* 0xffffffb8009c7947 */ /* 0x000fea000383ffff */
.L_x_2441:
        /* <DEDUP_REMOVED lines=8> */
.L_x_2550:
[----:B------:R-:W-:Y:S05]  /*121e0*/  BSYNC B1 ;  /* 0x0000000000017941 */ /* 0x000fea0003800000 */
.L_x_2549:
[----:B------:R-:W-:Y:S01]  /*121f0*/  IMAD.MOV.U32 R13, RZ, RZ, R23 ;  /* 0x000000ffff0d7224 */ /* 0x000fe200078e0017 */
[----:B------:R-:W-:Y:S01]  /*12200*/  MOV R11, 0x181f ;  /* 0x0000181f000b7802 */ /* 0x000fe20000000f00 */
[----:B------:R-:W-:Y:S01]  /*12210*/  IMAD.MOV.U32 R12, RZ, RZ, RZ ;  /* 0x000000ffff0c7224 */ /* 0x000fe200078e00ff */
[----:B------:R-:W-:Y:S01]  /*12220*/  ISETP.LT.OR P2, PT, R8, 0x1, P1 ;  /* 0x000000010800780c */ /* 0x000fe20000f41670 */
[----:B------:R-:W-:Y:S02]  /*12230*/  IMAD.MOV.U32 R15, RZ, RZ, -0x1 ;  /* 0xffffffffff0f7424 */ /* 0x000fe400078e00ff */
[----:B------:R-:W-:Y:S02]  /*12240*/  IMAD.MOV.U32 R3, RZ, RZ, R14 ;  /* 0x000000ffff037224 */ /* 0x000fe400078e000e */
[----:B------:R-:W-:-:S08]  /*12250*/  IMAD R6, R6, 0x2, R22 ;  /* 0x0000000206067824 */ /* 0x000fd000078e0216 */
[----:B------:R-:W-:Y:S05]  /*12260*/  WARPSYNC.COLLECTIVE R15, `(.L_x_2551) ;  /* 0x000000000f087348 */ /* 0x000fea0003c00000 */
[----:B------:R0:W1:Y:S02]  /*12270*/  SHFL.IDX P6, R14, R13, R12, R11 ;  /* 0x0000000c0d0e7389 */ /* 0x00006400000c000b */
[----:B01----:R-:W-:Y:S01]  /*12280*/  ENDCOLLECTIVE ;  /* 0x000000000000791b */ /* 0x003fe20003800000 */
.L_x_2551:
[----:B------:R-:W-:Y:S02]  /*12290*/  IMAD.MOV.U32 R13, RZ, RZ, R24 ;  /* 0x000000ffff0d7224 */ /* 0x000fe400078e0018 */
[----:B------:R-:W-:Y:S02]  /*122a0*/  IMAD.MOV.U32 R12, RZ, RZ, 0x1 ;  /* 0x00000001ff0c7424 */ /* 0x000fe400078e00ff */
[----:B------:R-:W-:-:S07]  /*122b0*/  IMAD.MOV.U32 R2, RZ, RZ, R14 ;  /* 0x000000ffff027224 */ /* 0x000fce00078e000e */
[----:B------:R-:W-:Y:S05]  /*122c0*/  WARPSYNC.COLLECTIVE R15, `(.L_x_2552) ;  /* 0x000000000f087348 */ /* 0x000fea0003c00000 */
[----:B------:R0:W1:Y:S02]  /*122d0*/  SHFL.IDX P6, R14, R13, R12, R11 ;  /* 0x0000000c0d0e7389 */ /* 0x00006400000c000b */
[----:B01----:R-:W-:Y:S01]  /*122e0*/  ENDCOLLECTIVE ;  /* 0x000000000000791b */ /* 0x003fe20003800000 */
.L_x_2552:
        /* <DEDUP_REMOVED lines=12> */
.L_x_2553:
[----:B------:R-:W-:Y:S02]  /*123b0*/  IMAD.MOV.U32 R13, RZ, RZ, R24 ;  /* 0x000000ffff0d7224 */ /* 0x000fe400078e0018 */
[----:B------:R-:W-:Y:S02]  /*123c0*/  IMAD.MOV.U32 R12, RZ, RZ, 0x2 ;  /* 0x00000002ff0c7424 */ /* 0x000fe400078e00ff */
[----:B------:R-:W-:-:S07]  /*123d0*/  IMAD.MOV.U32 R2, RZ, RZ, R14 ;  /* 0x000000ffff027224 */ /* 0x000fce00078e000e */
[----:B------:R-:W-:Y:S05]  /*123e0*/  WARPSYNC.COLLECTIVE R15, `(.L_x_2554) ;  /* 0x000000000f087348 */ /* 0x000fea0003c00000 */
[----:B------:R0:W1:Y:S02]  /*123f0*/  SHFL.IDX P6, R14, R13, R12, R11 ;  /* 0x0000000c0d0e7389 */ /* 0x00006400000c000b */
[----:B01----:R-:W-:Y:S01]  /*12400*/  ENDCOLLECTIVE ;  /* 0x000000000000791b */ /* 0x003fe20003800000 */
.L_x_2554:
        /* <DEDUP_REMOVED lines=12> */
.L_x_2555:
[----:B------:R-:W-:Y:S02]  /*124d0*/  IMAD.MOV.U32 R13, RZ, RZ, R24 ;  /* 0x000000ffff0d7224 */ /* 0x000fe400078e0018 */
[----:B------:R-:W-:Y:S01]  /*124e0*/  IMAD.MOV.U32 R12, RZ, RZ, 0x3 ;  /* 0x00000003ff0c7424 */ /* 0x000fe200078e00ff */
[----:B------:R-:W-:-:S07]  /*124f0*/  MOV R2, R14 ;  /* 0x0000000e00027202 */ /* 0x000fce0000000f00 */
[----:B------:R-:W-:Y:S05]  /*12500*/  WARPSYNC.COLLECTIVE R15, `(.L_x_2556) ;  /* 0x000000000f087348 */ /* 0x000fea0003c00000 */
[----:B------:R0:W1:Y:S02]  /*12510*/  SHFL.IDX P6, R14, R13, R12, R11 ;  /* 0x0000000c0d0e7389 */ /* 0x00006400000c000b */
[----:B01----:R-:W-:Y:S01]  /*12520*/  ENDCOLLECTIVE ;  /* 0x000000000000791b */ /* 0x003fe20003800000 */
.L_x_2556:
        /* <DEDUP_REMOVED lines=12> */
.L_x_2557:
[----:B------:R-:W-:Y:S02]  /*125f0*/  IMAD.MOV.U32 R13, RZ, RZ, R24 ;  /* 0x000000ffff0d7224 */ /* 0x000fe400078e0018 */
[----:B------:R-:W-:Y:S02]  /*12600*/  IMAD.MOV.U32 R12, RZ, RZ, 0x4 ;  /* 0x00000004ff0c7424 */ /* 0x000fe400078e00ff */
[----:B------:R-:W-:-:S07]  /*12610*/  IMAD.MOV.U32 R2, RZ, RZ, R14 ;  /* 0x000000ffff027224 */ /* 0x000fce00078e000e */
[----:B------:R-:W-:Y:S05]  /*12620*/  WARPSYNC.COLLECTIVE R15, `(.L_x_2558) ;  /* 0x000000000f087348 */ /* 0x000fea0003c00000 */
[----:B------:R0:W1:Y:S02]  /*12630*/  SHFL.IDX P6, R14, R13, R12, R11 ;  /* 0x0000000c0d0e7389 */ /* 0x00006400000c000b */
[----:B01----:R-:W-:Y:S01]  /*12640*/  ENDCOLLECTIVE ;  /* 0x000000000000791b */ /* 0x003fe20003800000 */
.L_x_2558:
        /* <DEDUP_REMOVED lines=12> */
.L_x_2559:
[----:B------:R-:W-:Y:S01]  /*12710*/  IMAD.MOV.U32 R13, RZ, RZ, R24 ;  /* 0x000000ffff0d7224 */ /* 0x000fe200078e0018 */
[----:B------:R-:W-:Y:S01]  /*12720*/  MOV R12, 0x5 ;  /* 0x00000005000c7802 */ /* 0x000fe20000000f00 */
[----:B------:R-:W-:-:S07]  /*12730*/  IMAD.MOV.U32 R2, RZ, RZ, R14 ;  /* 0x000000ffff027224 */ /* 0x000fce00078e000e */
[----:B------:R-:W-:Y:S05]  /*12740*/  WARPSYNC.COLLECTIVE R15, `(.L_x_2560) ;  /* 0x000000000f087348 */ /* 0x000fea0003c00000 */
[----:B------:R0:W1:Y:S02]  /*12750*/  SHFL.IDX P6, R14, R13, R12, R11 ;  /* 0x0000000c0d0e7389 */ /* 0x00006400000c000b */
[----:B01----:R-:W-:Y:S01]  /*12760*/  ENDCOLLECTIVE ;  /* 0x000000000000791b */ /* 0x003fe20003800000 */
.L_x_2560:
        /* <DEDUP_REMOVED lines=12> */
.L_x_2561:
[----:B------:R-:W-:Y:S02]  /*12830*/  IMAD.MOV.U32 R13, RZ, RZ, R24 ;  /* 0x000000ffff0d7224 */ /* 0x000fe400078e0018 */
[----:B------:R-:W-:Y:S02]  /*12840*/  IMAD.MOV.U32 R12, RZ, RZ, 0x6 ;  /* 0x00000006ff0c7424 */ /* 0x000fe400078e00ff */
[----:B------:R-:W-:-:S07]  /*12850*/  IMAD.MOV.U32 R2, RZ, RZ, R14 ;  /* 0x000000ffff027224 */ /* 0x000fce00078e000e */
[----:B------:R-:W-:Y:S05]  /*12860*/  WARPSYNC.COLLECTIVE R15, `(.L_x_2562) ;  /* 0x000000000f087348 */ /* 0x000fea0003c00000 */
[----:B------:R0:W1:Y:S02]  /*12870*/  SHFL.IDX P6, R14, R13, R12, R11 ;  /* 0x0000000c0d0e7389 */ /* 0x00006400000c000b */
[----:B01----:R-:W-:Y:S01]  /*12880*/  ENDCOLLECTIVE ;  /* 0x000000000000791b */ /* 0x003fe20003800000 */
.L_x_2562:
        /* <DEDUP_REMOVED lines=12> */
.L_x_2563:
[----:B------:R-:W-:Y:S02]  /*12950*/  IMAD.MOV.U32 R13, RZ, RZ, R24 ;  /* 0x000000ffff0d7224 */ /* 0x000fe400078e0018 */
[----:B------:R-:W-:Y:S02]  /*12960*/  IMAD.MOV.U32 R12, RZ, RZ, 0x7 ;  /* 0x00000007ff0c7424 */ /* 0x000fe400078e00ff */
[----:B------:R-:W-:-:S07]  /*12970*/  IMAD.MOV.U32 R2, RZ, RZ, R14 ;  /* 0x000000ffff027224 */ /* 0x000fce00078e000e */
[----:B------:R-:W-:Y:S05]  /*12980*/  WARPSYNC.COLLECTIVE R15, `(.L_x_2564) ;  /* 0x000000000f087348 */ /* 0x000fea0003c00000 */
[----:B------:R0:W1:Y:S02]  /*12990*/  SHFL.IDX P6, R14, R13, R12, R11 ;  /* 0x0000000c0d0e7389 */ /* 0x00006400000c000b */
[----:B01----:R-:W-:Y:S01]  /*129a0*/  ENDCOLLECTIVE ;  /* 0x000000000000791b */ /* 0x003fe20003800000 */
.L_x_2564:
        /* <DEDUP_REMOVED lines=11> */
.L_x_2565:
[----:B------:R-:W-:Y:S01]  /*12a60*/  MOV R2, R14 ;  /* 0x0000000e00027202 */ /* 0x000fe20000000f00 */
[----:B------:R-:W-:Y:S06]  /*12a70*/  BRA `(.L_x_2566) ;  /* 0xffffffb400487947 */ /* 0x000fec000383ffff */
.L_x_2449:
[----:B0-----:R0:W1:Y:S02]  /*12a80*/  SYNCS.PHASECHK.TRANS64.TRYWAIT P0, [R0+URZ+0x16860], R3 ;  /* 0x01686003000075a7 */ /* 0x001064000800017f */
[----:B-1----:R-:W-:Y:S05]  /*12a90*/  @!P0 NANOSLEEP.SYNCS 0x989680 ;  /* 0x009896800000895d */ /* 0x002fea0003900000 */
[----:B------:R-:W1:Y:S02]  /*12aa0*/  @!P0 SYNCS.PHASECHK.TRANS64 P0, [R0+URZ+0x16860], R3 ;  /* 0x01686003000085a7 */ /* 0x000e64000800007f */
[----:B-1----:R-:W-:Y:S05]  /*12ab0*/  @!P0 BRA `(.L_x_2449) ;  /* 0xfffffffc00f08947 */ /* 0x002fea000383ffff */
[----:B------:R-:W-:Y:S05]  /*12ac0*/  BRA `(.L_x_2567) ;  /* 0xffffffb800647947 */ /* 0x000fea000383ffff */
.L_x_2450:
        /* <DEDUP_REMOVED lines=8> */
.L_x_2569:
[----:B------:R-:W-:Y:S05]  /*12b50*/  BSYNC B0 ;  /* 0x0000000000007941 */ /* 0x000fea0003800000 */
.L_x_2568:
        /* <DEDUP_REMOVED lines=10> */
.L_x_2570:
[----:B------:R-:W-:Y:S02]  /*12c00*/  IMAD R4, R4, 0x2, R22 ;  /* 0x0000000204047824 */ /* 0x000fe400078e0216 */
[----:B------:R-:W-:Y:S02]  /*12c10*/  IMAD.MOV.U32 R13, RZ, RZ, R24 ;  /* 0x000000ffff0d7224 */ /* 0x000fe400078e0018 */
[----:B------:R-:W-:Y:S01]  /*12c20*/  IMAD.MOV.U32 R12, RZ, RZ, 0x1 ;  /* 0x00000001ff0c7424 */ /* 0x000fe200078e00ff */
[----:B------:R-:W-:-:S13]  /*12c30*/  IADD3 R2, P1, R14, R5, RZ ;  /* 0x000000050e027210 */ /* 0x000fda0007f3e0ff */
[----:B------:R-:W-:Y:S05]  /*12c40*/  WARPSYNC.COLLECTIVE R15, `(.L_x_2571) ;  /* 0x000000000f087348 */ /* 0x000fea0003c00000 */
[----:B------:R0:W1:Y:S02]  /*12c50*/  SHFL.IDX P6, R14, R13, R12, R11 ;  /* 0x0000000c0d0e7389 */ /* 0x00006400000c000b */
[----:B01----:R-:W-:Y:S01]  /*12c60*/  ENDCOLLECTIVE ;  /* 0x000000000000791b */ /* 0x003fe20003800000 */
.L_x_2571:
        /* <DEDUP_REMOVED lines=11> */
.L_x_2572:
[----:B------:R-:W-:Y:S02]  /*12d20*/  IMAD.MOV.U32 R13, RZ, RZ, R24 ;  /* 0x000000ffff0d7224 */ /* 0x000fe400078e0018 */
[----:B------:R-:W-:Y:S02]  /*12d30*/  IMAD.MOV.U32 R12, RZ, RZ, 0x2 ;  /* 0x00000002ff0c7424 */ /* 0x000fe400078e00ff */
[----:B------:R-:W-:-:S07]  /*12d40*/  IMAD.MOV.U32 R9, RZ, RZ, R14 ;  /* 0x000000ffff097224 */ /* 0x000fce00078e000e */
[----:B------:R-:W-:Y:S05]  /*12d50*/  WARPSYNC.COLLECTIVE R15, `(.L_x_2573) ;  /* 0x000000000f087348 */ /* 0x000fea0003c00000 */
[----:B------:R0:W1:Y:S02]  /*12d60*/  SHFL.IDX P6, R14, R13, R12, R11 ;  /* 0x0000000c0d0e7389 */ /* 0x00006400000c000b */
[----:B01----:R-:W-:Y:S01]  /*12d70*/  ENDCOLLECTIVE ;  /* 0x000000000000791b */ /* 0x003fe20003800000 */
.L_x_2573:
        /* <DEDUP_REMOVED lines=12> */
.L_x_2574:
[----:B------:R-:W-:Y:S02]  /*12e40*/  IMAD.MOV.U32 R13, RZ, RZ, R24 ;  /* 0x000000ffff0d7224 */ /* 0x000fe400078e0018 */
[----:B------:R-:W-:Y:S02]  /*12e50*/  IMAD.MOV.U32 R12, RZ, RZ, 0x3 ;  /* 0x00000003ff0c7424 */ /* 0x000fe400078e00ff */
[----:B------:R-:W-:-:S07]  /*12e60*/  IMAD.MOV.U32 R10, RZ, RZ, R14 ;  /* 0x000000ffff0a7224 */ /* 0x000fce00078e000e */
[----:B------:R-:W-:Y:S05]  /*12e70*/  WARPSYNC.COLLECTIVE R15, `(.L_x_2575) ;  /* 0x000000000f087348 */ /* 0x000fea0003c00000 */
[----:B------:R0:W1:Y:S02]  /*12e80*/  SHFL.IDX P6, R14, R13, R12, R11 ;  /* 0x0000000c0d0e7389 */ /* 0x00006400000c000b */
[----:B01----:R-:W-:Y:S01]  /*12e90*/  ENDCOLLECTIVE ;  /* 0x000000000000791b */ /* 0x003fe20003800000 */
.L_x_2575:
        /* <DEDUP_REMOVED lines=12> */
.L_x_2576:
[----:B------:R-:W-:Y:S02]  /*12f60*/  IMAD.MOV.U32 R13, RZ, RZ, R24 ;  /* 0x000000ffff0d7224 */ /* 0x000fe400078e0018 */
[----:B------:R-:W-:Y:S02]  /*12f70*/  IMAD.MOV.U32 R12, RZ, RZ, 0x4 ;  /* 0x00000004ff0c7424 */ /* 0x000fe400078e00ff */
[----:B------:R-:W-:-:S07]  /*12f80*/  IMAD.MOV.U32 R9, RZ, RZ, R14 ;  /* 0x000000ffff097224 */ /* 0x000fce00078e000e */
[----:B------:R-:W-:Y:S05]  /*12f90*/  WARPSYNC.COLLECTIVE R15, `(.L_x_2577) ;  /* 0x000000000f087348 */ /* 0x000fea0003c00000 */
[----:B------:R0:W1:Y:S02]  /*12fa0*/  SHFL.IDX P6, R14, R13, R12, R11 ;  /* 0x0000000c0d0e7389 */ /* 0x00006400000c000b */
[----:B01----:R-:W-:Y:S01]  /*12fb0*/  ENDCOLLECTIVE ;  /* 0x000000000000791b */ /* 0x003fe20003800000 */
.L_x_2577:
        /* <DEDUP_REMOVED lines=12> */
.L_x_2578:
[----:B------:R-:W-:Y:S02]  /*13080*/  IMAD.MOV.U32 R13, RZ, RZ, R24 ;  /* 0x000000ffff0d7224 */ /* 0x000fe400078e0018 */
[----:B------:R-:W-:Y:S02]  /*13090*/  IMAD.MOV.U32 R12, RZ, RZ, 0x5 ;  /* 0x00000005ff0c7424 */ /* 0x000fe400078e00ff */
[----:B------:R-:W-:-:S07]  /*130a0*/  IMAD.MOV.U32 R10, RZ, RZ, R14 ;  /* 0x000000ffff0a7224 */ /* 0x000fce00078e000e */
[----:B------:R-:W-:Y:S05]  /*130b0*/  WARPSYNC.COLLECTIVE R15, `(.L_x_2579) ;  /* 0x000000000f087348 */ /* 0x000fea0003c00000 */
[----:B------:R0:W1:Y:S02]  /*130c0*/  SHFL.IDX P6, R14, R13, R12, R11 ;  /* 0x0000000c0d0e7389 */ /* 0x00006400000c000b */
[----:B01----:R-:W-:Y:S01]  /*130d0*/  ENDCOLLECTIVE ;  /* 0x000000000000791b */ /* 0x003fe20003800000 */
.L_x_2579:
        /* <DEDUP_REMOVED lines=12> */
.L_x_2580:
[----:B------:R-:W-:Y:S02]  /*131a0*/  IMAD.MOV.U32 R13, RZ, RZ, R24 ;  /* 0x000000ffff0d7224 */ /* 0x000fe400078e0018 */
[----:B------:R-:W-:Y:S02]  /*131b0*/  IMAD.MOV.U32 R12, RZ, RZ, 0x6 ;  /* 0x00000006ff0c7424 */ /* 0x000fe400078e00ff */
[----:B------:R-:W-:-:S07]  /*131c0*/  IMAD.MOV.U32 R9, RZ, RZ, R14 ;  /* 0x000000ffff097224 */ /* 0x000fce00078e000e */
[----:B------:R-:W-:Y:S05]  /*131d0*/  WARPSYNC.COLLECTIVE R15, `(.L_x_2581) ;  /* 0x000000000f087348 */ /* 0x000fea0003c00000 */
[----:B------:R0:W1:Y:S02]  /*131e0*/  SHFL.IDX P6, R14, R13, R12, R11 ;  /* 0x0000000c0d0e7389 */ /* 0x00006400000c000b */
[----:B01----:R-:W-:Y:S01]  /*131f0*/  ENDCOLLECTIVE ;  /* 0x000000000000791b */ /* 0x003fe20003800000 */
.L_x_2581:
        /* <DEDUP_REMOVED lines=8> */
[----:B------:R-:W-:-:S11]  /*13280*/  MOV R8, R14 ;  /* 0x0000000e00087202 */ /* 0x000fd60000000f00 */
[----:B0-----:R-:W-:Y:S05]  /*13290*/  WARPSYNC.COLLECTIVE R15, `(.L_x_2582) ;  /* 0x000000000f087348 */ /* 0x001fea0003c00000 */
[----:B------:R1:W2:Y:S02]  /*132a0*/  SHFL.IDX P6, R14, R13, R12, R11 ;  /* 0x0000000c0d0e7389 */ /* 0x0002a400000c000b */
[----:B012---:R-:W-:Y:S01]  /*132b0*/  ENDCOLLECTIVE ;  /* 0x000000000000791b */ /* 0x007fe20003800000 */
.L_x_2582:
[----:B------:R-:W-:Y:S02]  /*132c0*/  IMAD.MOV.U32 R13, RZ, RZ, R24 ;  /* 0x000000ffff0d7224 */ /* 0x000fe400078e0018 */
[----:B------:R-:W-:Y:S01]  /*132d0*/  IMAD.MOV.U32 R12, RZ, RZ, 0x7 ;  /* 0x00000007ff0c7424 */ /* 0x000fe200078e00ff */
[----:B------:R-:W-:-:S13]  /*132e0*/  IADD3 R2, P1, R14, R5, RZ ;  /* 0x000000050e027210 */ /* 0x000fda0007f3e0ff */
[----:B------:R-:W-:Y:S05]  /*132f0*/  WARPSYNC.COLLECTIVE R15, `(.L_x_2583) ;  /* 0x000000000f087348 */ /* 0x000fea0003c00000 */
[----:B------:R0:W1:Y:S02]  /*13300*/  SHFL.IDX P6, R14, R13, R12, R11 ;  /* 0x0000000c0d0e7389 */ /* 0x00006400000c000b */
[----:B01----:R-:W-:Y:S01]  /*13310*/  ENDCOLLECTIVE ;  /* 0x000000000000791b */ /* 0x003fe20003800000 */
.L_x_2583:
        /* <DEDUP_REMOVED lines=10> */
.L_x_2584:
[----:B------:R-:W-:Y:S05]  /*133c0*/  BRA `(.L_x_2585) ;  /* 0xffffffb400187947 */ /* 0x000fea000383ffff */
.L_x_2455:
        /* <DEDUP_REMOVED lines=8> */
.L_x_2587:
[----:B------:R-:W-:Y:S05]  /*13450*/  BSYNC B0 ;  /* 0x0000000000007941 */ /* 0x000fea0003800000 */
.L_x_2586:
[----:B------:R-:W-:Y:S01]  /*13460*/  IMAD.MOV.U32 R13, RZ, RZ, R16 ;  /* 0x000000ffff0d7224 */ /* 0x000fe200078e0010 */
[----:B------:R-:W-:Y:S01]  /*13470*/  MOV R15, 0xffffffff ;  /* 0xffffffff000f7802 */ /* 0x000fe20000000f00 */
[----:B------:R-:W-:Y:S02]  /*13480*/  IMAD.MOV.U32 R12, RZ, RZ, 0x1 ;  /* 0x00000001ff0c7424 */ /* 0x000fe400078e00ff */
[----:B------:R-:W-:Y:S02]  /*13490*/  IMAD.MOV.U32 R11, RZ, RZ, 0x1f ;  /* 0x0000001fff0b7424 */ /* 0x000fe400078e00ff */
[----:B------:R-:W-:Y:S02]  /*134a0*/  IMAD.IADD R7, R19, 0x1, R8 ;  /* 0x0000000113077824 */ /* 0x000fe400078e0208 */
[----:B------:R-:W-:-:S07]  /*134b0*/  IMAD.MOV.U32 R0, RZ, RZ, R14 ;  /* 0x000000ffff007224 */ /* 0x000fce00078e000e */
[----:B------:R-:W-:Y:S05]  /*134c0*/  WARPSYNC.COLLECTIVE R15, `(.L_x_2588) ;  /* 0x000000000f087348 */ /* 0x000fea0003c00000 */
[----:B------:R0:W1:Y:S02]  /*134d0*/  SHFL.IDX P6, R14, R13, R12, R11 ;  /* 0x0000000c0d0e7389 */ /* 0x00006400000c000b */
[----:B01----:R-:W-:Y:S01]  /*134e0*/  ENDCOLLECTIVE ;  /* 0x000000000000791b */ /* 0x003fe20003800000 */
.L_x_2588:
        /* <DEDUP_REMOVED lines=18> */
.L_x_2589:
[----:B------:R-:W-:Y:S01]  /*13610*/  IMAD.MOV.U32 R12, RZ, RZ, 0x2 ;  /* 0x00000002ff0c7424 */ /* 0x000fe200078e00ff */
[----:B------:R-:W-:-:S05]  /*13620*/  SEL R4, R14, RZ, P1 ;  /* 0x000000ff0e047207 */ /* 0x000fca0000800000 */
[----:B------:R-:W-:-:S04]  /*13630*/  IMAD.IADD R4, R17, 0x1, R4 ;  /* 0x0000000111047824 */ /* 0x000fc800078e0204 */
[----:B------:R-:W-:-:S07]  /*13640*/  IMAD.MOV.U32 R13, RZ, RZ, R4 ;  /* 0x000000ffff0d7224 */ /* 0x000fce00078e0004 */
[----:B------:R-:W-:Y:S05]  /*13650*/  WARPSYNC.COLLECTIVE R15, `(.L_x_2590) ;  /* 0x000000000f087348 */ /* 0x000fea0003c00000 */
[----:B------:R0:W1:Y:S02]  /*13660*/  SHFL.UP P6, R14, R13, R12, R11 ;  /* 0x0400000c0d0e7389 */ /* 0x00006400000c000b */
[----:B01----:R-:W-:Y:S01]  /*13670*/  ENDCOLLECTIVE ;  /* 0x000000000000791b */ /* 0x003fe20003800000 */
.L_x_2590:
[----:B------:R-:W-:Y:S01]  /*13680*/  IMAD.MOV.U32 R12, RZ, RZ, 0x4 ;  /* 0x00000004ff0c7424 */ /* 0x000fe200078e00ff */
[----:B------:R-:W-:-:S05]  /*13690*/  SEL R3, R14, RZ, P2 ;  /* 0x000000ff0e037207 */ /* 0x000fca0001000000 */
[----:B------:R-:W-:-:S04]  /*136a0*/  IMAD.IADD R6, R4, 0x1, R3 ;  /* 0x0000000104067824 */ /* 0x000fc800078e0203 */
[----:B------:R-:W-:-:S07]  /*136b0*/  IMAD.MOV.U32 R13, RZ, RZ, R6 ;  /* 0x000000ffff0d7224 */ /* 0x000fce00078e0006 */
[----:B------:R-:W-:Y:S05]  /*136c0*/  WARPSYNC.COLLECTIVE R15, `(.L_x_2591) ;  /* 0x000000000f087348 */ /* 0x000fea0003c00000 */
[----:B------:R0:W1:Y:S02]  /*136d0*/  SHFL.UP P6, R14, R13, R12, R11 ;  /* 0x0400000c0d0e7389 */ /* 0x00006400000c000b */
[----:B01----:R-:W-:Y:S01]  /*136e0*/  ENDCOLLECTIVE ;  /* 0x000000000000791b */ /* 0x003fe20003800000 */
.L_x_2591:
[----:B------:R-:W-:Y:S02]  /*136f0*/  MOV R12, 0x8 ;  /* 0x00000008000c7802 */ /* 0x000fe40000000f00 */
[----:B------:R-:W-:-:S05]  /*13700*/  SEL R3, R14, RZ, P3 ;  /* 0x000000ff0e037207 */ /* 0x000fca0001800000 */
[----:B------:R-:W-:-:S04]  /*13710*/  IMAD.IADD R2, R6, 0x1, R3 ;  /* 0x0000000106027824 */ /* 0x000fc800078e0203 */
[----:B------:R-:W-:-:S07]  /*13720*/  IMAD.MOV.U32 R13, RZ, RZ, R2 ;  /* 0x000000ffff0d7224 */ /* 0x000fce00078e0002 */
[----:B------:R-:W-:Y:S05]  /*13730*/  WARPSYNC.COLLECTIVE R15, `(.L_x_2592) ;  /* 0x000000000f087348 */ /* 0x000fea0003c00000 */
[----:B------:R0:W1:Y:S02]  /*13740*/  SHFL.UP P6, R14, R13, R12, R11 ;  /* 0x0400000c0d0e7389 */ /* 0x00006400000c000b */
[----:B01----:R-:W-:Y:S01]  /*13750*/  ENDCOLLECTIVE ;  /* 0x000000000000791b */ /* 0x003fe20003800000 */
.L_x_2592:
[----:B------:R-:W-:Y:S01]  /*13760*/  IMAD.MOV.U32 R12, RZ, RZ, 0x10 ;  /* 0x00000010ff0c7424 */ /* 0x000fe200078e00ff */
[----:B------:R-:W-:-:S05]  /*13770*/  SEL R3, R14, RZ, P4 ;  /* 0x000000ff0e037207 */ /* 0x000fca0002000000 */
[----:B------:R-:W-:-:S04]  /*13780*/  IMAD.IADD R3, R2, 0x1, R3 ;  /* 0x0000000102037824 */ /* 0x000fc800078e0203 */
[----:B------:R-:W-:-:S07]  /*13790*/  IMAD.MOV.U32 R13, RZ, RZ, R3 ;  /* 0x000000ffff0d7224 */ /* 0x000fce00078e0003 */
[----:B------:R-:W-:Y:S05]  /*137a0*/  WARPSYNC.COLLECTIVE R15, `(.L_x_2593) ;  /* 0x000000000f087348 */ /* 0x000fea0003c00000 */
[----:B------:R0:W1:Y:S02]  /*137b0*/  SHFL.UP P6, R14, R13, R12, R11 ;  /* 0x0400000c0d0e7389 */ /* 0x00006400000c000b */
[----:B01----:R-:W-:Y:S01]  /*137c0*/  ENDCOLLECTIVE ;  /* 0x000000000000791b */ /* 0x003fe20003800000 */
.L_x_2593:
        /* <DEDUP_REMOVED lines=8> */
.L_x_2594:
[----:B------:R-:W-:Y:S05]  /*13850*/  BRA `(.L_x_2595) ;  /* 0xffffffb400207947 */ /* 0x000fea000383ffff */
.L_x_2460:
[----:B------:R-:W-:Y:S01]  /*13860*/  BSSY B0, `(.L_x_2596) ;  /* 0x0000008000007945 */ /* 0x000fe20003800000 */
[----:B-----5:R-:W-:Y:S02]  /*13870*/  IMAD.MOV.U32 R13, RZ, RZ, R17 ;  /* 0x000000ffff0d7224 */ /* 0x020fe400078e0011 */
[----:B------:R-:W-:Y:S02]  /*13880*/  IMAD.MOV.U32 R12, RZ, RZ, 0x1 ;  /* 0x00000001ff0c7424 */ /* 0x000fe400078e00ff */
[----:B------:R-:W-:Y:S02]  /*13890*/  IMAD.MOV.U32 R11, RZ, RZ, RZ ;  /* 0x000000ffff0b7224 */ /* 0x000fe400078e00ff */
[----:B------:R-:W-:-:S07]  /*138a0*/  IMAD.MOV.U32 R15, RZ, RZ, -0x1 ;  /* 0xffffffffff0f7424 */ /* 0x000fce00078e00ff */
[----:B0-----:R-:W-:Y:S05]  /*138b0*/  WARPSYNC.COLLECTIVE R15, `(.L_x_2597) ;  /* 0x000000000f087348 */ /* 0x001fea0003c00000 */
[----:B------:R1:W2:Y:S02]  /*138c0*/  SHFL.UP P6, R14, R13, R12, R11 ;  /* 0x0400000c0d0e7389 */ /* 0x0002a400000c000b */
[----:B012---:R-:W-:Y:S01]  /*138d0*/  ENDCOLLECTIVE ;  /* 0x000000000000791b */ /* 0x007fe20003800000 */
.L_x_2597:
[----:B------:R-:W-:Y:S05]  /*138e0*/  BSYNC B0 ;  /* 0x0000000000007941 */ /* 0x000fea0003800000 */
.L_x_2596:
[----:B------:R-:W-:Y:S01]  /*138f0*/  SEL R14, R14, RZ, P1 ;  /* 0x000000ff0e0e7207 */ /* 0x000fe20000800000 */
[----:B------:R-:W-:Y:S01]  /*13900*/  IMAD.MOV.U32 R12, RZ, RZ, 0x2 ;  /* 0x00000002ff0c7424 */ /* 0x000fe200078e00ff */
[----:B------:R-:W-:Y:S01]  /*13910*/  MOV R15, 0xffffffff ;  /* 0xffffffff000f7802 */ /* 0x000fe20000000f00 */
[----:B------:R-:W-:Y:S02]  /*13920*/  IMAD.MOV.U32 R11, RZ, RZ, RZ ;  /* 0x000000ffff0b7224 */ /* 0x000fe400078e00ff */
[----:B------:R-:W-:-:S07]  /*13930*/  IMAD.IADD R13, R17, 0x1, R14 ;  /* 0x00000001110d7824 */ /* 0x000fce00078e020e */
[----:B------:R-:W-:Y:S05]  /*13940*/  WARPSYNC.COLLECTIVE R15, `(.L_x_2598) ;  /* 0x000000000f087348 */ /* 0x000fea0003c00000 */
[----:B------:R0:W1:Y:S02]  /*13950*/  SHFL.UP P6, R14, R13, R12, R11 ;  /* 0x0400000c0d0e7389 */ /* 0x00006400000c000b */
[----:B01----:R-:W-:Y:S01]  /*13960*/  ENDCOLLECTIVE ;  /* 0x000000000000791b */ /* 0x003fe20003800000 */
.L_x_2598:
[----:B------:R-:W-:Y:S01]  /*13970*/  IMAD.MOV.U32 R12, RZ, RZ, 0x4 ;  /* 0x00000004ff0c7424 */ /* 0x000fe200078e00ff */
[----:B------:R-:W-:-:S05]  /*13980*/  SEL R2, R14, RZ, P2 ;  /* 0x000000ff0e027207 */ /* 0x000fca0001000000 */
[----:B------:R-:W-:-:S04]  /*13990*/  IMAD.IADD R2, R13, 0x1, R2 ;  /* 0x000000010d027824 */ /* 0x000fc800078e0202 */
[----:B------:R-:W-:-:S07]  /*139a0*/  IMAD.MOV.U32 R13, RZ, RZ, R2 ;  /* 0x000000ffff0d7224 */ /* 0x000fce00078e0002 */
[----:B------:R-:W-:Y:S05]  /*139b0*/  WARPSYNC.COLLECTIVE R15, `(.L_x_2599) ;  /* 0x000000000f087348 */ /* 0x000fea0003c00000 */
[----:B------:R0:W1:Y:S02]  /*139c0*/  SHFL.UP P6, R14, R13, R12, R11 ;  /* 0x0400000c0d0e7389 */ /* 0x00006400000c000b */
[----:B01----:R-:W-:Y:S01]  /*139d0*/  ENDCOLLECTIVE ;  /* 0x000000000000791b */ /* 0x003fe20003800000 */
.L_x_2599:
[----:B------:R-:W-:Y:S01]  /*139e0*/  IMAD.MOV.U32 R12, RZ, RZ, 0x8 ;  /* 0x00000008ff0c7424 */ /* 0x000fe200078e00ff */
[----:B------:R-:W-:-:S05]  /*139f0*/  SEL R3, R14, RZ, P3 ;  /* 0x000000ff0e037207 */ /* 0x000fca0001800000 */
[----:B------:R-:W-:-:S04]  /*13a00*/  IMAD.IADD R3, R2, 0x1, R3 ;  /* 0x0000000102037824 */ /* 0x000fc800078e0203 */
[----:B------:R-:W-:-:S07]  /*13a10*/  IMAD.MOV.U32 R13, RZ, RZ, R3 ;  /* 0x000000ffff0d7224 */ /* 0x000fce00078e0003 */
[----:B------:R-:W-:Y:S05]  /*13a20*/  WARPSYNC.COLLECTIVE R15, `(.L_x_2600) ;  /* 0x000000000f087348 */ /* 0x000fea0003c00000 */
[----:B------:R0:W1:Y:S02]  /*13a30*/  SHFL.UP P6, R14, R13, R12, R11 ;  /* 0x0400000c0d0e7389 */ /* 0x00006400000c000b */
[----:B01----:R-:W-:Y:S01]  /*13a40*/  ENDCOLLECTIVE ;  /* 0x000000000000791b */ /* 0x003fe20003800000 */
.L_x_2600:
[----:B------:R-:W-:Y:S01]  /*13a50*/  IMAD.MOV.U32 R12, RZ, RZ, 0x10 ;  /* 0x00000010ff0c7424 */ /* 0x000fe200078e00ff */
[----:B------:R-:W-:-:S05]  /*13a60*/  SEL R4, R14, RZ, P4 ;  /* 0x000000ff0e047207 */ /* 0x000fca0002000000 */
[----:B------:R-:W-:-:S04]  /*13a70*/  IMAD.IADD R4, R3, 0x1, R4 ;  /* 0x0000000103047824 */ /* 0x000fc800078e0204 */
[----:B------:R-:W-:-:S07]  /*13a80*/  IMAD.MOV.U32 R13, RZ, RZ, R4 ;  /* 0x000000ffff0d7224 */ /* 0x000fce00078e0004 */
[----:B------:R-:W-:Y:S05]  /*13a90*/  WARPSYNC.COLLECTIVE R15, `(.L_x_2601) ;  /* 0x000000000f087348 */ /* 0x000fea0003c00000 */
[----:B------:R0:W1:Y:S02]  /*13aa0*/  SHFL.UP P6, R14, R13, R12, R11 ;  /* 0x0400000c0d0e7389 */ /* 0x00006400000c000b */
[----:B01----:R-:W-:Y:S01]  /*13ab0*/  ENDCOLLECTIVE ;  /* 0x000000000000791b */ /* 0x003fe20003800000 */
.L_x_2601:
        /* <DEDUP_REMOVED lines=8> */
.L_x_2602:
[----:B------:R-:W-:Y:S05]  /*13b40*/  BRA `(.L_x_2603) ;  /* 0xffffffb400007947 */ /* 0x000fea000383ffff */
.L_x_2462:
[----:B------:R-:W-:Y:S01]  /*13b50*/  BSSY B0, `(.L_x_2604) ;  /* 0x0000006000007945 */ /* 0x000fe20003800000 */
[----:B------:R-:W-:Y:S01]  /*13b60*/  PLOP3.LUT P6, PT, P6, PT, PT, 0x8, 0x0 ;  /* 0x000000000000781c */ /* 0x000fe200037ce170 */
[----:B------:R-:W-:-:S12]  /*13b70*/  IMAD.MOV.U32 R15, RZ, RZ, -0x1 ;  /* 0xffffffffff0f7424 */ /* 0x000fd800078e00ff */
[----:B0-----:R-:W-:Y:S05]  /*13b80*/  WARPSYNC.COLLECTIVE R15, `(.L_x_2605) ;  /* 0x000000000f087348 */ /* 0x001fea0003c00000 */
[----:B------:R-:W-:Y:S01]  /*13b90*/  VOTE.ANY R14, PT, P6 ;  /* 0x00000000000e7806 */ /* 0x000fe200030e0100 */
[----:B0-----:R-:W-:Y:S06]  /*13ba0*/  ENDCOLLECTIVE ;  /* 0x000000000000791b */ /* 0x001fec0003800000 */
.L_x_2605:
[----:B------:R-:W-:Y:S05]  /*13bb0*/  BSYNC B0 ;  /* 0x0000000000007941 */ /* 0x000fea0003800000 */
.L_x_2604:
[----:B------:R-:W-:Y:S01]  /*13bc0*/  MOV R2, R14 ;  /* 0x0000000e00027202 */ /* 0x000fe20000000f00 */
[----:B------:R-:W-:Y:S02]  /*13bd0*/  IMAD.MOV.U32 R13, RZ, RZ, R17 ;  /* 0x000000ffff0d7224 */ /* 0x000fe400078e0011 */
[----:B------:R-:W-:Y:S01]  /*13be0*/  IMAD.MOV.U32 R11, RZ, RZ, 0x1f ;  /* 0x0000001fff0b7424 */ /* 0x000fe200078e00ff */
[----:B------:R-:W0:Y:S01]  /*13bf0*/  POPC R6, R2 ;  /* 0x0000000200067309 */ /* 0x000e220000000000 */
[----:B------:R-:W-:Y:S02]  /*13c00*/  IMAD.MOV.U32 R15, RZ, RZ, -0x1 ;  /* 0xffffffffff0f7424 */ /* 0x000fe400078e00ff */
[----:B0-----:R-:W-:-:S07]  /*13c10*/  IMAD.MOV.U32 R12, RZ, RZ, R6 ;  /* 0x000000ffff0c7224 */ /* 0x001fce00078e0006 */
[----:B------:R-:W-:Y:S05]  /*13c20*/  WARPSYNC.COLLECTIVE R15, `(.L_x_2606) ;  /* 0x000000000f087348 */ /* 0x000fea0003c00000 */
[----:B------:R0:W1:Y:S02]  /*13c30*/  SHFL.IDX P6, R14, R13, R12, R11 ;  /* 0x0000000c0d0e7389 */ /* 0x00006400000c000b */
[----:B01----:R-:W-:Y:S01]  /*13c40*/  ENDCOLLECTIVE ;  /* 0x000000000000791b */ /* 0x003fe20003800000 */
.L_x_2606:
[----:B------:R-:W-:Y:S01]  /*13c50*/  IMAD.MOV.U32 R17, RZ, RZ, R14 ;  /* 0x000000ffff117224 */ /* 0x000fe200078e000e */
[----:B------:R-:W-:Y:S06]  /*13c60*/  BRA `(.L_x_2607) ;  /* 0xffffffb000f07947 */ /* 0x000fec000383ffff */
.L_x_2464:
[----:B------:R-:W-:Y:S01]  /*13c70*/  BSSY B0, `(.L_x_2608) ;  /* 0x0000007000007945 */ /* 0x000fe20003800000 */
[----:B------:R-:W-:Y:S02]  /*13c80*/  IMAD.MOV.U32 R13, RZ, RZ, R3 ;  /* 0x000000ffff0d7224 */ /* 0x000fe400078e0003 */
[----:B------:R-:W-:Y:S02]  /*13c90*/  IMAD.MOV.U32 R11, RZ, RZ, 0x1f ;  /* 0x0000001fff0b7424 */ /* 0x000fe400078e00ff */
[----:B------:R-:W-:-:S07]  /*13ca0*/  IMAD.MOV.U32 R15, RZ, RZ, -0x1 ;  /* 0xffffffffff0f7424 */ /* 0x000fce00078e00ff */
[----:B012---:R-:W-:Y:S05]  /*13cb0*/  WARPSYNC.COLLECTIVE R15, `(.L_x_2609) ;  /* 0x000000000f087348 */ /* 0x007fea0003c00000 */
[----:B------:R3:W4:Y:S02]  /*13cc0*/  SHFL.IDX P6, R14, R13, R12, R11 ;  /* 0x0000000c0d0e7389 */ /* 0x00072400000c000b */
[----:B01234-:R-:W-:Y:S01]  /*13cd0*/  ENDCOLLECTIVE ;  /* 0x000000000000791b */ /* 0x01ffe20003800000 */
.L_x_2609:
[----:B------:R-:W-:Y:S05]  /*13ce0*/  BSYNC B0 ;  /* 0x0000000000007941 */ /* 0x000fea0003800000 */
.L_x_2608:
[----:B------:R-:W-:Y:S05]  /*13cf0*/  BRA `(.L_x_2463) ;  /* 0xffffffb000e87947 */ /* 0x000fea000383ffff */
.L_x_2468:
[----:B0-----:R0:W1:Y:S02]  /*13d00*/  SYNCS.PHASECHK.TRANS64.TRYWAIT P0, [R5+URZ+0x16820], R0 ;  /* 0x01682000050075a7 */ /* 0x001064000800017f */
[----:B-1----:R-:W-:Y:S05]  /*13d10*/  @!P0 NANOSLEEP.SYNCS 0x989680 ;  /* 0x009896800000895d */ /* 0x002fea0003900000 */
[----:B------:R-:W1:Y:S02]  /*13d20*/  @!P0 SYNCS.PHASECHK.TRANS64 P0, [R5+URZ+0x16820], R0 ;  /* 0x01682000050085a7 */ /* 0x000e64000800007f */
[----:B-1----:R-:W-:Y:S05]  /*13d30*/  @!P0 BRA `(.L_x_2468) ;  /* 0xfffffffc00f08947 */ /* 0x002fea000383ffff */
[----:B------:R-:W-:Y:S05]  /*13d40*/  BRA `(.L_x_2610) ;  /* 0xffffffb800607947 */ /* 0x000fea000383ffff */
.L_x_2469:
        /* <DEDUP_REMOVED lines=11> */
.L_x_2612:
[----:B------:R-:W-:Y:S05]  /*13e00*/  BSYNC B0 ;  /* 0x0000000000007941 */ /* 0x000fea0003800000 */
.L_x_2611:
[----:B------:R-:W-:Y:S05]  /*13e10*/  BRA `(.L_x_2613) ;  /* 0xffffffb800487947 */ /* 0x000fea000383ffff */
.L_x_2472:
[----:B------:R-:W-:Y:S01]  /*13e20*/  BSSY B1, `(.L_x_2614) ;  /* 0x0000006000017945 */ /* 0x000fe20003800000 */
[----:B------:R-:W-:-:S07]  /*13e30*/  IMAD.MOV.U32 R15, RZ, RZ, -0x1 ;  /* 0xffffffffff0f7424 */ /* 0x000fce00078e00ff */
[----:B0-2---:R-:W-:Y:S05]  /*13e40*/  WARPSYNC.COLLECTIVE R15, `(.L_x_2615) ;  /* 0x000000000f0c7348 */ /* 0x005fea0003c00000 */
[----:B------:R-:W-:Y:S02]  /*13e50*/  ELECT P6, UR62, PT ;  /* 0x00000000003e782f */ /* 0x000fe400038c0000 */
[----:B------:R-:W-:Y:S01]  /*13e60*/  MOV R14, UR62 ;  /* 0x0000003e000e7c02 */ /* 0x000fe20008000f00 */
[----:B0-2---:R-:W-:Y:S10]  /*13e70*/  ENDCOLLECTIVE ;  /* 0x000000000000791b */ /* 0x005ff40003800000 */
.L_x_2615:
[----:B------:R-:W-:Y:S05]  /*13e80*/  BSYNC B1 ;  /* 0x0000000000017941 */ /* 0x000fea0003800000 */
.L_x_2614:
[----:B------:R-:W-:Y:S05]  /*13e90*/  BRA `(.L_x_2616) ;  /* 0xffffffb800407947 */ /* 0x000fea000383ffff */
.L_x_2474:
[----:B0-----:R0:W1:Y:S02]  /*13ea0*/  SYNCS.PHASECHK.TRANS64.TRYWAIT P1, [R3+URZ+0x16840], R2 ;  /* 0x01684002030075a7 */ /* 0x001064000802017f */
[----:B-1----:R-:W-:Y:S05]  /*13eb0*/  @!P1 NANOSLEEP.SYNCS 0x989680 ;  /* 0x009896800000995d */ /* 0x002fea0003900000 */
[----:B------:R-:W1:Y:S02]  /*13ec0*/  @!P1 SYNCS.PHASECHK.TRANS64 P1, [R3+URZ+0x16840], R2 ;  /* 0x01684002030095a7 */ /* 0x000e64000802007f */
[----:B-1----:R-:W-:Y:S05]  /*13ed0*/  @!P1 BRA `(.L_x_2474) ;  /* 0xfffffffc00f09947 */ /* 0x002fea000383ffff */
[----:B------:R-:W-:Y:S05]  /*13ee0*/  BRA `(.L_x_2617) ;  /* 0xffffffb800607947 */ /* 0x000fea000383ffff */
.L_x_2476:
[----:B-1----:R1:W3:Y:S02]  /*13ef0*/  SYNCS.PHASECHK.TRANS64.TRYWAIT P1, [R25+URZ+0x16840], R0 ;  /* 0x01684000190075a7 */ /* 0x0022e4000802017f */
[----:B---3--:R-:W-:Y:S05]  /*13f00*/  @!P1 NANOSLEEP.SYNCS 0x989680 ;  /* 0x009896800000995d */ /* 0x008fea0003900000 */
[----:B------:R-:W3:Y:S02]  /*13f10*/  @!P1 SYNCS.PHASECHK.TRANS64 P1, [R25+URZ+0x16840], R0 ;  /* 0x01684000190095a7 */ /* 0x000ee4000802007f */
[----:B---3--:R-:W-:Y:S05]  /*13f20*/  @!P1 BRA `(.L_x_2476) ;  /* 0xfffffffc00f09947 */ /* 0x008fea000383ffff */
[----:B------:R-:W-:Y:S05]  /*13f30*/  BRA `(.L_x_2618) ;  /* 0xffffffb8006c7947 */ /* 0x000fea000383ffff */
.L_x_2478:
[----:B---3--:R3:W4:Y:S02]  /*13f40*/  SYNCS.PHASECHK.TRANS64.TRYWAIT P1, [R3+URZ+0x16860], R2 ;  /* 0x01686002030075a7 */ /* 0x008724000802017f */
[----:B----4-:R-:W-:Y:S05]  /*13f50*/  @!P1 NANOSLEEP.SYNCS 0x989680 ;  /* 0x009896800000995d */ /* 0x010fea0003900000 */
[----:B------:R-:W4:Y:S02]  /*13f60*/  @!P1 SYNCS.PHASECHK.TRANS64 P1, [R3+URZ+0x16860], R2 ;  /* 0x01686002030095a7 */ /* 0x000f24000802007f */
[----:B----4-:R-:W-:Y:S05]  /*13f70*/  @!P1 BRA `(.L_x_2478) ;  /* 0xfffffffc00f09947 */ /* 0x010fea000383ffff */
[----:B------:R-:W-:Y:S05]  /*13f80*/  BRA `(.L_x_2619) ;  /* 0xffffffb800687947 */ /* 0x000fea000383ffff */
.L_x_2620:
        /* <DEDUP_REMOVED lines=15> */
.L_x_3112:


//--------------------- .text._ZN7cutlass13device_kernelIN5flash11enable_sm90INS1_16FlashAttnFwdSm90INS1_25CollectiveMainloopFwdSm90ILi2EN4cute5tupleIJNS5_1CILi1EEES8_S8_EEENS6_IJNS7_ILi192EEENS7_ILi128EEENS7_ILi64EEEEEELi64ENS_10bfloat16_tEfNS_4arch4Sm90ELb1ELb0ELb0ELb1ELb1ELb1ELb0ELb1ELb1ELb1ELb0ELb0EEENS1_21CollectiveEpilogueFwdINS6_IJSA_SC_SB_EEES9_SE_SG_Li384ELb1ELb1ELb0ELb0EEENS1_36VarlenDynamicPersistentTileSchedulerILi192ELi128ELi384ELi128ELb0ELb1ELb1ELb1ELb1ELb1EEEEEEEEEvNT_6ParamsE --------------------------
	.section	.text._ZN7cutlass13device_kernelIN5flash11enable_sm90INS1_16FlashAttnFwdSm90INS1_25CollectiveMainloopFwdSm90ILi2EN4cute5tupleIJNS5_1CILi1EEES8_S8_EEENS6_IJNS7_ILi192EEENS7_ILi128EEENS7_ILi64EEEEEELi64ENS_10bfloat16_tEfNS_4arch4Sm90ELb1ELb0ELb0ELb1ELb1ELb1ELb0ELb1ELb1ELb1ELb0ELb0EEENS1_21CollectiveEpilogueFwdINS6_IJSA_SC_SB_EEES9_SE_SG_Li384ELb1ELb1ELb0ELb0EEENS1_36VarlenDynamicPersistentTileSchedulerILi192ELi128ELi384ELi128ELb0ELb1ELb1ELb1ELb1ELb1EEEEEEEEEvNT_6ParamsE,"ax",@progbits
	.align	128
.text._ZN7cutlass13device_kernelIN5flash11enable_sm90INS1_16FlashAttnFwdSm90INS1_25CollectiveMainloopFwdSm90ILi2EN4cute5tupleIJNS5_1CILi1EEES8_S8_EEENS6_IJNS7_ILi192EEENS7_ILi128EEENS7_ILi64EEEEEELi64ENS_10bfloat16_tEfNS_4arch4Sm90ELb1ELb0ELb0ELb1ELb1ELb1ELb0ELb1ELb1ELb1ELb0ELb0EEENS1_21CollectiveEpilogueFwdINS6_IJSA_SC_SB_EEES9_SE_SG_Li384ELb1ELb1ELb0ELb0EEENS1_36VarlenDynamicPersistentTileSchedulerILi192ELi128ELi384ELi128ELb0ELb1ELb1ELb1ELb1ELb1EEEEEEEEEvNT_6ParamsE:
        .type           _ZN7cutlass13device_kernelIN5flash11enable_sm90INS1_16FlashAttnFwdSm90INS1_25CollectiveMainloopFwdSm90ILi2EN4cute5tupleIJNS5_1CILi1EEES8_S8_EEENS6_IJNS7_ILi192EEENS7_ILi128EEENS7_ILi64EEEEEELi64ENS_10bfloat16_tEfNS_4arch4Sm90ELb1ELb0ELb0ELb1ELb1ELb1ELb0ELb1ELb1ELb1ELb0ELb0EEENS1_21CollectiveEpilogueFwdINS6_IJSA_SC_SB_EEES9_SE_SG_Li384ELb1ELb1ELb0ELb0EEENS1_36VarlenDynamicPersistentTileSchedulerILi192ELi128ELi384ELi128ELb0ELb1ELb1ELb1ELb1ELb1EEEEEEEEEvNT_6ParamsE,@function
        .size           _ZN7cutlass13device_kernelIN5flash11enable_sm90INS1_16FlashAttnFwdSm90INS1_25CollectiveMainloopFwdSm90ILi2EN4cute5tupleIJNS5_1CILi1EEES8_S8_EEENS6_IJNS7_ILi192EEENS7_ILi128EEENS7_ILi64EEEEEELi64ENS_10bfloat16_tEfNS_4arch4Sm90ELb1ELb0ELb0ELb1ELb1ELb1ELb0ELb1ELb1ELb1ELb0ELb0EEENS1_21CollectiveEpilogueFwdINS6_IJSA_SC_SB_EEES9_SE_SG_Li384ELb1ELb1ELb0ELb0EEENS1_36VarlenDynamicPersistentTileSchedulerILi192ELi128ELi384ELi128ELb0ELb1ELb1ELb1ELb1ELb1EEEEEEEEEvNT_6ParamsE,(.L_x_3113 - _ZN7cutlass13device_kernelIN5flash11enable_sm90INS1_16FlashAttnFwdSm90INS1_25CollectiveMainloopFwdSm90ILi2EN4cute5tupleIJNS5_1CILi1EEES8_S8_EEENS6_IJNS7_ILi192EEENS7_ILi128EEENS7_ILi64EEEEEELi64ENS_10bfloat16_tEfNS_4arch4Sm90ELb1ELb0ELb0ELb1ELb1ELb1ELb0ELb1ELb1ELb1ELb0ELb0EEENS1_21CollectiveEpilogueFwdINS6_IJSA_SC_SB_EEES9_SE_SG_Li384ELb1ELb1ELb0ELb0EEENS1_36VarlenDynamicPersistentTileSchedulerILi192ELi128ELi384ELi128ELb0ELb1ELb1ELb1ELb1ELb1EEEEEEEEEvNT_6ParamsE)
        .other          _ZN7cutlass13device_kernelIN5flash11enable_sm90INS1_16FlashAttnFwdSm90INS1_25CollectiveMainloopFwdSm90ILi2EN4cute5tupleIJNS5_1CILi1EEES8_S8_EEENS6_IJNS7_ILi192EEENS7_ILi128EEENS7_ILi64EEEEEELi64ENS_10bfloat16_tEfNS_4arch4Sm90ELb1ELb0ELb0ELb1ELb1ELb1ELb0ELb1ELb1ELb1ELb0ELb0EEENS1_21CollectiveEpilogueFwdINS6_IJSA_SC_SB_EEES9_SE_SG_Li384ELb1ELb1ELb0ELb0EEENS1_36VarlenDynamicPersistentTileSchedulerILi192ELi128ELi384ELi128ELb0ELb1ELb1ELb1ELb1ELb1EEEEEEEEEvNT_6ParamsE,@"STO_CUDA_ENTRY STV_DEFAULT"
_ZN7cutlass13device_kernelIN5flash11enable_sm90INS1_16FlashAttnFwdSm90INS1_25CollectiveMainloopFwdSm90ILi2EN4cute5tupleIJNS5_1CILi1EEES8_S8_EEENS6_IJNS7_ILi192EEENS7_ILi128EEENS7_ILi64EEEEEELi64ENS_10bfloat16_tEfNS_4arch4Sm90ELb1ELb0ELb0ELb1ELb1ELb1ELb0ELb1ELb1ELb1ELb0ELb0EEENS1_21CollectiveEpilogueFwdINS6_IJSA_SC_SB_EEES9_SE_SG_Li384ELb1ELb1ELb0ELb0EEENS1_36VarlenDynamicPersistentTileSchedulerILi192ELi128ELi384ELi128ELb0ELb1ELb1ELb1ELb1ELb1EEEEEEEEEvNT_6ParamsE:
[----:B------:R-:W0:Y:S02]  /*0000*/  LDC R1, c[0x0][0x28] ;  /* 0x00000a00ff017b82 */ /* 0x000e240000000800 */
[----:B0-----:R-:W-:Y:S01]  /*0010*/  VIADD R1, R1, 0xffffff88 ;  /* 0xffffff8801017836 */ /* 0x001fe20000000000 */
[----:B------:R-:W0:Y:S01]  /*0020*/  S2R R3, SR_TID.X ;  /* 0x0000000000037919 */ /* 0x000e220000002100 */
[----:B------:R-:W-:Y:S01]  /*0030*/  ELECT P0, URZ, PT ;  /* 0x00000000003f782f */ /* 0x000fe20003800000 */
[----:B------:R-:W-:Y:S01]  /*0040*/  BSSY B0, `(.L_x_2621) ;  /* 0x000000d000007945 */ /* 0x000fe20003800000 */
[----:B0-----:R-:W-:-:S05]  /*0050*/  SHF.R.U32.HI R0, RZ, 0x5, R3 ;  /* 0x00000005ff007819 */ /* 0x001fca0000011603 */
        /* <DEDUP_REMOVED lines=11> */
.L_x_2622:
[----:B------:R-:W-:Y:S05]  /*0110*/  BSYNC B0 ;  /* 0x0000000000007941 */ /* 0x000fea0003800000 */
.L_x_2621:
[----:B------:R-:W-:Y:S01]  /*0120*/  VOTEU.ANY UP0, P0 ;  /* 0x00000000003f7886 */ /* 0x000fe20000000100 */
[----:B------:R-:W0:Y:S01]  /*0130*/  SHFL.IDX PT, R2, R0, RZ, 0x1f ;  /* 0x00001fff00027589 */ /* 0x000e2200000e0000 */
[----:B------:R-:W-:Y:S01]  /*0140*/  UMOV UR4, 0x80 ;  /* 0x0000008000047882 */ /* 0x000fe20000000000 */
[----:B------:R-:W-:Y:S01]  /*0150*/  UMOV UR7, 0x180 ;  /* 0x0000018000077882 */ /* 0x000fe20000000000 */
[----:B------:R-:W-:Y:S01]  /*0160*/  SHF.R.U32.HI R3, RZ, 0x7, R3 ;  /* 0x00000007ff037819 */ /* 0x000fe20000011603 */
[----:B------:R-:W1:Y:S01]  /*0170*/  @UP0 S2UR UR8, SR_CgaCtaId ;  /* 0x00000000000809c3 */ /* 0x000e620000008800 */
[----:B------:R-:W-:Y:S01]  /*0180*/  @UP0 UMOV UR6, 0x400 ;  /* 0x0000040000060882 */ /* 0x000fe20000000000 */
[----:B------:R-:W-:-:S04]  /*0190*/  @UP0 UIADD3 UR4, -UR4, 0x100000, URZ ;  /* 0x0010000004040890 */ /* 0x000fc8000fffe13f */
[----:B------:R-:W-:Y:S02]  /*01a0*/  @UP0 USHF.L.U32 UR5, UR4, 0xb, URZ ;  /* 0x0000000b04050899 */ /* 0x000fe4000800063f */
[----:B------:R-:W-:Y:S01]  /*01b0*/  @UP0 USHF.L.U32 UR4, UR4, 0x1, URZ ;  /* 0x0000000104040899 */ /* 0x000fe2000800063f */
[----:B------:R-:W-:Y:S01]  /*01c0*/  VOTEU.ANY UP1, P0 ;  /* 0x00000000003f7886 */ /* 0x000fe20000020100 */
[----:B0-----:R-:W-:Y:S02]  /*01d0*/  ISETP.NE.AND P1, PT, R2, RZ, PT ;  /* 0x000000ff0200720c */ /* 0x001fe40003f25270 */
[----:B------:R0:W2:Y:S01]  /*01e0*/  SHFL.IDX PT, R2, R3, RZ, 0x1f ;  /* 0x00001fff03027589 */ /* 0x0000a200000e0000 */
[----:B-1----:R-:W-:Y:S02]  /*01f0*/  @UP0 ULEA UR8, UR8, UR6, 0x18 ;  /* 0x0000000608080291 */ /* 0x002fe4000f8ec03f */
[----:B------:R-:W-:-:S04]  /*0200*/  @UP0 UIADD3 UR6, -UR7, 0x100000, URZ ;  /* 0x0010000007060890 */ /* 0x000fc8000fffe13f */
[----:B------:R-:W-:Y:S02]  /*0210*/  @UP0 USHF.L.U32 UR7, UR6, 0xb, URZ ;  /* 0x0000000b06070899 */ /* 0x000fe4000800063f */
[----:B------:R-:W-:Y:S01]  /*0220*/  @UP0 USHF.L.U32 UR6, UR6, 0x1, URZ ;  /* 0x0000000106060899 */ /* 0x000fe2000800063f */
[----:B------:R-:W-:Y:S01]  /*0230*/  VOTEU.ANY UP0, P0 ;  /* 0x00000000003f7886 */ /* 0x000fe20000000100 */
[----:B------:R-:W1:Y:S04]  /*0240*/  FENCE.VIEW.ASYNC.S ;  /* 0x00000000000073c6 */ /* 0x000e680000000000 */
[----:B-1----:R0:W1:Y:S06]  /*0250*/  @UP0 SYNCS.EXCH.64 URZ, [UR8+0x16800], UR4 ;  /* 0x01680004083f05b2 */ /* 0x00206c0008000100 */
[----:B------:R0:W3:Y:S02]  /*0260*/  @UP1 SYNCS.EXCH.64 URZ, [UR8+0x16820], UR6 ;  /* 0x01682006083f15b2 */ /* 0x0000e40008000100 */
[----:B0-----:R-:W-:Y:S05]  /*0270*/  @P1 BRA `(.L_x_2623) ;  /* 0x0000000000481947 */ /* 0x001fea0003800000 */
[----:B------:R-:W0:Y:S01]  /*0280*/  S2UR UR5, SR_CgaCtaId ;  /* 0x00000000000579c3 */ /* 0x000e220000008800 */
        /* <DEDUP_REMOVED lines=15> */
[----:B------:R0:W0:Y:S01]  /*0380*/  SYNCS.EXCH.64 URZ, [UR8+0x16848], UR6 ;  /* 0x01684806083f75b2 */ /* 0x0000220008000100 */
[----:B------:R-:W-:Y:S01]  /*0390*/  NOP ;  /* 0x0000000000007918 */ /* 0x000fe20000000000 */
.L_x_2623:
[----:B------:R-:W5:Y:S01]  /*03a0*/  SHFL.IDX PT, R3, R0, RZ, 0x1f ;  /* 0x00001fff00037589 */ /* 0x000f6200000e0000 */
[----:B------:R-:W-:Y:S01]  /*03b0*/  NOP ;  /* 0x0000000000007918 */ /* 0x000fe20000000000 */
[----:B-----5:R-:W-:-:S13]  /*03c0*/  ISETP.NE.AND P0, PT, R3, RZ, PT ;  /* 0x000000ff0300720c */ /* 0x020fda0003f05270 */
        /* <DEDUP_REMOVED lines=17> */
[----:B------:R0:W0:Y:S01]  /*04e0*/  SYNCS.EXCH.64 URZ, [UR8+0x16868], UR6 ;  /* 0x01686806083f75b2 */ /* 0x0000220008000100 */
[----:B------:R-:W-:Y:S01]  /*04f0*/  NOP ;  /* 0x0000000000007918 */ /* 0x000fe20000000000 */
.L_x_2624:
[----:B------:R-:W5:Y:S01]  /*0500*/  SHFL.IDX PT, R3, R0, RZ, 0x1f ;  /* 0x00001fff00037589 */ /* 0x000f6200000e0000 */
[----:B------:R-:W-:Y:S01]  /*0510*/  NOP ;  /* 0x0000000000007918 */ /* 0x000fe20000000000 */
[----:B-----5:R-:W-:-:S13]  /*0520*/  ISETP.NE.AND P0, PT, R3, RZ, PT ;  /* 0x000000ff0300720c */ /* 0x020fda0003f05270 */
        /* <DEDUP_REMOVED lines=13> */
[----:B------:R0:W0:Y:S01]  /*0600*/  SYNCS.EXCH.64 URZ, [UR6+0x16888], UR4 ;  /* 0x01688804063f75b2 */ /* 0x0000220008000100 */
[----:B------:R-:W-:Y:S01]  /*0610*/  NOP ;  /* 0x0000000000007918 */ /* 0x000fe20000000000 */
.L_x_2625:
        /* <DEDUP_REMOVED lines=22> */
.L_x_2626:
        /* <DEDUP_REMOVED lines=22> */
.L_x_2627:
[----:B--2---:R-:W-:Y:S01]  /*08e0*/  ISETP.NE.AND P0, PT, R2, RZ, PT ;  /* 0x000000ff0200720c */ /* 0x004fe20003f05270 */
[----:B------:R-:W-:Y:S01]  /*08f0*/  IMAD.MOV.U32 R2, RZ, RZ, 0x1 ;  /* 0x00000001ff027424 */ /* 0x000fe200078e00ff */
[----:B------:R-:W-:Y:S01]  /*0900*/  NOP ;  /* 0x0000000000007918 */ /* 0x000fe20000000000 */
[----:B------:R-:W-:Y:S01]  /*0910*/  ULDC.64 UR40, c[0x0][0x208] ;  /* 0x0000820000287ab9 */ /* 0x000fe20000000a00 */
[----:B------:R-:W-:Y:S02]  /*0920*/  BSSY B9, `(.L_x_2628) ;  /* 0x0001842000097945 */ /* 0x000fe40003800000 */
[----:B------:R-:W-:-:S05]  /*0930*/  SEL R2, R2, 0x2, !P0 ;  /* 0x0000000202027807 */ /* 0x000fca0004000000 */
[----:B------:R2:W-:Y:S01]  /*0940*/  STL [R1+0x30], R2 ;  /* 0x0000300201007387 */ /* 0x0005e20000100800 */
[----:B01-34-:R-:W-:Y:S06]  /*0950*/  BAR.SYNC.DEFER_BLOCKING 0x0 ;  /* 0x0000000000007b1d */ /* 0x01bfec0000010000 */
[----:B------:R-:W-:Y:S05]  /*0960*/  @!P0 BRA `(.L_x_2629) ;  /* 0x0000011400cc8947 */ /* 0x000fea0003800000 */
.L_x_2630:
[----:B------:R-:W-:-:S08]  /*0970*/  NOP ;  /* 0x0000000000007918 */ /* 0x000fd00000000000 */
[----:B------:R-:W0:Y:S02]  /*0980*/  USETMAXREG.TRY_ALLOC.CTAPOOL UP0, 0xa0 ;  /* 0x000000a0000079c8 */ /* 0x000e240008000600 */
[----:B0-----:R-:W-:-:S13]  /*0990*/  PLOP3.LUT P0, PT, PT, PT, UP0, 0x80, 0x0 ;  /* 0x000000000000781c */ /* 0x001fda0003f0f008 */
[----:B------:R-:W-:Y:S05]  /*09a0*/  @!P0 BRA `(.L_x_2630) ;  /* 0xfffffffc00f08947 */ /* 0x000fea000383ffff */
[----:B------:R-:W2:Y:S01]  /*09b0*/  S2R R0, SR_TID.X ;  /* 0x0000000000007919 */ /* 0x000ea20000002100 */
[----:B------:R-:W-:Y:S01]  /*09c0*/  LOP3.LUT R23, R23, 0xffffffef, RZ, 0xc0, !PT ;  /* 0xffffffef17177812 */ /* 0x000fe200078ec0ff */
[----:B------:R-:W-:Y:S01]  /*09d0*/  ULDC UR4, c[0x0][0xc3c] ;  /* 0x00030f0000047ab9 */ /* 0x000fe20000000800 */
[----:B--2---:R-:W-:Y:S02]  /*09e0*/  SHF.R.U32.HI R2, RZ, 0x7, R0 ;  /* 0x00000007ff027819 */ /* 0x004fe40000011600 */
[----:B------:R-:W0:Y:S01]  /*09f0*/  S2R R0, SR_CgaCtaId ;  /* 0x0000000000007919 */ /* 0x000e220000008800 */
[----:B------:R-:W-:Y:S06]  /*0a00*/  BAR.ARV 0x8, 0x200 ;  /* 0x0208000000007b1d */ /* 0x000fec0000002000 */
[----:B------:R-:W-:-:S02]  /*0a10*/  ISETP.NE.AND P0, PT, R2, 0x1, PT ;  /* 0x000000010200780c */ /* 0x000fc40003f05270 */
[----:B------:R-:W-:-:S11]  /*0a20*/  MOV R2, 0x400 ;  /* 0x0000040000027802 */ /* 0x000fd60000000f00 */
[----:B------:R-:W-:Y:S06]  /*0a30*/  @!P0 BAR.ARV 0x9, 0x100 ;  /* 0x0244000000008b1d */ /* 0x000fec0000002000 */
[----:B------:R-:W-:Y:S02]  /*0a40*/  @P0 LOP3.LUT R23, R23, 0x10, RZ, 0xfc, !PT ;  /* 0x0000001017170812 */ /* 0x000fe400078efcff */
[----:B------:R-:W-:Y:S01]  /*0a50*/  BAR.SYNC.DEFER_BLOCKING 0x5, 0x200 ;  /* 0x0148000000007b1d */ /* 0x000fe20000010000 */
[----:B0-----:R-:W-:-:S05]  /*0a60*/  LEA R2, R0, R2, 0x18 ;  /* 0x0000000200027211 */ /* 0x001fca00078ec0ff */
[----:B------:R-:W0:Y:S02]  /*0a70*/  LDS.128 R32, [R2+0x168d0] ;  /* 0x0168d00002207984 */ /* 0x000e240000000c00 */
[----:B------:R-:W-:Y:S06]  /*0a80*/  BAR.ARV 0x4, 0x200 ;  /* 0x0108000000007b1d */ /* 0x000fec0000002000 */
[----:B0-----:R-:W-:-:S13]  /*0a90*/  ISETP.GE.AND P0, PT, R35, UR4, PT ;  /* 0x0000000423007c0c */ /* 0x001fda000bf06270 */
[----:B------:R-:W-:Y:S05]  /*0aa0*/  @P0 BRA `(.L_x_2631) ;  /* 0x0000018000a40947 */ /* 0x000fea0003800000 */
[----:B------:R-:W2:Y:S01]  /*0ab0*/  LDL R13, [R1+0x30] ;  /* 0x00003000010d7983 */ /* 0x000ea20000100800 */
[----:B------:R-:W0:Y:S02]  /*0ac0*/  S2R R0, SR_TID.X ;  /* 0x0000000000007919 */ /* 0x000e240000002100 */
[----:B0-----:R-:W-:-:S05]  /*0ad0*/  VIADD R12, R0, 0xffffff80 ;  /* 0xffffff80000c7836 */ /* 0x001fca0000000000 */
[----:B------:R-:W-:-:S04]  /*0ae0*/  SHF.R.S32.HI R0, RZ, 0x1f, R12 ;  /* 0x0000001fff007819 */ /* 0x000fc8000001140c */
[----:B------:R-:W-:-:S04]  /*0af0*/  LEA.HI R3, R0, R12, RZ, 0x7 ;  /* 0x0000000c00037211 */ /* 0x000fc800078f38ff */
[----:B------:R-:W-:-:S05]  /*0b00*/  LOP3.LUT R4, R3, 0xffffff80, RZ, 0xc0, !PT ;  /* 0xffffff8003047812 */ /* 0x000fca00078ec0ff */
[----:B------:R-:W-:Y:S01]  /*0b10*/  IMAD.IADD R11, R12, 0x1, -R4 ;  /* 0x000000010c0b7824 */ /* 0x000fe200078e0a04 */
[----:B------:R-:W-:-:S04]  /*0b20*/  LEA.HI R4, R0, R12, RZ, 0x4 ;  /* 0x0000000c00047211 */ /* 0x000fc800078f20ff */
[----:B------:R-:W-:Y:S02]  /*0b30*/  SHF.R.S32.HI R6, RZ, 0x1f, R11 ;  /* 0x0000001fff067819 */ /* 0x000fe4000001140b */
[----:B------:R-:W-:Y:S02]  /*0b40*/  SHF.R.S32.HI R7, RZ, 0x4, R4 ;  /* 0x00000004ff077819 */ /* 0x000fe40000011404 */
[----:B------:R-:W-:Y:S02]  /*0b50*/  LEA.HI R8, R6, R11, RZ, 0x2 ;  /* 0x0000000b06087211 */ /* 0x000fe400078f10ff */
[----:B------:R-:W-:Y:S02]  /*0b60*/  SHF.R.S32.HI R14, RZ, 0x7, R3 ;  /* 0x00000007ff0e7819 */ /* 0x000fe40000011403 */
[----:B------:R-:W-:Y:S02]  /*0b70*/  LOP3.LUT R3, R4, 0x3fffff0, RZ, 0xc0, !PT ;  /* 0x03fffff004037812 */ /* 0x000fe400078ec0ff */
[----:B------:R-:W-:-:S02]  /*0b80*/  LEA.HI R5, R0, R12, RZ, 0x5 ;  /* 0x0000000c00057211 */ /* 0x000fc400078f28ff */
[----:B------:R-:W-:Y:S02]  /*0b90*/  LEA.HI R4, R4, R7, RZ, 0x1 ;  /* 0x0000000704047211 */ /* 0x000fe400078f08ff */
[--C-:B------:R-:W-:Y:S02]  /*0ba0*/  SHF.R.S32.HI R9, RZ, 0x2, R8.reuse ;  /* 0x00000002ff097819 */ /* 0x100fe40000011408 */
[----:B------:R-:W-:Y:S01]  /*0bb0*/  SHF.R.S32.HI R10, RZ, 0x1f, R8 ;  /* 0x0000001fff0a7819 */ /* 0x000fe20000011408 */
[----:B------:R-:W-:Y:S01]  /*0bc0*/  IMAD.IADD R3, R12, 0x1, -R3 ;  /* 0x000000010c037824 */ /* 0x000fe200078e0a03 */
[----:B------:R-:W-:Y:S02]  /*0bd0*/  SHF.R.S32.HI R15, RZ, 0x5, R5 ;  /* 0x00000005ff0f7819 */ /* 0x000fe40000011405 */
[----:B------:R-:W-:Y:S02]  /*0be0*/  LOP3.LUT R4, R4, 0x1ffffffe, RZ, 0xc0, !PT ;  /* 0x1ffffffe04047812 */ /* 0x000fe400078ec0ff */
[----:B------:R-:W-:Y:S01]  /*0bf0*/  LEA.HI R10, R10, R9, RZ, 0x3 ;  /* 0x000000090a0a7211 */ /* 0x000fe200078f18ff */
[----:B------:R-:W-:Y:S01]  /*0c00*/  IMAD.HI R5, R14, 0x55555556, RZ ;  /* 0x555555560e057827 */ /* 0x000fe200078e02ff */
[----:B------:R-:W-:-:S02]  /*0c10*/  LEA.HI R6, R6, R11, RZ, 0x5 ;  /* 0x0000000b06067211 */ /* 0x000fc400078f28ff */
[----:B------:R-:W-:Y:S01]  /*0c20*/  LOP3.LUT R10, R10, 0xfffffff8, RZ, 0xc0, !PT ;  /* 0xfffffff80a0a7812 */ /* 0x000fe200078ec0ff */
[----:B------:R-:W-:Y:S02]  /*0c30*/  IMAD.IADD R4, R7, 0x1, -R4 ;  /* 0x0000000107047824 */ /* 0x000fe400078e0a04 */
[----:B------:R-:W-:Y:S01]  /*0c40*/  IMAD R3, R15, 0x10, R3 ;  /* 0x000000100f037824 */ /* 0x000fe200078e0203 */
[----:B------:R-:W-:Y:S01]  /*0c50*/  LEA.HI R5, R5, R5, RZ, 0x1 ;  /* 0x0000000505057211 */ /* 0x000fe200078f08ff */
[----:B------:R-:W-:Y:S01]  /*0c60*/  IMAD.IADD R9, R9, 0x1, -R10 ;  /* 0x0000000109097824 */ /* 0x000fe200078e0a0a */
[----:B------:R-:W-:Y:S01]  /*0c70*/  SHF.R.S32.HI R6, RZ, 0x5, R6 ;  /* 0x00000005ff067819 */ /* 0x000fe20000011406 */
[----:B------:R-:W-:Y:S01]  /*0c80*/  IMAD R7, R3, 0x8, R4 ;  /* 0x0000000803077824 */ /* 0x000fe200078e0204 */
[----:B------:R-:W-:Y:S01]  /*0c90*/  LEA.HI R3, R0, R12, RZ, 0x2 ;  /* 0x0000000c00037211 */ /* 0x000fe200078f10ff */
[----:B------:R-:W-:Y:S02]  /*0ca0*/  IMAD R5, R5, -0x3, R14 ;  /* 0xfffffffd05057824 */ /* 0x000fe400078e020e */
[----:B------:R-:W-:Y:S01]  /*0cb0*/  IMAD R6, R6, 0x10, R9 ;  /* 0x0000001006067824 */ /* 0x000fe200078e0209 */
[----:B------:R-:W-:-:S02]  /*0cc0*/  SHF.R.S32.HI R154, RZ, 0x2, R3 ;  /* 0x00000002ff9a7819 */ /* 0x000fc40000011403 */
[----:B------:R-:W-:Y:S01]  /*0cd0*/  LEA.HI R0, R0, R12, RZ, 0x3 ;  /* 0x0000000c00007211 */ /* 0x000fe200078f18ff */
[----:B------:R-:W-:Y:S01]  /*0ce0*/  IMAD R10, R5, 0x40, R6 ;  /* 0x00000040050a7824 */ /* 0x000fe200078e0206 */
[----:B------:R-:W-:Y:S01]  /*0cf0*/  SHF.R.S32.HI R5, RZ, 0x1f, R3 ;  /* 0x0000001fff057819 */ /* 0x000fe20000011403 */
[----:B------:R-:W-:Y:S01]  /*0d00*/  VIADD R6, R154, 0x60 ;  /* 0x000000609a067836 */ /* 0x000fe20000000000 */
[----:B------:R-:W-:Y:S02]  /*0d10*/  LOP3.LUT R3, R3, 0xfffffffc, RZ, 0xc0, !PT ;  /* 0xfffffffc03037812 */ /* 0x000fe400078ec0ff */
[----:B------:R-:W-:Y:S02]  /*0d20*/  SHF.R.S32.HI R4, RZ, 0x3, R0 ;  /* 0x00000003ff047819 */ /* 0x000fe40000011400 */
[----:B------:R-:W-:Y:S02]  /*0d30*/  LEA.HI R5, R5, R154, RZ, 0x3 ;  /* 0x0000009a05057211 */ /* 0x000fe400078f18ff */
[----:B------:R-:W-:Y:S01]  /*0d40*/  SHF.R.S32.HI R4, RZ, 0x1f, R6 ;  /* 0x0000001fff047819 */ /* 0x000fe20000011406 */
[----:B------:R-:W-:Y:S01]  /*0d50*/  IMAD.IADD R9, R12, 0x1, -R3 ;  /* 0x000000010c097824 */ /* 0x000fe200078e0a03 */
[----:B------:R-:W-:Y:S01]  /*0d60*/  LOP3.LUT R0, R0, 0xfffffff8, RZ, 0xc0, !PT ;  /* 0xfffffff800007812 */ /* 0x000fe200078ec0ff */
[----:B------:R-:W-:Y:S01]  /*0d70*/  IMAD.SHL.U32 R3, R6, 0x40, RZ ;  /* 0x0000004006037824 */ /* 0x000fe200078e00ff */
[----:B------:R-:W-:-:S02]  /*0d80*/  LOP3.LUT R5, R5, 0xfffffff8, RZ, 0xc0, !PT ;  /* 0xfffffff805057812 */ /* 0x000fc400078ec0ff */
[----:B------:R-:W-:Y:S01]  /*0d90*/  LEA.HI R4, R4, R6, RZ, 0x3 ;  /* 0x0000000604047211 */ /* 0x000fe200078f18ff */
[----:B------:R-:W-:Y:S01]  /*0da0*/  IMAD.IADD R0, R12, 0x1, -R0 ;  /* 0x000000010c007824 */ /* 0x000fe200078e0a00 */
[----:B------:R-:W-:Y:S01]  /*0db0*/  IADD3 R5, R154, -R5, RZ ;  /* 0x800000059a057210 */ /* 0x000fe20007ffe0ff */
[C---:B------:R-:W-:Y:S01]  /*0dc0*/  IMAD.SHL.U32 R16, R9.reuse, 0x8, RZ ;  /* 0x0000000809107824 */ /* 0x040fe200078e00ff */
[----:B------:R-:W-:Y:S01]  /*0dd0*/  LEA.HI R0, R9, R9, RZ, 0x1 ;  /* 0x0000000909007211 */ /* 0x000fe200078f08ff */
[----:B------:R-:W-:Y:S01]  /*0de0*/  IMAD.SHL.U32 R4, R4, 0x40, RZ ;  /* 0x0000004004047824 */ /* 0x000fe200078e00ff */
[----:B------:R-:W-:Y:S01]  /*0df0*/  LOP3.LUT R3, R3, 0x1c0, RZ, 0xc0, !PT ;  /* 0x000001c003037812 */ /* 0x000fe200078ec0ff */
[----:B------:R-:W-:Y:S01]  /*0e00*/  STL [R1+0x68], R10 ;  /* 0x0000680a01007387 */ /* 0x000fe20000100800 */
[----:B------:R-:W-:Y:S01]  /*0e10*/  IMAD.SHL.U32 R152, R9, 0x4, RZ ;  /* 0x0000000409987824 */ /* 0x000fe200078e00ff */
[----:B------:R-:W-:Y:S02]  /*0e20*/  LOP3.LUT R0, R0, 0x1ffffffe, RZ, 0xc0, !PT ;  /* 0x1ffffffe00007812 */ /* 0x000fe400078ec0ff */
[----:B------:R-:W-:Y:S01]  /*0e30*/  STL [R1+0x58], RZ ;  /* 0x000058ff01007387 */ /* 0x000fe20000100800 */
[----:B------:R-:W-:-:S03]  /*0e40*/  SHF.R.U32.HI R6, RZ, 0x3, R3 ;  /* 0x00000003ff067819 */ /* 0x000fc60000011603 */
[----:B------:R-:W-:Y:S01]  /*0e50*/  STL [R1], RZ ;  /* 0x000000ff01007387 */ /* 0x000fe20000100800 */
[----:B------:R-:W-:Y:S02]  /*0e60*/  LOP3.LUT R3, R3, 0x38, R16, 0xf8, !PT ;  /* 0x0000003803037812 */ /* 0x000fe400078ef810 */
[----:B------:R-:W-:Y:S01]  /*0e70*/  LOP3.LUT R4, R4, 0xfffffe00, RZ, 0xc0, !PT ;  /* 0xfffffe0004047812 */ /* 0x000fe200078ec0ff */
[----:B------:R0:W-:Y:S01]  /*0e80*/  STL [R1+0x38], R5 ;  /* 0x0000380501007387 */ /* 0x0001e20000100800 */
[----:B------:R-:W-:Y:S01]  /*0e90*/  LOP3.LUT R8, R8, 0x7ffffffc, RZ, 0xc0, !PT ;  /* 0x7ffffffc08087812 */ /* 0x000fe200078ec0ff */
[----:B------:R-:W-:Y:S01]  /*0ea0*/  IMAD.IADD R0, R9, 0x1, -R0 ;  /* 0x0000000109007824 */ /* 0x000fe200078e0a00 */
[----:B------:R-:W-:Y:S01]  /*0eb0*/  LOP3.LUT R3, R4, R3, R6, 0xf6, !PT ;  /* 0x0000000304037212 */ /* 0x000fe200078ef606 */
[----:B0-----:R-:W-:Y:S02]  /*0ec0*/  VIADD R5, R152, 0x10 ;  /* 0x0000001098057836 */ /* 0x001fe40000000000 */
[----:B------:R-:W-:-:S03]  /*0ed0*/  IMAD R0, R0, 0x8, R10 ;  /* 0x0000000800007824 */ /* 0x000fc600078e020a */
[----:B------:R0:W-:Y:S01]  /*0ee0*/  STL [R1+0x4], R5 ;  /* 0x0000040501007387 */ /* 0x0001e20000100800 */
[----:B------:R-:W-:-:S03]  /*0ef0*/  SHF.R.S32.HI R6, RZ, 0x1f, R5 ;  /* 0x0000001fff067819 */ /* 0x000fc60000011405 */
[----:B------:R1:W-:Y:S01]  /*0f00*/  STL [R1+0x3c], R4 ;  /* 0x00003c0401007387 */ /* 0x0003e20000100800 */
[----:B------:R-:W-:Y:S02]  /*0f10*/  IMAD R3, R3, 0x2, R2 ;  /* 0x0000000203037824 */ /* 0x000fe400078e0202 */
[----:B0-----:R-:W-:Y:S01]  /*0f20*/  IMAD.IADD R5, R11, 0x1, -R8 ;  /* 0x000000010b057824 */ /* 0x001fe200078e0a08 */
[----:B------:R0:W-:Y:S01]  /*0f30*/  STL [R1+0x60], R6 ;  /* 0x0000600601007387 */ /* 0x0001e20000100800 */
[----:B-1----:R-:W-:-:S03]  /*0f40*/  IMAD.SHL.U32 R4, R7, 0x8, RZ ;  /* 0x0000000807047824 */ /* 0x002fc600078e00ff */
[----:B------:R0:W-:Y:S04]  /*0f50*/  STL [R1+0x40], R5 ;  /* 0x0000400501007387 */ /* 0x0001e80000100800 */
[----:B------:R0:W-:Y:S04]  /*0f60*/  STL [R1+0x6c], R4 ;  /* 0x00006c0401007387 */ /* 0x0001e80000100800 */
[----:B------:R0:W-:Y:S04]  /*0f70*/  STL [R1+0x44], R0 ;  /* 0x0000440001007387 */ /* 0x0001e80000100800 */
[----:B------:R0:W-:Y:S01]  /*0f80*/  STL [R1+0x64], R3 ;  /* 0x0000640301007387 */ /* 0x0001e20000100800 */
[----:B------:R-:W-:Y:S01]  /*0f90*/  VIADD R18, R16, 0x20 ;  /* 0x0000002010127836 */ /* 0x000fe20000000000 */
[----:B------:R-:W-:Y:S01]  /*0fa0*/  SHF.R.S32.HI R17, RZ, 0x1f, R16 ;  /* 0x0000001fff117819 */ /* 0x000fe20000011410 */
[----:B------:R-:W-:-:S02]  /*0fb0*/  IMAD.MOV.U32 R19, RZ, RZ, RZ ;  /* 0x000000ffff137224 */ /* 0x000fc400078e00ff */
[----:B------:R-:W-:Y:S01]  /*0fc0*/  IMAD.MOV.U32 R155, RZ, RZ, RZ ;  /* 0x000000ffff9b7224 */ /* 0x000fe200078e00ff */
[----:B------:R-:W-:Y:S01]  /*0fd0*/  SHF.R.S32.HI R156, RZ, 0x1f, R18 ;  /* 0x0000001fff9c7819 */ /* 0x000fe20000011412 */
[----:B------:R-:W-:Y:S01]  /*0fe0*/  IMAD.MOV.U32 R22, RZ, RZ, RZ ;  /* 0x000000ffff167224 */ /* 0x000fe200078e00ff */
[----:B0-2---:R-:W-:-:S07]  /*0ff0*/  LOP3.LUT R157, R13, 0x1, RZ, 0xfc, !PT ;  /* 0x000000010d9d7812 */ /* 0x005fce00078efcff */
.L_x_2776:
        /* <DEDUP_REMOVED lines=8> */
[----:B---3--:R-:W-:Y:S01]  /*1080*/  IMAD.MOV.U32 R31, RZ, RZ, RZ ;  /* 0x000000ffff1f7224 */ /* 0x008fe200078e00ff */
        /* <DEDUP_REMOVED lines=24> */
[----:B------:R-:W2:Y:S01]  /*1210*/  @P2 LDG.E R10, desc[UR40][R4.64] ;  /* 0x00000028040a2981 */ /* 0x000ea2000c1e1900 */
[----:B------:R-:W-:Y:S01]  /*1220*/  UISETP.NE.U32.AND UP0, UPT, UR4, URZ, UPT ;  /* 0x0000003f0400728c */ /* 0x000fe2000bf05070 */
[----:B------:R-:W-:Y:S02]  /*1230*/  IMAD.MOV.U32 R28, RZ, RZ, R0 ;  /* 0x000000ffff1c7224 */ /* 0x000fe400078e0000 */
        /* <DEDUP_REMOVED lines=8> */
[----:B--2---:R1:W-:Y:S01]  /*12c0*/  STL [R1+0x18], R10 ;  /* 0x0000180a01007387 */ /* 0x0043e20000100800 */
[----:B------:R-:W-:Y:S05]  /*12d0*/  @P2 BRA `(.L_x_2632) ;  /* 0x0000000000282947 */ /* 0x000fea0003800000 */
[----:B------:R-:W-:Y:S02]  /*12e0*/  ULDC.64 UR4, c[0x0][0xa00] ;  /* 0x0002800000047ab9 */ /* 0x000fe40000000a00 */
[----:B------:R-:W-:-:S04]  /*12f0*/  ISETP.NE.U32.AND P1, PT, RZ, UR4, PT ;  /* 0x00000004ff007c0c */ /* 0x000fc8000bf25070 */
[----:B------:R-:W-:-:S13]  /*1300*/  ISETP.NE.AND.EX P1, PT, RZ, UR5, PT, P1 ;  /* 0x00000005ff007c0c */ /* 0x000fda000bf25310 */
[----:B------:R-:W-:Y:S05]  /*1310*/  @!P1 BRA `(.L_x_2632) ;  /* 0x0000000000189947 */ /* 0x000fea0003800000 */
[----:B------:R-:W0:Y:S02]  /*1320*/  LDC.64 R4, c[0x0][0xa00] ;  /* 0x00028000ff047b82 */ /* 0x000e240000000a00 */
[----:B0-----:R-:W-:-:S05]  /*1330*/  IMAD.WIDE R4, R28, 0x4, R4 ;  /* 0x000000041c047825 */ /* 0x001fca00078e0204 */
[----:B------:R-:W2:Y:S04]  /*1340*/  LDG.E R0, desc[UR40][R4.64] ;  /* 0x0000002804007981 */ /* 0x000ea8000c1e1900 */
[----:B-1----:R-:W2:Y:S02]  /*1350*/  LDG.E R7, desc[UR40][R4.64+0x4] ;  /* 0x0000042804077981 */ /* 0x002ea4000c1e1900 */
[----:B--2---:R-:W-:-:S05]  /*1360*/  IMAD.IADD R10, R7, 0x1, -R0 ;  /* 0x00000001070a7824 */ /* 0x004fca00078e0a00 */
[----:B------:R0:W-:Y:S02]  /*1370*/  STL [R1+0x18], R10 ;  /* 0x0000180a01007387 */ /* 0x0001e40000100800 */
.L_x_2632:
[----:B------:R-:W-:Y:S01]  /*1380*/  ULDC.64 UR4, c[0x0][0xa20] ;  /* 0x0002880000047ab9 */ /* 0x000fe20000000a00 */
[----:B------:R2:W-:Y:S01]  /*1390*/  STL [R1+0x48], R34 ;  /* 0x0000482201007387 */ /* 0x0005e20000100800 */
[----:B------:R-:W-:-:S04]  /*13a0*/  ISETP.NE.U32.AND P1, PT, RZ, UR4, PT ;  /* 0x00000004ff007c0c */ /* 0x000fc8000bf25070 */
[----:B------:R-:W-:-:S13]  /*13b0*/  ISETP.NE.AND.EX P1, PT, RZ, UR5, PT, P1 ;  /* 0x00000005ff007c0c */ /* 0x000fda000bf25310 */
[----:B--2---:R-:W-:Y:S05]  /*13c0*/  @!P1 BRA `(.L_x_2633) ;  /* 0x0000000000109947 */ /* 0x004fea0003800000 */
[----:B------:R-:W-:-:S04]  /*13d0*/  IADD3 R4, P0, R36, UR4, RZ ;  /* 0x0000000424047c10 */ /* 0x000fc8000ff1e0ff */
[----:B------:R-:W-:-:S05]  /*13e0*/  IADD3.X R5, R32, UR5, RZ, P0, !PT ;  /* 0x0000000520057c10 */ /* 0x000fca00087fe4ff */
[----:B------:R2:W5:Y:S01]  /*13f0*/  LDG.E R30, desc[UR40][R4.64] ;  /* 0x00000028041e7981 */ /* 0x000562000c1e1900 */
[----:B------:R-:W-:Y:S05]  /*1400*/  BRA `(.L_x_2634) ;  /* 0x0000000000107947 */ /* 0x000fea0003800000 */
.L_x_2633:
[----:B------:R-:W-:Y:S05]  /*1410*/  @!P0 BRA `(.L_x_2634) ;  /* 0x00000000000c8947 */ /* 0x000fea0003800000 */
[----:B------:R-:W2:Y:S04]  /*1420*/  LDG.E R5, desc[UR40][R8.64] ;  /* 0x0000002808057981 */ /* 0x000ea8000c1e1900 */
[----:B------:R-:W2:Y:S02]  /*1430*/  LDG.E R30, desc[UR40][R8.64+0x4] ;  /* 0x00000428081e7981 */ /* 0x000ea4000c1e1900 */
[----:B--2---:R-:W-:-:S07]  /*1440*/  IMAD.IADD R30, R30, 0x1, -R5 ;  /* 0x000000011e1e7824 */ /* 0x004fce00078e0a05 */
.L_x_2634:
[----:B------:R-:W-:Y:S01]  /*1450*/  ULDC.64 UR4, c[0x0][0xa10] ;  /* 0x0002840000047ab9 */ /* 0x000fe20000000a00 */
[----:B-1----:R-:W1:Y:S01]  /*1460*/  LDC R8, c[0x0][0x448] ;  /* 0x00011200ff087b82 */ /* 0x002e620000000800 */
[----:B------:R-:W-:-:S04]  /*1470*/  ISETP.NE.U32.AND P0, PT, RZ, UR4, PT ;  /* 0x00000004ff007c0c */ /* 0x000fc8000bf05070 */
[----:B------:R-:W-:Y:S01]  /*1480*/  ISETP.NE.AND.EX P0, PT, RZ, UR5, PT, P0 ;  /* 0x00000005ff007c0c */ /* 0x000fe2000bf05300 */
[----:B------:R-:W-:-:S12]  /*1490*/  ULDC.64 UR4, c[0x0][0xa30] ;  /* 0x00028c0000047ab9 */ /* 0x000fd80000000a00 */
[----:B--2---:R-:W2:Y:S02]  /*14a0*/  @P0 LDC.64 R4, c[0x0][0xa10] ;  /* 0x00028400ff040b82 */ /* 0x004ea40000000a00 */
[----:B--2---:R-:W-:-:S05]  /*14b0*/  @P0 IMAD.WIDE R4, R28, 0x4, R4 ;  /* 0x000000041c040825 */ /* 0x004fca00078e0204 */
[----:B------:R-:W2:Y:S04]  /*14c0*/  @P0 LDG.E R0, desc[UR40][R4.64] ;  /* 0x0000002804000981 */ /* 0x000ea8000c1e1900 */
[----:B------:R3:W2:Y:S01]  /*14d0*/  @P0 LDG.E R9, desc[UR40][R4.64+0x4] ;  /* 0x0000042804090981 */ /* 0x0006a2000c1e1900 */
[----:B------:R-:W-:Y:S01]  /*14e0*/  ISETP.NE.U32.AND P1, PT, RZ, UR4, PT ;  /* 0x00000004ff007c0c */ /* 0x000fe2000bf25070 */
[----:B-----5:R-:W-:-:S03]  /*14f0*/  IMAD.MOV.U32 R24, RZ, RZ, R30 ;  /* 0x000000ffff187224 */ /* 0x020fc600078e001e */
[----:B------:R-:W-:-:S13]  /*1500*/  ISETP.NE.AND.EX P1, PT, RZ, UR5, PT, P1 ;  /* 0x00000005ff007c0c */ /* 0x000fda000bf25310 */
[----:B------:R-:W-:-:S04]  /*1510*/  @P1 IADD3 R6, P2, R36, UR4, RZ ;  /* 0x0000000424061c10 */ /* 0x000fc8000ff5e0ff */
[----:B------:R-:W-:-:S05]  /*1520*/  @P1 IADD3.X R7, R32, UR5, RZ, P2, !PT ;  /* 0x0000000520071c10 */ /* 0x000fca00097fe4ff */
[----:B------:R4:W5:Y:S01]  /*1530*/  @P1 LDG.E R24, desc[UR40][R6.64] ;  /* 0x0000002806181981 */ /* 0x000962000c1e1900 */
[----:B-1----:R-:W-:Y:S01]  /*1540*/  ISETP.NE.AND P1, PT, R8, 0x1, PT ;  /* 0x000000010800780c */ /* 0x002fe20003f25270 */
[----:B------:R-:W-:Y:S02]  /*1550*/  IMAD R12, R33, 0xc0, RZ ;  /* 0x000000c0210c7824 */ /* 0x000fe400078e02ff */
[----:B------:R-:W-:Y:S02]  /*1560*/  IMAD.IADD R8, R30, 0x1, -R3 ;  /* 0x000000011e087824 */ /* 0x000fe400078e0a03 */
[----:B---3--:R-:W-:Y:S01]  /*1570*/  VIADD R4, R12, 0xbf ;  /* 0x000000bf0c047836 */ /* 0x008fe20000000000 */
[----:B------:R1:W-:Y:S01]  /*1580*/  STL [R1+0x28], R12 ;  /* 0x0000280c01007387 */ /* 0x0003e20000100800 */
[----:B------:R-:W-:-:S05]  /*1590*/  IMAD.MOV R27, RZ, RZ, -R8 ;  /* 0x000000ffff1b7224 */ /* 0x000fca00078e0a08 */
[----:B------:R-:W-:Y:S01]  /*15a0*/  VIMNMX R27, RZ, R27, !PT ;  /* 0x0000001bff1b7248 */ /* 0x000fe20007fe0100 */
[----:B------:R-:W3:Y:S08]  /*15b0*/  @P1 LDC R11, c[0x0][0x44c] ;  /* 0x00011300ff0b1b82 */ /* 0x000ef00000000800 */
[----:B------:R-:W0:Y:S01]  /*15c0*/  @P1 LDC R5, c[0x0][0x450] ;  /* 0x00011400ff051b82 */ /* 0x000e220000000800 */
[----:B--2---:R-:W-:Y:S01]  /*15d0*/  @P0 IADD3 R29, -R0, R9, RZ ;  /* 0x00000009001d0210 */ /* 0x004fe20007ffe1ff */
[----:B---3--:R-:W-:-:S04]  /*15e0*/  @P1 IMAD.HI.U32 R0, R4, R11, RZ ;  /* 0x0000000b04001227 */ /* 0x008fc800078e00ff */
[----:B----4-:R-:W-:Y:S01]  /*15f0*/  IMAD.IADD R6, R8, 0x1, R29 ;  /* 0x0000000108067824 */ /* 0x010fe200078e021d */
[----:B0-----:R-:W-:-:S03]  /*1600*/  @P1 SHF.R.U32.HI R4, RZ, R5, R0 ;  /* 0x00000005ff041219 */ /* 0x001fc60000011600 */
[C---:B------:R-:W-:Y:S01]  /*1610*/  VIADD R0, R6.reuse, 0x7f ;  /* 0x0000007f06007836 */ /* 0x040fe20000000000 */
[----:B------:R-:W-:Y:S01]  /*1620*/  IADD3 R83, R6, 0x80, -R10 ;  /* 0x0000008006537810 */ /* 0x000fe20007ffe80a */
[----:B------:R1:W-:Y:S03]  /*1630*/  STL [R1+0x24], R6 ;  /* 0x0000240601007387 */ /* 0x0003e60000100800 */
[----:B------:R-:W-:Y:S01]  /*1640*/  SHF.R.S32.HI R3, RZ, 0x1f, R0 ;  /* 0x0000001fff037819 */ /* 0x000fe20000011400 */
[----:B------:R-:W-:-:S03]  /*1650*/  IMAD.IADD R4, R83, 0x1, R4 ;  /* 0x0000000153047824 */ /* 0x000fc600078e0204 */
[----:B------:R-:W-:Y:S02]  /*1660*/  LEA.HI R3, R3, R0, RZ, 0x7 ;  /* 0x0000000003037211 */ /* 0x000fe400078f38ff */
[----:B------:R-:W-:Y:S02]  /*1670*/  SHF.R.S32.HI R5, RZ, 0x1f, R4 ;  /* 0x0000001fff057819 */ /* 0x000fe40000011404 */
[----:B------:R-:W-:Y:S02]  /*1680*/  SHF.R.S32.HI R84, RZ, 0x7, R3 ;  /* 0x00000007ff547819 */ /* 0x000fe40000011403 */
[----:B------:R-:W-:-:S04]  /*1690*/  LEA.HI R5, R5, R4, RZ, 0x7 ;  /* 0x0000000405057211 */ /* 0x000fc800078f38ff */
[----:B------:R-:W-:-:S04]  /*16a0*/  SHF.R.S32.HI R5, RZ, 0x7, R5 ;  /* 0x00000007ff057819 */ /* 0x000fc80000011405 */
[----:B------:R-:W-:-:S05]  /*16b0*/  VIMNMX R5, R84, R5, PT ;  /* 0x0000000554057248 */ /* 0x000fca0003fe0100 */
[----:B------:R-:W-:-:S05]  /*16c0*/  IMAD R0, R5, 0x80, -R8 ;  /* 0x0000008005007824 */ /* 0x000fca00078e0a08 */
[----:B------:R-:W-:-:S04]  /*16d0*/  VIMNMX R0, R0, R29, PT ;  /* 0x0000001d00007248 */ /* 0x000fc80003fe0100 */
[----:B------:R-:W-:Y:S02]  /*16e0*/  ISETP.GT.AND P0, PT, R0, R27, PT ;  /* 0x0000001b0000720c */ /* 0x000fe40003f04270 */
[----:B------:R-:W-:-:S05]  /*16f0*/  SHF.R.U32.HI R27, RZ, 0x7, R27 ;  /* 0x00000007ff1b7819 */ /* 0x000fca000001161b */
[----:B------:R-:W-:-:S06]  /*1700*/  IMAD.MOV.U32 R26, RZ, RZ, R27 ;  /* 0x000000ffff1a7224 */ /* 0x000fcc00078e001b */
[----:B------:R-:W-:-:S05]  /*1710*/  @P0 VIADD R0, R0, 0x7f ;  /* 0x0000007f00000836 */ /* 0x000fca0000000000 */
[----:B------:R-:W-:-:S04]  /*1720*/  @P0 SHF.R.S32.HI R3, RZ, 0x1f, R0 ;  /* 0x0000001fff030819 */ /* 0x000fc80000011400 */
[----:B------:R-:W-:-:S04]  /*1730*/  @P0 LEA.HI R3, R3, R0, RZ, 0x7 ;  /* 0x0000000003030211 */ /* 0x000fc800078f38ff */
[----:B------:R-:W-:Y:S02]  /*1740*/  @P0 SHF.R.S32.HI R26, RZ, 0x7, R3 ;  /* 0x00000007ff1a0819 */ /* 0x000fe40000011403 */
[----:B------:R-:W-:Y:S02]  /*1750*/  PLOP3.LUT P0, PT, PT, PT, PT, 0x80, 0x0 ;  /* 0x000000000000781c */ /* 0x000fe40003f0f070 */
[----:B------:R-:W-:-:S13]  /*1760*/  ISETP.GT.AND P1, PT, R26, R27, PT ;  /* 0x0000001b1a00720c */ /* 0x000fda0003f24270 */
[----:B-1----:R-:W-:Y:S05]  /*1770*/  @!P1 BRA `(.L_x_2635) ;  /* 0x0000004000d89947 */ /* 0x002fea0003800000 */
        /* <DEDUP_REMOVED lines=20> */
.L_x_2637:
[----:B------:R-:W-:Y:S05]  /*18c0*/  BSYNC B6 ;  /* 0x0000000000067941 */ /* 0x000fea0003800000 */
.L_x_2636:
[----:B------:R-:W-:Y:S01]  /*18d0*/  VIADD R25, R2, 0x400 ;  /* 0x0000040002197836 */ /* 0x000fe20000000000 */
[----:B------:R-:W-:Y:S04]  /*18e0*/  BSSY B6, `(.L_x_2638) ;  /* 0x0000013000067945 */ /* 0x000fe80003800000 */
[----:B------:R-:W-:-:S13]  /*18f0*/  LOP3.LUT P0, RZ, R25, 0x3ff, RZ, 0xc0, !PT ;  /* 0x000003ff19ff7812 */ /* 0x000fda000780c0ff */
[----:B------:R-:W-:Y:S05]  /*1900*/  @!P0 BRA `(.L_x_2639) ;  /* 0x0000000000408947 */ /* 0x000fea0003800000 */
        /* <DEDUP_REMOVED lines=16> */
.L_x_2639:
[----:B------:R-:W-:Y:S05]  /*1a10*/  BSYNC B6 ;  /* 0x0000000000067941 */ /* 0x000fea0003800000 */
.L_x_2638:
[----:B------:R-:W2:Y:S01]  /*1a20*/  LDL R14, [R1+0x38] ;  /* 0x00003800010e7983 */ /* 0x000ea20000100800 */
[----:B------:R-:W-:Y:S01]  /*1a30*/  ULDC.64 UR4, c[0x0][0x9f8] ;  /* 0x00027e0000047ab9 */ /* 0x000fe20000000a00 */
[----:B------:R-:W0:Y:S01]  /*1a40*/  LDC.64 R4, c[0x0][0x3f8] ;  /* 0x0000fe00ff047b82 */ /* 0x000e220000000a00 */
[----:B------:R-:W-:Y:S01]  /*1a50*/  ISETP.NE.U32.AND P0, PT, RZ, UR4, PT ;  /* 0x00000004ff007c0c */ /* 0x000fe2000bf05070 */
[----:B------:R-:W3:Y:S03]  /*1a60*/  LDL R12, [R1+0x3c] ;  /* 0x00003c00010c7983 */ /* 0x000ee60000100800 */
[----:B------:R-:W-:-:S03]  /*1a70*/  ISETP.NE.AND.EX P0, PT, RZ, UR5, PT, P0 ;  /* 0x00000005ff007c0c */ /* 0x000fc6000bf05300 */
[----:B------:R-:W1:Y:S08]  /*1a80*/  LDC.64 R62, c[0x0][0x408] ;  /* 0x00010200ff3e7b82 */ /* 0x000e700000000a00 */
[----:B------:R-:W4:Y:S02]  /*1a90*/  LDC R59, c[0x0][0x3f4] ;  /* 0x0000fd00ff3b7b82 */ /* 0x000f240000000800 */
[----:B------:R-:W-:-:S04]  /*1aa0*/  @P0 IADD3 R6, P1, R36, UR4, RZ ;  /* 0x0000000424060c10 */ /* 0x000fc8000ff3e0ff */
[----:B------:R-:W-:-:S05]  /*1ab0*/  @P0 IADD3.X R7, R32, UR5, RZ, P1, !PT ;  /* 0x0000000520070c10 */ /* 0x000fca0008ffe4ff */
[----:B------:R4:W3:Y:S01]  /*1ac0*/  @P0 LDG.E R28, desc[UR40][R6.64] ;  /* 0x00000028061c0981 */ /* 0x0008e2000c1e1900 */
[----:B------:R-:W4:Y:S01]  /*1ad0*/  S2R R32, SR_TID.X ;  /* 0x0000000000207919 */ /* 0x000f220000002100 */
[----:B------:R-:W-:Y:S02]  /*1ae0*/  SHF.R.S32.HI R3, RZ, 0x1f, R154 ;  /* 0x0000001fff037819 */ /* 0x000fe4000001149a */
[----:B------:R-:W-:-:S03]  /*1af0*/  SHF.R.S32.HI R153, RZ, 0x1f, R152 ;  /* 0x0000001fff997819 */ /* 0x000fc60000011498 */
[C---:B0-----:R-:W-:Y:S02]  /*1b00*/  IMAD R0, R3.reuse, R4, RZ ;  /* 0x0000000403007224 */ /* 0x041fe400078e02ff */
[----:B-1----:R-:W-:Y:S01]  /*1b10*/  IMAD R3, R3, R62, RZ ;  /* 0x0000003e03037224 */ /* 0x002fe200078e02ff */
[----:B----4-:R-:W-:Y:S02]  /*1b20*/  ISETP.GE.AND P0, PT, R16, R59, PT ;  /* 0x0000003b1000720c */ /* 0x010fe40003f06270 */
[----:B-----5:R-:W-:Y:S01]  /*1b30*/  SHF.R.S32.HI R7, RZ, 0x1f, R24 ;  /* 0x0000001fff077819 */ /* 0x020fe20000011418 */
[C---:B------:R-:W-:Y:S02]  /*1b40*/  IMAD R13, R154.reuse, R5, R0 ;  /* 0x000000059a0d7224 */ /* 0x040fe400078e0200 */
[----:B------:R-:W-:-:S04]  /*1b50*/  IMAD.WIDE.U32 R8, R154, R4, R152 ;  /* 0x000000049a087225 */ /* 0x000fc800078e0098 */
[----:B------:R-:W-:-:S04]  /*1b60*/  IMAD.WIDE.U32 R10, R154, R4, R16 ;  /* 0x000000049a0a7225 */ /* 0x000fc800078e0010 */
[----:B------:R-:W-:Y:S01]  /*1b70*/  VIADD R36, R32, 0xffffff80 ;  /* 0xffffff8020247836 */ /* 0x000fe20000000000 */
[----:B------:R-:W-:-:S04]  /*1b80*/  SHF.R.U32.HI R35, RZ, 0x7, R32 ;  /* 0x00000007ff237819 */ /* 0x000fc80000011620 */
[----:B------:R-:W-:Y:S01]  /*1b90*/  SHF.R.S32.HI R32, RZ, 0x1f, R36 ;  /* 0x0000001fff207819 */ /* 0x000fe20000011424 */
[----:B------:R-:W-:-:S03]  /*1ba0*/  IMAD R15, R154, R63, R3 ;  /* 0x0000003f9a0f7224 */ /* 0x000fc600078e0203 */
[----:B------:R-:W-:Y:S02]  /*1bb0*/  LEA.HI R32, R32, R36, RZ, 0x2 ;  /* 0x0000002420207211 */ /* 0x000fe400078f10ff */
[----:B------:R-:W-:Y:S01]  /*1bc0*/  SEL R3, R59, RZ, P0 ;  /* 0x000000ff3b037207 */ /* 0x000fe20000000000 */
[----:B------:R-:W-:Y:S01]  /*1bd0*/  IMAD R6, R7, R4, RZ ;  /* 0x0000000407067224 */ /* 0x000fe200078e02ff */
[----:B------:R-:W-:Y:S01]  /*1be0*/  LOP3.LUT R32, R32, 0xfffffffc, RZ, 0xc0, !PT ;  /* 0xfffffffc20207812 */ /* 0x000fe200078ec0ff */
[----:B------:R-:W-:Y:S02]  /*1bf0*/  IMAD.IADD R9, R9, 0x1, R13 ;  /* 0x0000000109097824 */ /* 0x000fe400078e020d */
[----:B------:R-:W-:Y:S02]  /*1c00*/  IMAD.IADD R11, R13, 0x1, R11 ;  /* 0x000000010d0b7824 */ /* 0x000fe400078e020b */
[----:B------:R-:W-:Y:S01]  /*1c10*/  IMAD R7, R7, R62, RZ ;  /* 0x0000003e07077224 */ /* 0x000fe200078e02ff */
[----:B------:R-:W-:Y:S01]  /*1c20*/  IADD3 R32, R36, -R32, RZ ;  /* 0x8000002024207210 */ /* 0x000fe20007ffe0ff */
[----:B------:R-:W-:Y:S01]  /*1c30*/  IMAD.WIDE.U32 R52, R154, R62, R152 ;  /* 0x0000003e9a347225 */ /* 0x000fe200078e0098 */
[----:B------:R-:W-:-:S03]  /*1c40*/  SHF.L.U64.HI R66, R4, 0x7, R5 ;  /* 0x0000000704427819 */ /* 0x000fc60000010205 */
[----:B------:R-:W-:Y:S01]  /*1c50*/  IMAD.WIDE.U32 R54, R154, R62, R16 ;  /* 0x0000003e9a367225 */ /* 0x000fe200078e0010 */
[----:B------:R-:W-:-:S03]  /*1c60*/  SHF.L.U64.HI R64, R62, 0x7, R63 ;  /* 0x000000073e407819 */ /* 0x000fc6000001023f */
[----:B------:R-:W-:Y:S02]  /*1c70*/  IMAD.IADD R3, R16, 0x1, R3 ;  /* 0x0000000110037824 */ /* 0x000fe400078e0203 */
[----:B------:R-:W-:Y:S01]  /*1c80*/  IMAD.IADD R68, R31, 0x1, R30 ;  /* 0x000000011f447824 */ /* 0x000fe200078e021e */
[----:B------:R-:W-:Y:S01]  /*1c90*/  ISETP.NE.AND P6, PT, R35, 0x1, PT ;  /* 0x000000012300780c */ /* 0x000fe20003fc5270 */
[----:B------:R-:W-:Y:S01]  /*1ca0*/  IMAD.WIDE.U32 R20, R24, R4, R8 ;  /* 0x0000000418147225 */ /* 0x000fe200078e0008 */
[----:B------:R-:W-:-:S03]  /*1cb0*/  SHF.R.S32.HI R0, RZ, 0x1f, R3 ;  /* 0x0000001fff007819 */ /* 0x000fc60000011403 */
[----:B------:R-:W-:-:S04]  /*1cc0*/  IMAD.WIDE.U32 R30, R24, R4, R10 ;  /* 0x00000004181e7225 */ /* 0x000fc800078e000a */
[----:B------:R-:W-:Y:S02]  /*1cd0*/  IMAD.SHL.U32 R65, R4, 0x80, RZ ;  /* 0x0000008004417824 */ /* 0x000fe400078e00ff */
[----:B------:R-:W-:Y:S02]  /*1ce0*/  IMAD R7, R24, R63, R7 ;  /* 0x0000003f18077224 */ /* 0x000fe400078e0207 */
[----:B------:R-:W-:Y:S02]  /*1cf0*/  IMAD.IADD R53, R53, 0x1, R15 ;  /* 0x0000000135357824 */ /* 0x000fe400078e020f */
[----:B------:R-:W-:Y:S01]  /*1d00*/  IMAD.IADD R55, R15, 0x1, R55 ;  /* 0x000000010f377824 */ /* 0x000fe200078e0237 */
[----:B------:R-:W-:Y:S01]  /*1d10*/  LEA.HI R0, R0, R3, RZ, 0x3 ;  /* 0x0000000300007211 */ /* 0x000fe200078f18ff */
[----:B------:R-:W-:-:S04]  /*1d20*/  IMAD.WIDE.U32 R52, R24, R62, R52 ;  /* 0x0000003e18347225 */ /* 0x000fc800078e0034 */
[----:B------:R-:W-:-:S04]  /*1d30*/  IMAD.WIDE.U32 R54, R24, R62, R54 ;  /* 0x0000003e18367225 */ /* 0x000fc800078e0036 */
[----:B------:R-:W-:Y:S02]  /*1d40*/  VIADD R82, R35, 0x8 ;  /* 0x0000000823527836 */ /* 0x000fe40000000000 */
[----:B------:R-:W-:Y:S02]  /*1d50*/  IMAD R60, R32, 0x60, R154 ;  /* 0x00000060203c7824 */ /* 0x000fe400078e029a */
[----:B------:R-:W-:Y:S01]  /*1d60*/  IMAD R3, R24, R5, R6 ;  /* 0x0000000518037224 */ /* 0x000fe200078e0206 */
[----:B------:R-:W-:Y:S01]  /*1d70*/  LOP3.LUT R6, R0, 0xfffffff8, RZ, 0xc0, !PT ;  /* 0xfffffff800067812 */ /* 0x000fe200078ec0ff */
[----:B------:R-:W-:Y:S02]  /*1d80*/  IMAD.IADD R35, R53, 0x1, R7 ;  /* 0x0000000135237824 */ /* 0x000fe400078e0207 */
[----:B------:R-:W-:Y:S01]  /*1d90*/  IMAD.IADD R32, R7, 0x1, R55 ;  /* 0x0000000107207824 */ /* 0x000fe200078e0237 */
[----:B------:R-:W-:Y:S01]  /*1da0*/  SHF.R.S32.HI R7, RZ, 0x3, R0 ;  /* 0x00000003ff077819 */ /* 0x000fe20000011400 */
[----:B------:R-:W-:Y:S05]  /*1db0*/  @!P6 WARPSYNC.ALL ;  /* 0x000000000000e948 */ /* 0x000fea0003800000 */
[----:B------:R-:W-:Y:S01]  /*1dc0*/  IMAD.IADD R57, R21, 0x1, R3 ;  /* 0x0000000115397824 */ /* 0x000fe200078e0203 */
[----:B------:R-:W-:Y:S01]  /*1dd0*/  LOP3.LUT R23, R23, 0xfffffffd, RZ, 0xc0, !PT ;  /* 0xfffffffd17177812 */ /* 0x000fe200078ec0ff */
[----:B------:R-:W-:Y:S01]  /*1de0*/  IMAD.IADD R56, R3, 0x1, R31 ;  /* 0x0000000103387824 */ /* 0x000fe200078e021f */
[----:B------:R-:W-:Y:S01]  /*1df0*/  ULDC UR4, c[0x0][0x2f4] ;  /* 0x0000bd0000047ab9 */ /* 0x000fe20000000800 */
[----:B------:R-:W-:Y:S01]  /*1e00*/  IMAD.SHL.U32 R62, R62, 0x80, RZ ;  /* 0x000000803e3e7824 */ /* 0x000fe200078e00ff */
[----:B------:R-:W-:Y:S01]  /*1e10*/  SHF.R.S32.HI R61, RZ, 0x1f, R34 ;  /* 0x0000001fff3d7819 */ /* 0x000fe20000011422 */
[----:B------:R-:W-:Y:S01]  /*1e20*/  IMAD.SHL.U32 R59, R59, 0x2, RZ ;  /* 0x000000023b3b7824 */ /* 0x000fe200078e00ff */
[----:B------:R-:W-:Y:S01]  /*1e30*/  @!P6 BAR.SYNC.DEFER_BLOCKING 0x9, 0x100 ;  /* 0x024400000000eb1d */ /* 0x000fe20000010000 */
[----:B------:R-:W-:Y:S01]  /*1e40*/  ISETP.GE.AND P2, PT, R18, UR4, PT ;  /* 0x0000000412007c0c */ /* 0x000fe2000bf46270 */
[C---:B--2---:R-:W-:Y:S01]  /*1e50*/  IMAD.SHL.U32 R67, R14.reuse, 0x40, RZ ;  /* 0x000000400e437824 */ /* 0x044fe200078e00ff */
[----:B------:R-:W-:-:S02]  /*1e60*/  LOP3.LUT P1, RZ, R14, 0x4, RZ, 0xc0, !PT ;  /* 0x000000040eff7812 */ /* 0x000fc4000782c0ff */
[----:B------:R-:W-:Y:S02]  /*1e70*/  SHF.R.S32.HI R14, RZ, 0x1f, R36 ;  /* 0x0000001fff0e7819 */ /* 0x000fe40000011424 */
[----:B------:R-:W-:Y:S02]  /*1e80*/  LOP3.LUT R67, R67, 0x1c0, RZ, 0xc0, !PT ;  /* 0x000001c043437812 */ /* 0x000fe400078ec0ff */
[----:B------:R-:W-:Y:S01]  /*1e90*/  LEA.HI R14, R14, R36, RZ, 0x5 ;  /* 0x000000240e0e7211 */ /* 0x000fe200078f28ff */
[----:B------:R-:W-:Y:S01]  /*1ea0*/  VIADD R36, R154, 0x60 ;  /* 0x000000609a247836 */ /* 0x000fe20000000000 */
[----:B------:R-:W-:Y:S02]  /*1eb0*/  SHF.R.U32.HI R63, RZ, 0x3, R67 ;  /* 0x00000003ff3f7819 */ /* 0x000fe40000011643 */
[----:B------:R-:W-:Y:S01]  /*1ec0*/  LOP3.LUT R4, R67, 0x18, R16, 0xf8, !PT ;  /* 0x0000001843047812 */ /* 0x000fe200078ef810 */
[----:B------:R-:W-:Y:S01]  /*1ed0*/  IMAD.SHL.U32 R36, R36, 0x40, RZ ;  /* 0x0000004024247824 */ /* 0x000fe200078e00ff */
[----:B------:R-:W-:-:S02]  /*1ee0*/  SHF.R.S32.HI R14, RZ, 0x5, R14 ;  /* 0x00000005ff0e7819 */ /* 0x000fc4000001140e */
[----:B------:R-:W-:Y:S02]  /*1ef0*/  LOP3.LUT R4, R4, R63, RZ, 0x3c, !PT ;  /* 0x0000003f04047212 */ /* 0x000fe400078e3cff */
[----:B------:R-:W-:-:S03]  /*1f00*/  LOP3.LUT R36, R36, 0x1c0, RZ, 0xc0, !PT ;  /* 0x000001c024247812 */ /* 0x000fc600078ec0ff */
[----:B------:R-:W-:Y:S01]  /*1f10*/  IMAD R58, R14, 0x200, R4 ;  /* 0x000002000e3a7824 */ /* 0x000fe200078e0204 */
[--C-:B------:R-:W-:Y:S02]  /*1f20*/  LOP3.LUT R4, R67, 0x38, R0.reuse, 0xf8, !PT ;  /* 0x0000003843047812 */ /* 0x100fe400078ef800 */
[----:B------:R-:W-:Y:S01]  /*1f30*/  LOP3.LUT R0, R36, 0x38, R0, 0xf8, !PT ;  /* 0x0000003824007812 */ /* 0x000fe200078ef800 */
[----:B------:R-:W-:-:S04]  /*1f40*/  VIADD R36, R154, 0x60 ;  /* 0x000000609a247836 */ /* 0x000fc80000000000 */
[----:B------:R-:W-:-:S05]  /*1f50*/  IMAD.SHL.U32 R36, R36, 0x40, RZ ;  /* 0x0000004024247824 */ /* 0x000fca00078e00ff */
[----:B------:R-:W-:-:S04]  /*1f60*/  LOP3.LUT R36, R36, 0x1c0, RZ, 0xc0, !PT ;  /* 0x000001c024247812 */ /* 0x000fc800078ec0ff */
[----:B------:R-:W-:Y:S02]  /*1f70*/  SHF.R.U32.HI R36, RZ, 0x3, R36 ;  /* 0x00000003ff247819 */ /* 0x000fe40000011624 */
[----:B------:R-:W-:Y:S02]  /*1f80*/  LOP3.LUT R3, R4, R63, RZ, 0x3c, !PT ;  /* 0x0000003f04037212 */ /* 0x000fe400078e3cff */
[----:B------:R-:W-:Y:S02]  /*1f90*/  LOP3.LUT R0, R0, R36, RZ, 0x3c, !PT ;  /* 0x0000002400007212 */ /* 0x000fe400078e3cff */
[----:B------:R-:W-:Y:S01]  /*1fa0*/  @P1 LOP3.LUT R23, R23, 0x2, RZ, 0xfc, !PT ;  /* 0x0000000217171812 */ /* 0x000fe200078efcff */
[----:B------:R-:W-:Y:S01]  /*1fb0*/  IMAD R3, R14, 0x200, R3 ;  /* 0x000002000e037824 */ /* 0x000fe200078e0203 */
[----:B------:R-:W-:Y:S01]  /*1fc0*/  ISETP.GE.AND P1, PT, R16, UR4, PT ;  /* 0x0000000410007c0c */ /* 0x000fe2000bf26270 */
[----:B---3--:R-:W-:Y:S01]  /*1fd0*/  IMAD.IADD R0, R12, 0x1, R0 ;  /* 0x000000010c007824 */ /* 0x008fe200078e0200 */
[----:B------:R-:W-:-:S02]  /*1fe0*/  SHF.R.S32.HI R5, RZ, 0x1f, R28 ;  /* 0x0000001fff057819 */ /* 0x000fc4000001141c */
[----:B------:R-:W-:-:S09]  /*1ff0*/  SHF.R.S32.HI R4, RZ, 0x1f, R6 ;  /* 0x0000001fff047819 */ /* 0x000fd20000011406 */
.L_x_2695:
        /* <DEDUP_REMOVED lines=24> */
[----:B------:R0:W5:Y:S01]  /*2180*/  @!P3 LDG.E R72, desc[UR40][R8.64] ;  /* 0x000000280848b981 */ /* 0x000162000c1e1900 */
[----:B------:R-:W-:Y:S01]  /*2190*/  ISETP.GT.AND P3, PT, R26, R27, PT ;  /* 0x0000001b1a00720c */ /* 0x000fe20003f64270 */
[----:B------:R-:W-:Y:S01]  /*21a0*/  IMAD R10, R19, 0x2000, R58 ;  /* 0x00002000130a7824 */ /* 0x000fe200078e023a */
[----:B------:R-:W-:Y:S01]  /*21b0*/  LOP3.LUT R23, R23, 0xfffffffe, RZ, 0xc0, !PT ;  /* 0xfffffffe17177812 */ /* 0x000fe200078ec0ff */
[----:B------:R-:W-:Y:S05]  /*21c0*/  YIELD ;  /* 0x0000000000007946 */ /* 0x000fea0003800000 */
[----:B------:R-:W-:Y:S01]  /*21d0*/  IADD3 R12, -R12, RZ, RZ ;  /* 0x000000ff0c0c7210 */ /* 0x000fe20007ffe1ff */
[C---:B------:R-:W-:Y:S01]  /*21e0*/  VIADD R70, R10.reuse, 0x20 ;  /* 0x000000200a467836 */ /* 0x040fe20000000000 */
[----:B------:R-:W-:Y:S01]  /*21f0*/  BSSY B0, `(.L_x_2640) ;  /* 0x000032d000007945 */ /* 0x000fe20003800000 */
[----:B------:R-:W-:-:S02]  /*2200*/  IMAD R71, R10, 0x2, R25 ;  /* 0x000000020a477824 */ /* 0x000fc400078e0219 */
[----:B------:R-:W-:Y:S01]  /*2210*/  @P3 LOP3.LUT R23, R23, 0x1, RZ, 0xfc, !PT ;  /* 0x0000000117173812 */ /* 0x000fe200078efcff */
[----:B------:R-:W-:Y:S01]  /*2220*/  IMAD R73, R73, R12, R36 ;  /* 0x0000000c49497224 */ /* 0x000fe200078e0224 */
[----:B------:R-:W-:Y:S02]  /*2230*/  ISETP.GE.AND P3, PT, R78, 0x1, PT ;  /* 0x000000014e00780c */ /* 0x000fe40003f66270 */
[----:B--2---:R-:W-:-:S13]  /*2240*/  LOP3.LUT P5, RZ, R37, 0x4, RZ, 0xc0, !PT ;  /* 0x0000000425ff7812 */ /* 0x004fda00078ac0ff */
[----:B------:R-:W-:-:S04]  /*2250*/  @P5 VIADD R70, R10, 0xffffffe0 ;  /* 0xffffffe00a465836 */ /* 0x000fc80000000000 */
[----:B------:R-:W-:Y:S01]  /*2260*/  IMAD R70, R70, 0x2, R25 ;  /* 0x0000000246467824 */ /* 0x000fe200078e0219 */
[----:B0-----:R-:W-:Y:S06]  /*2270*/  @!P3 BRA `(.L_x_2641) ;  /* 0x0000002c007cb947 */ /* 0x001fec0003800000 */
[----:B------:R-:W-:Y:S01]  /*2280*/  SHF.R.S32.HI R74, RZ, 0x1f, R73 ;  /* 0x0000001fff4a7819 */ /* 0x000fe20000011449 */
[----:B------:R-:W-:Y:S01]  /*2290*/  ULDC.64 UR4, c[0x0][0x300] ;  /* 0x0000c00000047ab9 */ /* 0x000fe20000000a00 */
[----:B-----5:R-:W-:Y:S01]  /*22a0*/  SHF.R.S32.HI R75, RZ, 0x1f, R72 ;  /* 0x0000001fff4b7819 */ /* 0x020fe20000011448 */
[----:B------:R-:W-:-:S04]  /*22b0*/  IMAD.WIDE.U32 R8, R73, UR4, RZ ;  /* 0x0000000449087c25 */ /* 0x000fc8000f8e00ff */
[----:B------:R-:W-:Y:S02]  /*22c0*/  IMAD R10, R74, UR4, RZ ;  /* 0x000000044a0a7c24 */ /* 0x000fe4000f8e02ff */
[----:B------:R-:W-:Y:S02]  /*22d0*/  IMAD R76, R26, -0x80, R29 ;  /* 0xffffff801a4c7824 */ /* 0x000fe400078e021d */
[----:B------:R-:W-:Y:S01]  /*22e0*/  IMAD R11, R73, UR5, R10 ;  /* 0x00000005490b7c24 */ /* 0x000fe2000f8e020a */
[----:B------:R-:W-:Y:S01]  /*22f0*/  ULDC.64 UR4, c[0x0][0x310] ;  /* 0x0000c40000047ab9 */ /* 0x000fe20000000a00 */
[----:B------:R-:W-:Y:S01]  /*2300*/  IMAD R10, R66, R26, RZ ;  /* 0x0000001a420a7224 */ /* 0x000fe200078e02ff */
[----:B------:R-:W-:Y:S01]  /*2310*/  VIMNMX R76, R76, 0x80, PT ;  /* 0x000000804c4c7848 */ /* 0x000fe20003fe0100 */
[----:B------:R-:W-:Y:S02]  /*2320*/  IMAD R13, R75, UR4, RZ ;  /* 0x000000044b0d7c24 */ /* 0x000fe4000f8e02ff */
[----:B------:R-:W-:-:S02]  /*2330*/  IMAD.IADD R9, R9, 0x1, R11 ;  /* 0x0000000109097824 */ /* 0x000fc400078e020b */
[C---:B------:R-:W-:Y:S02]  /*2340*/  IMAD R13, R72.reuse, UR5, R13 ;  /* 0x00000005480d7c24 */ /* 0x040fe4000f8e020d */
[----:B------:R-:W-:Y:S01]  /*2350*/  IMAD.WIDE.U32 R8, R72, UR4, R8 ;  /* 0x0000000448087c25 */ /* 0x000fe2000f8e0008 */
[----:B------:R-:W-:-:S03]  /*2360*/  ULDC.64 UR4, c[0x0][0x308] ;  /* 0x0000c20000047ab9 */ /* 0x000fc60000000a00 */
[----:B------:R-:W-:Y:S02]  /*2370*/  IMAD R11, R61, UR4, RZ ;  /* 0x000000043d0b7c24 */ /* 0x000fe4000f8e02ff */
[----:B------:R-:W-:Y:S02]  /*2380*/  IMAD.IADD R9, R9, 0x1, R13 ;  /* 0x0000000109097824 */ /* 0x000fe400078e020d */
[C---:B------:R-:W-:Y:S02]  /*2390*/  IMAD R11, R34.reuse, UR5, R11 ;  /* 0x00000005220b7c24 */ /* 0x040fe4000f8e020b */
[----:B------:R-:W-:Y:S01]  /*23a0*/  IMAD.WIDE.U32 R86, R34, UR4, R8 ;  /* 0x0000000422567c25 */ /* 0x000fe2000f8e0008 */
[----:B------:R-:W-:Y:S01]  /*23b0*/  ULDC.64 UR4, c[0x0][0x2e8] ;  /* 0x0000ba0000047ab9 */ /* 0x000fe20000000a00 */
[----:B------:R-:W-:Y:S02]  /*23c0*/  SHF.R.S32.HI R8, RZ, 0x1f, R26 ;  /* 0x0000001fff087819 */ /* 0x000fe4000001141a */
[----:B------:R-:W-:Y:S01]  /*23d0*/  IMAD.IADD R9, R87, 0x1, R11 ;  /* 0x0000000157097824 */ /* 0x000fe200078e020b */
[----:B------:R-:W-:Y:S01]  /*23e0*/  LEA R85, P3, R86, UR4, 0x1 ;  /* 0x0000000456557c11 */ /* 0x000fe2000f8608ff */
[----:B------:R-:W-:Y:S01]  /*23f0*/  ULDC.U8 UR4, c[0x0][0x410] ;  /* 0x0001040000047ab9 */ /* 0x000fe20000000000 */
[----:B------:R-:W-:-:S02]  /*2400*/  IMAD R13, R64, R26, RZ ;  /* 0x0000001a400d7224 */ /* 0x000fc400078e02ff */
        /* <DEDUP_REMOVED lines=41> */
.L_x_2644:
[----:B------:R-:W-:Y:S05]  /*26a0*/  BSYNC B1 ;  /* 0x0000000000017941 */ /* 0x000fea0003800000 */
.L_x_2643:
        /* <DEDUP_REMOVED lines=34> */
.L_x_2646:
[----:B------:R-:W-:Y:S05]  /*28d0*/  BSYNC B1 ;  /* 0x0000000000017941 */ /* 0x000fea0003800000 */
.L_x_2645:
[----:B0-----:R-:W-:Y:S01]  /*28e0*/  IMAD.MOV.U32 R8, RZ, RZ, R48 ;  /* 0x000000ffff087224 */ /* 0x001fe200078e0030 */
[----:B------:R-:W-:Y:S01]  /*28f0*/  ISETP.NE.AND P5, PT, R157, 0x3, PT ;  /* 0x000000039d00780c */ /* 0x000fe20003fa5270 */
[----:B------:R-:W-:Y:S01]  /*2900*/  IMAD.MOV.U32 R9, RZ, RZ, R49 ;  /* 0x000000ffff097224 */ /* 0x000fe200078e0031 */
[----:B------:R-:W-:Y:S01]  /*2910*/  PRMT R96, R15, 0x7610, R96 ;  /* 0x000076100f607816 */ /* 0x000fe20000000060 */
[----:B------:R-:W-:Y:S01]  /*2920*/  IMAD.MOV.U32 R10, RZ, RZ, R50 ;  /* 0x000000ffff0a7224 */ /* 0x000fe200078e0032 */
[----:B------:R-:W-:Y:S01]  /*2930*/  PRMT R99, R8, 0x7610, R99 ;  /* 0x0000761008637816 */ /* 0x000fe20000000063 */
[----:B------:R-:W-:Y:S01]  /*2940*/  IMAD.MOV.U32 R8, RZ, RZ, R46 ;  /* 0x000000ffff087224 */ /* 0x000fe200078e002e */
[----:B------:R-:W-:Y:S01]  /*2950*/  PRMT R80, R80, 0x5410, R9 ;  /* 0x0000541050507816 */ /* 0x000fe20000000009 */
[----:B------:R-:W-:Y:S01]  /*2960*/  IMAD.MOV.U32 R11, RZ, RZ, R51 ;  /* 0x000000ffff0b7224 */ /* 0x000fe200078e0033 */
[----:B------:R-:W-:Y:S02]  /*2970*/  MOV R9, R47 ;  /* 0x0000002f00097202 */ /* 0x000fe40000000f00 */
        /* <DEDUP_REMOVED lines=23> */
.L_x_2647:
[----:B------:R-:W2:Y:S01]  /*2af0*/  LDL R8, [R1] ;  /* 0x0000000001087983 */ /* 0x000ea20000100800 */
[----:B------:R-:W-:Y:S01]  /*2b00*/  IMAD R69, R19, 0x8, R2 ;  /* 0x0000000813457824 */ /* 0x000fe200078e0202 */
[----:B------:R-:W-:Y:S01]  /*2b10*/  BSSY B1, `(.L_x_2648) ;  /* 0x0000004000017945 */ /* 0x000fe20003800000 */
[----:B--2---:R-:W-:-:S04]  /*2b20*/  SHF.L.U32 R77, R8, 0x1f, RZ ;  /* 0x0000001f084d7819 */ /* 0x004fc800000006ff */
[----:B------:R-:W0:Y:S02]  /*2b30*/  SYNCS.PHASECHK.TRANS64.TRYWAIT P6, [R69+URZ+0x16890], R77 ;  /* 0x0168904d450075a7 */ /* 0x000e2400080c017f */
[----:B0-----:R-:W-:Y:S05]  /*2b40*/  @!P6 BRA `(.L_x_2649) ;  /* 0x000001600084e947 */ /* 0x001fea0003800000 */
.L_x_2891:
[----:B------:R-:W-:Y:S05]  /*2b50*/  BSYNC B1 ;  /* 0x0000000000017941 */ /* 0x000fea0003800000 */
.L_x_2648:
[----:B------:R-:W-:-:S03]  /*2b60*/  UMOV UR4, 0xffffffff ;  /* 0xffffffff00047882 */ /* 0x000fc60000000000 */
[----:B------:R-:W-:Y:S05]  /*2b70*/  BRA.DIV UR4, `(.L_x_2650) ;  /* 0x00000162048c7947 */ /* 0x000fea000b800000 */
[----:B------:R1:W2:Y:S04]  /*2b80*/  SHFL.IDX PT, R79, R86, RZ, 0x1c1f ;  /* 0x001c1fff564f7589 */ /* 0x0002a800000e0000 */
[----:B------:R1:W3:Y:S02]  /*2b90*/  SHFL.IDX PT, R14, R85, RZ, 0x1c1f ;  /* 0x001c1fff550e7589 */ /* 0x0002e400000e0000 */
.L_x_2895:
        /* <DEDUP_REMOVED lines=10> */
[--C-:B------:R-:W-:Y:S02]  /*2c40*/  SHF.R.U64 R100, R50, 0x10, R51.reuse ;  /* 0x0000001032647819 */ /* 0x100fe40000001233 */
[----:B------:R-:W-:Y:S01]  /*2c50*/  SHF.R.U32.HI R102, RZ, 0x10, R51 ;  /* 0x00000010ff667819 */ /* 0x000fe20000011633 */
[----:B0-----:R-:W-:Y:S01]  /*2c60*/  IMAD.U32 R51, R9, 0x10000, RZ ;  /* 0x0001000009337824 */ /* 0x001fe200078e00ff */
[--C-:B------:R-:W-:Y:S02]  /*2c70*/  SHF.R.U32.HI R98, RZ, 0x10, R49.reuse ;  /* 0x00000010ff627819 */ /* 0x100fe40000011631 */
[----:B------:R-:W-:Y:S01]  /*2c80*/  SHF.R.U64 R97, R48, 0x10, R49 ;  /* 0x0000001030617819 */ /* 0x000fe20000001231 */
[C---:B------:R-:W-:Y:S01]  /*2c90*/  IMAD.U32 R48, R10.reuse, 0x10000, RZ ;  /* 0x000100000a307824 */ /* 0x040fe200078e00ff */
[----:B------:R-:W-:Y:S01]  /*2ca0*/  LOP3.LUT R49, R10, 0xffff0000, RZ, 0xc0, !PT ;  /* 0xffff00000a317812 */ /* 0x000fe200078ec0ff */
[----:B------:R-:W-:Y:S01]  /*2cb0*/  IMAD.U32 R10, R11, 0x10000, RZ ;  /* 0x000100000b0a7824 */ /* 0x000fe200078e00ff */
[----:B------:R-:W-:-:S02]  /*2cc0*/  PRMT R100, R81, 0x5432, R100 ;  /* 0x0000543251647816 */ /* 0x000fc40000000064 */
[----:B------:R-:W-:Y:S02]  /*2cd0*/  PRMT R102, R87, 0x5432, R102 ;  /* 0x0000543257667816 */ /* 0x000fe40000000066 */
[----:B------:R-:W-:Y:S02]  /*2ce0*/  LOP3.LUT R15, R11, 0xffff0000, RZ, 0xc0, !PT ;  /* 0xffff00000b0f7812 */ /* 0x000fe400078ec0ff */
[----:B------:R-:W-:Y:S01]  /*2cf0*/  PRMT R98, R80, 0x5432, R98 ;  /* 0x0000543250627816 */ /* 0x000fe20000000062 */
[----:B------:R-:W-:Y:S01]  /*2d00*/  IMAD.U32 R103, R102, 0x10000, RZ ;  /* 0x0001000066677824 */ /* 0x000fe200078e00ff */
[----:B------:R-:W-:Y:S02]  /*2d10*/  PRMT R11, R99, 0x5410, R97 ;  /* 0x00005410630b7816 */ /* 0x000fe40000000061 */
        /* <DEDUP_REMOVED lines=8> */
[----:B------:R-:W-:Y:S01]  /*2da0*/  LOP3.LUT R98, R98, 0xffff0000, RZ, 0xc0, !PT ;  /* 0xffff000062627812 */ /* 0x000fe200078ec0ff */
[-C--:B------:R-:W-:Y:S01]  /*2db0*/  FMUL.FTZ R106, R50, R97.reuse ;  /* 0x00000061326a7220 */ /* 0x080fe20000410000 */
[C---:B------:R-:W-:Y:S01]  /*2dc0*/  IMAD.U32 R9, R8.reuse, 0x10000, RZ ;  /* 0x0001000008097824 */ /* 0x040fe200078e00ff */
[----:B------:R-:W-:Y:S01]  /*2dd0*/  LOP3.LUT R50, R8, 0xffff0000, RZ, 0xc0, !PT ;  /* 0xffff000008327812 */ /* 0x000fe200078ec0ff */
[----:B------:R-:W-:Y:S01]  /*2de0*/  FFMA.FTZ R8, R51, R97, -R104 ;  /* 0x0000006133087223 */ /* 0x000fe20000010868 */
[----:B------:R-:W-:-:S02]  /*2df0*/  IMAD.U32 R100, R100, 0x10000, RZ ;  /* 0x0001000064647824 */ /* 0x000fc400078e00ff */
[C---:B------:R-:W-:Y:S01]  /*2e00*/  FFMA.FTZ R104, R48.reuse, R103, R49 ;  /* 0x0000006730687223 */ /* 0x040fe20000010031 */
[----:B------:R-:W-:Y:S02]  /*2e10*/  IMAD.U32 R11, R11, 0x10000, RZ ;  /* 0x000100000b0b7824 */ /* 0x000fe400078e00ff */
[C---:B------:R-:W-:Y:S01]  /*2e20*/  FMUL.FTZ R49, R15.reuse, R102 ;  /* 0x000000660f317220 */ /* 0x040fe20000410000 */
[----:B------:R-:W-:Y:S01]  /*2e30*/  FFMA.FTZ R105, R48, R99, -R105 ;  /* 0x0000006330697223 */ /* 0x000fe20000010869 */
[----:B------:R-:W-:Y:S01]  /*2e40*/  FMUL.FTZ R97, R15, R98 ;  /* 0x000000620f617220 */ /* 0x000fe20000410000 */
[C---:B------:R-:W-:Y:S01]  /*2e50*/  FMUL.FTZ R48, R50.reuse, R100 ;  /* 0x0000006432307220 */ /* 0x040fe20000410000 */
[----:B------:R-:W-:Y:S01]  /*2e60*/  FMUL.FTZ R15, R50, R11 ;  /* 0x0000000b320f7220 */ /* 0x000fe20000410000 */
[C---:B------:R-:W-:Y:S01]  /*2e70*/  FFMA.FTZ R49, R10.reuse, R98, -R49 ;  /* 0x000000620a317223 */ /* 0x040fe20000010831 */
[----:B------:R-:W-:Y:S01]  /*2e80*/  FFMA.FTZ R51, R51, R101, R106 ;  /* 0x0000006533337223 */ /* 0x000fe2000001006a */
[----:B------:R-:W-:Y:S01]  /*2e90*/  FFMA.FTZ R10, R10, R102, R97 ;  /* 0x000000660a0a7223 */ /* 0x000fe20000010061 */
[C---:B------:R-:W-:Y:S01]  /*2ea0*/  FFMA.FTZ R48, R9.reuse, R11, -R48 ;  /* 0x0000000b09307223 */ /* 0x040fe20000010830 */
[----:B------:R-:W-:-:S02]  /*2eb0*/  FFMA.FTZ R15, R9, R100, R15 ;  /* 0x00000064090f7223 */ /* 0x000fc4000001000f */
[----:B------:R-:W-:Y:S02]  /*2ec0*/  F2FP.BF16.F32.PACK_AB R9, R51, R8 ;  /* 0x000000083309723e */ /* 0x000fe400000010ff */
[----:B------:R-:W-:Y:S02]  /*2ed0*/  F2FP.BF16.F32.PACK_AB R11, R10, R49 ;  /* 0x000000310a0b723e */ /* 0x000fe400000010ff */
[----:B------:R-:W-:Y:S02]  /*2ee0*/  F2FP.BF16.F32.PACK_AB R10, R104, R105 ;  /* 0x00000069680a723e */ /* 0x000fe400000010ff */
[----:B------:R-:W-:-:S07]  /*2ef0*/  F2FP.BF16.F32.PACK_AB R8, R15, R48 ;  /* 0x000000300f08723e */ /* 0x000fce00000010ff */
.L_x_2656:
[----:B------:R-:W-:Y:S05]  /*2f00*/  BSYNC B3 ;  /* 0x0000000000037941 */ /* 0x000fea0003800000 */
.L_x_2655:
[----:B0-----:R4:W-:Y:S02]  /*2f10*/  ST.E.128 desc[UR40][R12.64], R8 ;  /* 0x000000080c007985 */ /* 0x0019e4000c101d28 */
.L_x_2654:
[----:B------:R-:W-:Y:S05]  /*2f20*/  BSYNC B2 ;  /* 0x0000000000027941 */ /* 0x000fea0003800000 */
.L_x_2653:
[----:B------:R-:W-:Y:S05]  /*2f30*/  @P2 BRA `(.L_x_2652) ;  /* 0x0000000000d82947 */ /* 0x000fea0003800000 */
[----:B------:R-:W5:Y:S01]  /*2f40*/  LDL R15, [R1+0x4] ;  /* 0x00000400010f7983 */ /* 0x000f620000100800 */
[C---:B---34-:R-:W-:Y:S01]  /*2f50*/  LEA R12, P3, R18.reuse, R14, 0x1 ;  /* 0x0000000e120c7211 */ /* 0x058fe200078608ff */
[----:B------:R-:W-:Y:S02]  /*2f60*/  BSSY B2, `(.L_x_2657) ;  /* 0x0000032000027945 */ /* 0x000fe40003800000 */
[----:B------:R3:W4:Y:S01]  /*2f70*/  LDS.128 R8, [R70+0xe000] ;  /* 0x00e0000046087984 */ /* 0x0007220000000c00 */
[----:B--2---:R-:W-:Y:S02]  /*2f80*/  LEA.HI.X R13, R18, R79, R156, 0x1, P3 ;  /* 0x0000004f120d7211 */ /* 0x004fe400018f0c9c */
[----:B-----5:R-:W-:-:S13]  /*2f90*/  ISETP.GE.AND P3, PT, R15, R78, PT ;  /* 0x0000004e0f00720c */ /* 0x020fda0003f66270 */
[----:B---34-:R-:W-:Y:S05]  /*2fa0*/  @P3 BRA `(.L_x_2658) ;  /* 0x0000000000b43947 */ /* 0x018fea0003800000 */
[----:B------:R-:W-:Y:S02]  /*2fb0*/  SHF.R.U64 R51, R44, 0x10, R45 ;  /* 0x000000102c337819 */ /* 0x000fe4000000122d */
[--C-:B------:R-:W-:Y:S02]  /*2fc0*/  SHF.R.U64 R49, R46, 0x10, R47.reuse ;  /* 0x000000102e317819 */ /* 0x100fe4000000122f */
[----:B------:R-:W-:Y:S02]  /*2fd0*/  SHF.R.U32.HI R46, RZ, 0x10, R47 ;  /* 0x00000010ff2e7819 */ /* 0x000fe4000001162f */
[----:B------:R-:W-:Y:S02]  /*2fe0*/  SHF.R.U32.HI R14, RZ, 0x10, R45 ;  /* 0x00000010ff0e7819 */ /* 0x000fe4000001162d */
        /* <DEDUP_REMOVED lines=10> */
[----:B------:R-:W-:Y:S01]  /*3090*/  LOP3.LUT R44, R10, 0xffff0000, RZ, 0xc0, !PT ;  /* 0xffff00000a2c7812 */ /* 0x000fe200078ec0ff */
[----:B------:R-:W-:Y:S01]  /*30a0*/  FMUL.FTZ R50, R14, R48 ;  /* 0x000000300e327220 */ /* 0x000fe20000410000 */
[----:B------:R-:W-:Y:S01]  /*30b0*/  SHF.L.U32 R15, R10, 0x10, RZ ;  /* 0x000000100a0f7819 */ /* 0x000fe200000006ff */
[----:B------:R-:W-:Y:S01]  /*30c0*/  FMUL.FTZ R51, R14, R46 ;  /* 0x0000002e0e337220 */ /* 0x000fe20000410000 */
[C---:B------:R-:W-:Y:S01]  /*30d0*/  LOP3.LUT R45, R11.reuse, 0xffff0000, RZ, 0xc0, !PT ;  /* 0xffff00000b2d7812 */ /* 0x040fe200078ec0ff */
[----:B------:R-:W-:-:S02]  /*30e0*/  IMAD.U32 R10, R11, 0x10000, RZ ;  /* 0x000100000b0a7824 */ /* 0x000fc400078e00ff */
[C---:B------:R-:W-:Y:S01]  /*30f0*/  FMUL.FTZ R14, R44.reuse, R49 ;  /* 0x000000312c0e7220 */ /* 0x040fe20000410000 */
[----:B------:R-:W-:Y:S02]  /*3100*/  IMAD.U32 R11, R9, 0x10000, RZ ;  /* 0x00010000090b7824 */ /* 0x000fe400078e00ff */
[-C--:B------:R-:W-:Y:S01]  /*3110*/  FMUL.FTZ R44, R44, R47.reuse ;  /* 0x0000002f2c2c7220 */ /* 0x080fe20000410000 */
[----:B------:R-:W-:Y:S01]  /*3120*/  LOP3.LUT R93, R93, 0xffff0000, RZ, 0xc0, !PT ;  /* 0xffff00005d5d7812 */ /* 0x000fe200078ec0ff */
[C---:B------:R-:W-:Y:S01]  /*3130*/  IMAD.U32 R9, R8.reuse, 0x10000, RZ ;  /* 0x0001000008097824 */ /* 0x040fe200078e00ff */
[----:B------:R-:W-:Y:S01]  /*3140*/  LOP3.LUT R95, R95, 0xffff0000, RZ, 0xc0, !PT ;  /* 0xffff00005f5f7812 */ /* 0x000fe200078ec0ff */
[----:B------:R-:W-:Y:S01]  /*3150*/  FFMA.FTZ R50, R11, R46, -R50 ;  /* 0x0000002e0b327223 */ /* 0x000fe20000010832 */
[----:B------:R-:W-:Y:S01]  /*3160*/  LOP3.LUT R8, R8, 0xffff0000, RZ, 0xc0, !PT ;  /* 0xffff000008087812 */ /* 0x000fe200078ec0ff */
[C---:B------:R-:W-:Y:S01]  /*3170*/  FFMA.FTZ R47, R15.reuse, R47, -R14 ;  /* 0x0000002f0f2f7223 */ /* 0x040fe2000001080e */
        /* <DEDUP_REMOVED lines=16> */
.L_x_2658:
[----:B------:R-:W-:Y:S05]  /*3280*/  BSYNC B2 ;  /* 0x0000000000027941 */ /* 0x000fea0003800000 */
.L_x_2657:
[----:B------:R2:W-:Y:S02]  /*3290*/  ST.E.128 desc[UR40][R12.64], R8 ;  /* 0x000000080c007985 */ /* 0x0005e4000c101d28 */
.L_x_2652:
[----:B------:R-:W-:Y:S05]  /*32a0*/  BSYNC B1 ;  /* 0x0000000000017941 */ /* 0x000fea0003800000 */
.L_x_2651:
[----:B------:R-:W-:-:S03]  /*32b0*/  UMOV UR4, 0xffffffff ;  /* 0xffffffff00047882 */ /* 0x000fc60000000000 */
[----:B------:R-:W-:Y:S05]  /*32c0*/  BRA.DIV UR4, `(.L_x_2659) ;  /* 0x0000015e04007947 */ /* 0x000fea000b800000 */
[----:B------:R0:W0:Y:S04]  /*32d0*/  SHFL.IDX PT, R45, R86, 0x1, 0x1c1f ;  /* 0x003c1f00562d7f89 */ /* 0x00002800000e0000 */
[----:B---3--:R3:W0:Y:S02]  /*32e0*/  SHFL.IDX PT, R14, R85, 0x1, 0x1c1f ;  /* 0x003c1f00550e7f89 */ /* 0x00862400000e0000 */
.L_x_2899:
[----:B------:R-:W-:Y:S05]  /*32f0*/  @P4 BRA `(.L_x_2660) ;  /* 0x0000002000704947 */ /* 0x000fea0003800000 */
[----:B------:R-:W-:Y:S04]  /*3300*/  BSSY B1, `(.L_x_2661) ;  /* 0x0000038000017945 */ /* 0x000fe80003800000 */
[----:B------:R-:W-:Y:S05]  /*3310*/  @P1 BRA `(.L_x_2662) ;  /* 0x0000000000d81947 */ /* 0x000fea0003800000 */
[----:B--2-4-:R2:W4:Y:S01]  /*3320*/  LDS.128 R8, [R71+0x11000] ;  /* 0x0110000047087984 */ /* 0x0145220000000c00 */
[C---:B0-----:R-:W-:Y:S01]  /*3330*/  LEA R12, P3, R16.reuse, R14, 0x1 ;  /* 0x0000000e100c7211 */ /* 0x041fe200078608ff */
[----:B------:R-:W-:Y:S03]  /*3340*/  BSSY B2, `(.L_x_2663) ;  /* 0x0000032000027945 */ /* 0x000fe60003800000 */
[----:B------:R-:W-:Y:S02]  /*3350*/  LEA.HI.X R13, R16, R45, R17, 0x1, P3 ;  /* 0x0000002d100d7211 */ /* 0x000fe400018f0c11 */
[----:B------:R-:W-:-:S13]  /*3360*/  ISETP.GE.AND P3, PT, R152, R78, PT ;  /* 0x0000004e9800720c */ /* 0x000fda0003f66270 */
[----:B--2---:R-:W-:Y:S05]  /*3370*/  @P3 BRA `(.L_x_2664) ;  /* 0x0000000000b83947 */ /* 0x004fea0003800000 */
[----:B------:R-:W-:Y:S01]  /*3380*/  SHF.R.U64 R44, R42, 0x10, R43 ;  /* 0x000000102a2c7819 */ /* 0x000fe2000000122b */
[----:B----4-:R-:W-:Y:S01]  /*3390*/  IMAD.U32 R15, R10, 0x10000, RZ ;  /* 0x000100000a0f7824 */ /* 0x010fe200078e00ff */
[----:B------:R-:W-:Y:S02]  /*33a0*/  SHF.R.U64 R46, R40, 0x10, R41 ;  /* 0x00000010282e7819 */ /* 0x000fe40000001229 */
[----:B------:R-:W-:Y:S02]  /*33b0*/  SHF.R.U32.HI R43, RZ, 0x10, R43 ;  /* 0x00000010ff2b7819 */ /* 0x000fe4000001162b */
[----:B------:R-:W-:Y:S01]  /*33c0*/  SHF.R.U32.HI R47, RZ, 0x10, R41 ;  /* 0x00000010ff2f7819 */ /* 0x000fe20000011629 */
[----:B------:R-:W-:Y:S01]  /*33d0*/  IMAD.U32 R41, R11, 0x10000, RZ ;  /* 0x000100000b297824 */ /* 0x000fe200078e00ff */
[----:B------:R-:W-:Y:S02]  /*33e0*/  PRMT R91, R91, 0x5410, R44 ;  /* 0x000054105b5b7816 */ /* 0x000fe4000000002c */
[----:B------:R-:W-:-:S02]  /*33f0*/  PRMT R89, R89, 0x5410, R46 ;  /* 0x0000541059597816 */ /* 0x000fc4000000002e */
[----:B------:R-:W-:Y:S02]  /*3400*/  PRMT R92, R92, 0x5410, R43 ;  /* 0x000054105c5c7816 */ /* 0x000fe4000000002b */
[----:B------:R-:W-:Y:S02]  /*3410*/  LOP3.LUT R42, R11, 0xffff0000, RZ, 0xc0, !PT ;  /* 0xffff00000b2a7812 */ /* 0x000fe400078ec0ff */
[----:B------:R-:W-:Y:S01]  /*3420*/  PRMT R90, R90, 0x5410, R47 ;  /* 0x000054105a5a7816 */ /* 0x000fe2000000002f */
[----:B------:R-:W-:Y:S01]  /*3430*/  IMAD.U32 R47, R92, 0x10000, RZ ;  /* 0x000100005c2f7824 */ /* 0x000fe200078e00ff */
[----:B------:R-:W-:Y:S02]  /*3440*/  LOP3.LUT R11, R9, 0xffff0000, RZ, 0xc0, !PT ;  /* 0xffff0000090b7812 */ /* 0x000fe400078ec0ff */
[----:B------:R-:W-:Y:S01]  /*3450*/  LOP3.LUT R46, R91, 0xffff0000, RZ, 0xc0, !PT ;  /* 0xffff00005b2e7812 */ /* 0x000fe200078ec0ff */
[----:B------:R-:W-:Y:S01]  /*3460*/  IMAD.U32 R44, R90, 0x10000, RZ ;  /* 0x000100005a2c7824 */ /* 0x000fe200078e00ff */
[----:B------:R-:W-:Y:S01]  /*3470*/  LOP3.LUT R43, R89, 0xffff0000, RZ, 0xc0, !PT ;  /* 0xffff0000592b7812 */ /* 0x000fe200078ec0ff */
[----:B------:R-:W-:Y:S01]  /*3480*/  IMAD.U32 R91, R91, 0x10000, RZ ;  /* 0x000100005b5b7824 */ /* 0x000fe200078e00ff */
[----:B------:R-:W-:Y:S01]  /*3490*/  LOP3.LUT R40, R10, 0xffff0000, RZ, 0xc0, !PT ;  /* 0xffff00000a287812 */ /* 0x000fe200078ec0ff */
[----:B------:R-:W-:-:S02]  /*34a0*/  IMAD.U32 R10, R9, 0x10000, RZ ;  /* 0x00010000090a7824 */ /* 0x000fc400078e00ff */
[C---:B------:R-:W-:Y:S01]  /*34b0*/  FMUL.FTZ R49, R11.reuse, R46 ;  /* 0x0000002e0b317220 */ /* 0x040fe20000410000 */
[C---:B------:R-:W-:Y:S02]  /*34c0*/  IMAD.U32 R9, R8.reuse, 0x10000, RZ ;  /* 0x0001000008097824 */ /* 0x040fe400078e00ff */
[----:B------:R-:W-:Y:S01]  /*34d0*/  FMUL.FTZ R11, R11, R43 ;  /* 0x0000002b0b0b7220 */ /* 0x000fe20000410000 */
[----:B------:R-:W-:Y:S01]  /*34e0*/  LOP3.LUT R8, R8, 0xffff0000, RZ, 0xc0, !PT ;  /* 0xffff000008087812 */ /* 0x000fe200078ec0ff */
[C---:B------:R-:W-:Y:S01]  /*34f0*/  FMUL.FTZ R48, R40.reuse, R47 ;  /* 0x0000002f28307220 */ /* 0x040fe20000410000 */
[----:B------:R-:W-:Y:S01]  /*3500*/  FMUL.FTZ R40, R40, R44 ;  /* 0x0000002c28287220 */ /* 0x000fe20000410000 */
[----:B------:R-:W-:Y:S01]  /*3510*/  LOP3.LUT R92, R92, 0xffff0000, RZ, 0xc0, !PT ;  /* 0xffff00005c5c7812 */ /* 0x000fe200078ec0ff */
[----:B------:R-:W-:Y:S01]  /*3520*/  IMAD.U32 R89, R89, 0x10000, RZ ;  /* 0x0001000059597824 */ /* 0x000fe200078e00ff */
[----:B------:R-:W-:Y:S01]  /*3530*/  LOP3.LUT R90, R90, 0xffff0000, RZ, 0xc0, !PT ;  /* 0xffff00005a5a7812 */ /* 0x000fe200078ec0ff */
[C---:B------:R-:W-:Y:S01]  /*3540*/  FFMA.FTZ R49, R10.reuse, R43, -R49 ;  /* 0x0000002b0a317223 */ /* 0x040fe20000010831 */
        /* <DEDUP_REMOVED lines=17> */
.L_x_2664:
[----:B------:R-:W-:Y:S05]  /*3660*/  BSYNC B2 ;  /* 0x0000000000027941 */ /* 0x000fea0003800000 */
.L_x_2663:
[----:B----4-:R0:W-:Y:S02]  /*3670*/  ST.E.128 desc[UR40][R12.64], R8 ;  /* 0x000000080c007985 */ /* 0x0101e4000c101d28 */
.L_x_2662:
[----:B------:R-:W-:Y:S05]  /*3680*/  BSYNC B1 ;  /* 0x0000000000017941 */ /* 0x000fea0003800000 */
.L_x_2661:
[----:B------:R-:W-:Y:S05]  /*3690*/  @P2 BRA `(.L_x_2660) ;  /* 0x0000001c00882947 */ /* 0x000fea0003800000 */
[----:B------:R-:W5:Y:S01]  /*36a0*/  LDL R15, [R1+0x4] ;  /* 0x00000400010f7983 */ /* 0x000f620000100800 */
[C---:B0-2-4-:R-:W-:Y:S01]  /*36b0*/  LEA R12, P3, R18.reuse, R14, 0x1 ;  /* 0x0000000e120c7211 */ /* 0x055fe200078608ff */
[----:B------:R-:W-:Y:S02]  /*36c0*/  BSSY B1, `(.L_x_2665) ;  /* 0x0000033000017945 */ /* 0x000fe40003800000 */
[----:B------:R0:W2:Y:S01]  /*36d0*/  LDS.128 R8, [R70+0x11000] ;  /* 0x0110000046087984 */ /* 0x0000a20000000c00 */
[----:B------:R-:W-:Y:S02]  /*36e0*/  LEA.HI.X R13, R18, R45, R156, 0x1, P3 ;  /* 0x0000002d120d7211 */ /* 0x000fe400018f0c9c */
[----:B-----5:R-:W-:-:S13]  /*36f0*/  ISETP.GE.AND P3, PT, R15, R78, PT ;  /* 0x0000004e0f00720c */ /* 0x020fda0003f66270 */
[----:B0-2---:R-:W-:Y:S05]  /*3700*/  @P3 BRA `(.L_x_2666) ;  /* 0x0000000000b83947 */ /* 0x005fea0003800000 */
[----:B------:R-:W-:Y:S01]  /*3710*/  SHF.R.U64 R38, R38, 0x10, R39 ;  /* 0x0000001026267819 */ /* 0x000fe20000001227 */
[----:B------:R-:W-:Y:S01]  /*3720*/  IMAD.U32 R14, R10, 0x10000, RZ ;  /* 0x000100000a0e7824 */ /* 0x000fe200078e00ff */
[----:B------:R-:W-:Y:S02]  /*3730*/  SHF.R.U64 R41, R36, 0x10, R37 ;  /* 0x0000001024297819 */ /* 0x000fe40000001225 */
[----:B------:R-:W-:Y:S02]  /*3740*/  SHF.R.U32.HI R39, RZ, 0x10, R39 ;  /* 0x00000010ff277819 */ /* 0x000fe40000011627 */
[----:B------:R-:W-:Y:S02]  /*3750*/  SHF.R.U32.HI R40, RZ, 0x10, R37 ;  /* 0x00000010ff287819 */ /* 0x000fe40000011625 */
[----:B------:R-:W-:Y:S02]  /*3760*/  PRMT R87, R87, 0x5410, R38 ;  /* 0x0000541057577816 */ /* 0x000fe40000000026 */
[----:B------:R-:W-:-:S02]  /*3770*/  PRMT R80, R80, 0x5410, R41 ;  /* 0x0000541050507816 */ /* 0x000fc40000000029 */
[----:B------:R-:W-:Y:S02]  /*3780*/  PRMT R88, R88, 0x5410, R39 ;  /* 0x0000541058587816 */ /* 0x000fe40000000027 */
[C---:B------:R-:W-:Y:S02]  /*3790*/  LOP3.LUT R37, R11.reuse, 0xffff0000, RZ, 0xc0, !PT ;  /* 0xffff00000b257812 */ /* 0x040fe400078ec0ff */
[----:B------:R-:W-:Y:S01]  /*37a0*/  SHF.L.U32 R36, R11, 0x10, RZ ;  /* 0x000000100b247819 */ /* 0x000fe200000006ff */
[----:B------:R-:W-:Y:S01]  /*37b0*/  IMAD.U32 R41, R88, 0x10000, RZ ;  /* 0x0001000058297824 */ /* 0x000fe200078e00ff */
[----:B------:R-:W-:Y:S02]  /*37c0*/  PRMT R81, R81, 0x5410, R40 ;  /* 0x0000541051517816 */ /* 0x000fe40000000028 */
        /* <DEDUP_REMOVED lines=12> */
[----:B------:R-:W-:Y:S01]  /*3890*/  LOP3.LUT R88, R88, 0xffff0000, RZ, 0xc0, !PT ;  /* 0xffff000058587812 */ /* 0x000fe200078ec0ff */
[-C--:B------:R-:W-:Y:S01]  /*38a0*/  FMUL.FTZ R15, R15, R39.reuse ;  /* 0x000000270f0f7220 */ /* 0x080fe20000410000 */
[----:B------:R-:W-:Y:S01]  /*38b0*/  LOP3.LUT R81, R81, 0xffff0000, RZ, 0xc0, !PT ;  /* 0xffff000051517812 */ /* 0x000fe200078ec0ff */
[----:B------:R-:W-:Y:S02]  /*38c0*/  IMAD.U32 R80, R80, 0x10000, RZ ;  /* 0x0001000050507824 */ /* 0x000fe400078e00ff */
[C---:B------:R-:W-:Y:S01]  /*38d0*/  FFMA.FTZ R43, R10.reuse, R38, -R43 ;  /* 0x000000260a2b7223 */ /* 0x040fe2000001082b */
[----:B------:R-:W-:Y:S01]  /*38e0*/  FFMA.FTZ R40, R10, R40, R11 ;  /* 0x000000280a287223 */ /* 0x000fe2000001000b */
[----:B------:R-:W-:Y:S01]  /*38f0*/  FFMA.FTZ R45, R14, R39, -R45 ;  /* 0x000000270e2d7223 */ /* 0x000fe2000001082d */
[----:B------:R-:W-:Y:S01]  /*3900*/  FMUL.FTZ R10, R8, R87 ;  /* 0x00000057080a7220 */ /* 0x000fe20000410000 */
[----:B------:R-:W-:Y:S01]  /*3910*/  FFMA.FTZ R14, R14, R41, R15 ;  /* 0x000000290e0e7223 */ /* 0x000fe2000001000f */
[C---:B------:R-:W-:Y:S01]  /*3920*/  FMUL.FTZ R11, R37.reuse, R88 ;  /* 0x00000058250b7220 */ /* 0x040fe20000410000 */
[-C--:B------:R-:W-:Y:S01]  /*3930*/  FMUL.FTZ R8, R8, R80.reuse ;  /* 0x0000005008087220 */ /* 0x080fe20000410000 */
[-C--:B------:R-:W-:Y:S01]  /*3940*/  FMUL.FTZ R37, R37, R81.reuse ;  /* 0x0000005125257220 */ /* 0x080fe20000410000 */
[C---:B------:R-:W-:Y:S01]  /*3950*/  FFMA.FTZ R10, R9.reuse, R80, -R10 ;  /* 0x00000050090a7223 */ /* 0x040fe2000001080a */
[C---:B------:R-:W-:Y:S01]  /*3960*/  FFMA.FTZ R11, R36.reuse, R81, -R11 ;  /* 0x00000051240b7223 */ /* 0x040fe2000001080b */
[----:B------:R-:W-:Y:S01]  /*3970*/  FFMA.FTZ R9, R9, R87, R8 ;  /* 0x0000005709097223 */ /* 0x000fe20000010008 */
[----:B------:R-:W-:Y:S01]  /*3980*/  FFMA.FTZ R36, R36, R88, R37 ;  /* 0x0000005824247223 */ /* 0x000fe20000010025 */
[----:B------:R-:W-:-:S02]  /*3990*/  F2FP.BF16.F32.PACK_AB R40, R40, R43 ;  /* 0x0000002b2828723e */ /* 0x000fc400000010ff */
[----:B------:R-:W-:Y:S02]  /*39a0*/  F2FP.BF16.F32.PACK_AB R14, R14, R45 ;  /* 0x0000002d0e0e723e */ /* 0x000fe400000010ff */
[----:B------:R-:W-:Y:S01]  /*39b0*/  F2FP.BF16.F32.PACK_AB R8, R9, R10 ;  /* 0x0000000a0908723e */ /* 0x000fe200000010ff */
[----:B------:R-:W-:Y:S01]  /*39c0*/  IMAD.MOV.U32 R9, RZ, RZ, R40 ;  /* 0x000000ffff097224 */ /* 0x000fe200078e0028 */
[----:B------:R-:W-:Y:S01]  /*39d0*/  F2FP.BF16.F32.PACK_AB R11, R36, R11 ;  /* 0x0000000b240b723e */ /* 0x000fe200000010ff */
[----:B------:R-:W-:-:S07]  /*39e0*/  IMAD.MOV.U32 R10, RZ, RZ, R14 ;  /* 0x000000ffff0a7224 */ /* 0x000fce00078e000e */
.L_x_2666:
[----:B------:R-:W-:Y:S05]  /*39f0*/  BSYNC B1 ;  /* 0x0000000000017941 */ /* 0x000fea0003800000 */
.L_x_2665:
[----:B------:R0:W-:Y:S01]  /*3a00*/  ST.E.128 desc[UR40][R12.64], R8 ;  /* 0x000000080c007985 */ /* 0x0001e2000c101d28 */
[----:B------:R-:W-:Y:S05]  /*3a10*/  BRA `(.L_x_2660) ;  /* 0x0000001800a87947 */ /* 0x000fea0003800000 */
.L_x_2642:
        /* <DEDUP_REMOVED lines=48> */
.L_x_2668:
[----:B------:R-:W-:Y:S05]  /*3d20*/  BSYNC B1 ;  /* 0x0000000000017941 */ /* 0x000fea0003800000 */
.L_x_2667:
[----:B-----5:R-:W-:Y:S01]  /*3d30*/  IMAD.MOV.U32 R8, RZ, RZ, R46 ;  /* 0x000000ffff087224 */ /* 0x020fe200078e002e */
[----:B------:R-:W-:Y:S01]  /*3d40*/  ISETP.NE.AND P5, PT, R157, 0x3, PT ;  /* 0x000000039d00780c */ /* 0x000fe20003fa5270 */
        /* <DEDUP_REMOVED lines=33> */
.L_x_2669:
[----:B------:R-:W2:Y:S01]  /*3f60*/  LDL R8, [R1] ;  /* 0x0000000001087983 */ /* 0x000ea20000100800 */
[----:B------:R-:W-:Y:S01]  /*3f70*/  IMAD R69, R19, 0x8, R2 ;  /* 0x0000000813457824 */ /* 0x000fe200078e0202 */
[----:B------:R-:W1:Y:S01]  /*3f80*/  LDC R88, c[0x0][0x2f4] ;  /* 0x0000bd00ff587b82 */ /* 0x000e620000000800 */
[----:B------:R-:W-:Y:S01]  /*3f90*/  BSSY B1, `(.L_x_2670) ;  /* 0x0000004000017945 */ /* 0x000fe20003800000 */
[----:B--2---:R-:W-:-:S04]  /*3fa0*/  SHF.L.U32 R77, R8, 0x1f, RZ ;  /* 0x0000001f084d7819 */ /* 0x004fc800000006ff */
[----:B------:R-:W2:Y:S02]  /*3fb0*/  SYNCS.PHASECHK.TRANS64.TRYWAIT P4, [R69+URZ+0x16890], R77 ;  /* 0x0168904d450075a7 */ /* 0x000ea4000808017f */
[----:B-12---:R-:W-:Y:S05]  /*3fc0*/  @!P4 BRA `(.L_x_2671) ;  /* 0x000001500008c947 */ /* 0x006fea0003800000 */
.L_x_2900:
[----:B------:R-:W-:Y:S05]  /*3fd0*/  BSYNC B1 ;  /* 0x0000000000017941 */ /* 0x000fea0003800000 */
.L_x_2670:
[----:B------:R-:W-:Y:S01]  /*3fe0*/  UMOV UR4, 0xffffffff ;  /* 0xffffffff00047882 */ /* 0x000fe20000000000 */
[----:B------:R-:W-:Y:S02]  /*3ff0*/  IMAD.IADD R90, R88, 0x1, -R59 ;  /* 0x00000001585a7824 */ /* 0x000fe400078e0a3b */
[----:B------:R-:W-:Y:S05]  /*4000*/  BRA.DIV UR4, `(.L_x_2672) ;  /* 0x00000152040c7947 */ /* 0x000fea000b800000 */
[----:B------:R2:W3:Y:S04]  /*4010*/  SHFL.IDX PT, R81, R86, RZ, 0x1c1f ;  /* 0x001c1fff56517589 */ /* 0x0004e800000e0000 */
[----:B------:R2:W4:Y:S02]  /*4020*/  SHFL.IDX PT, R80, R85, RZ, 0x1c1f ;  /* 0x001c1fff55507589 */ /* 0x00052400000e0000 */
.L_x_2904:
        /* <DEDUP_REMOVED lines=26> */
[----:B------:R-:W-:Y:S01]  /*41d0*/  SHF.R.U64 R36, R36, 0x10, R37 ;  /* 0x0000001024247819 */ /* 0x000fe20000001225 */
[----:B---3--:R-:W-:Y:S01]  /*41e0*/  IMAD.U32 R103, R13, 0x10000, RZ ;  /* 0x000100000d677824 */ /* 0x008fe200078e00ff */
[----:B------:R-:W-:Y:S01]  /*41f0*/  SHF.R.U32.HI R105, RZ, 0x10, R41 ;  /* 0x00000010ff697819 */ /* 0x000fe20000011629 */
[----:B------:R-:W-:Y:S01]  /*4200*/  IMAD.U32 R104, R15, 0x10000, RZ ;  /* 0x000100000f687824 */ /* 0x000fe200078e00ff */
[----:B------:R-:W-:Y:S02]  /*4210*/  SHF.R.U32.HI R37, RZ, 0x10, R37 ;  /* 0x00000010ff257819 */ /* 0x000fe40000011625 */
[----:B------:R-:W-:Y:S02]  /*4220*/  PRMT R109, R109, 0x5410, R105 ;  /* 0x000054106d6d7816 */ /* 0x000fe40000000069 */
[----:B------:R-:W-:Y:S02]  /*4230*/  PRMT R106, R106, 0x5410, R37 ;  /* 0x000054106a6a7816 */ /* 0x000fe40000000025 */
[----:B------:R-:W-:Y:S01]  /*4240*/  SHF.R.U32.HI R89, RZ, 0x10, R39 ;  /* 0x00000010ff597819 */ /* 0x000fe20000011627 */
[----:B------:R-:W-:Y:S01]  /*4250*/  IMAD.U32 R105, R109, 0x10000, RZ ;  /* 0x000100006d697824 */ /* 0x000fe200078e00ff */
[--C-:B------:R-:W-:Y:S01]  /*4260*/  SHF.R.U64 R91, R42, 0x10, R43.reuse ;  /* 0x000000102a5b7819 */ /* 0x100fe2000000122b */
[----:B------:R-:W-:Y:S01]  /*4270*/  IMAD.U32 R37, R106, 0x10000, RZ ;  /* 0x000100006a257824 */ /* 0x000fe200078e00ff */
[----:B------:R-:W-:Y:S01]  /*4280*/  SHF.R.U32.HI R92, RZ, 0x10, R43 ;  /* 0x00000010ff5c7819 */ /* 0x000fe2000001162b */
[----:B0-----:R-:W-:Y:S01]  /*4290*/  IMAD.U32 R42, R9, 0x10000, RZ ;  /* 0x00010000092a7824 */ /* 0x001fe200078e00ff */
[----:B------:R-:W-:Y:S01]  /*42a0*/  PRMT R89, R108, 0x5410, R89 ;  /* 0x000054106c597816 */ /* 0x000fe20000000059 */
[----:B------:R-:W-:Y:S01]  /*42b0*/  FMUL.FTZ R111, R103, R105 ;  /* 0x00000069676f7220 */ /* 0x000fe20000410000 */
[----:B------:R-:W-:Y:S01]  /*42c0*/  PRMT R91, R107, 0x5410, R91 ;  /* 0x000054106b5b7816 */ /* 0x000fe2000000005b */
[-C--:B------:R-:W-:Y:S01]  /*42d0*/  FMUL.FTZ R103, R103, R37.reuse ;  /* 0x0000002567677220 */ /* 0x080fe20000410000 */
[----:B------:R-:W-:Y:S01]  /*42e0*/  PRMT R108, R95, 0x5432, R92 ;  /* 0x000054325f6c7816 */ /* 0x000fe2000000005c */
[C---:B------:R-:W-:Y:S01]  /*42f0*/  FFMA.FTZ R37, R42.reuse, R37, -R111 ;  /* 0x000000252a257223 */ /* 0x040fe2000001086f */
[----:B------:R-:W-:Y:S01]  /*4300*/  LOP3.LUT R94, R13, 0xffff0000, RZ, 0xc0, !PT ;  /* 0xffff00000d5e7812 */ /* 0x000fe200078ec0ff */
[----:B------:R-:W-:Y:S01]  /*4310*/  FFMA.FTZ R42, R42, R105, R103 ;  /* 0x000000692a2a7223 */ /* 0x000fe20000010067 */
[----:B------:R-:W-:Y:S01]  /*4320*/  LOP3.LUT R107, R109, 0xffff0000, RZ, 0xc0, !PT ;  /* 0xffff00006d6b7812 */ /* 0x000fe200078ec0ff */
[----:B------:R-:W-:Y:S01]  /*4330*/  IMAD.U32 R109, R108, 0x10000, RZ ;  /* 0x000100006c6d7824 */ /* 0x000fe200078e00ff */
[----:B------:R-:W-:Y:S01]  /*4340*/  LOP3.LUT R92, R106, 0xffff0000, RZ, 0xc0, !PT ;  /* 0xffff00006a5c7812 */ /* 0x000fe200078ec0ff */
[----:B------:R-:W-:Y:S01]  /*4350*/  IMAD.U32 R103, R89, 0x10000, RZ ;  /* 0x0001000059677824 */ /* 0x000fe200078e00ff */
[----:B------:R-:W-:Y:S01]  /*4360*/  SHF.R.U64 R38, R38, 0x10, R39 ;  /* 0x0000001026267819 */ /* 0x000fe20000001227 */
[----:B------:R-:W-:Y:S01]  /*4370*/  FMUL.FTZ R106, R94, R107 ;  /* 0x0000006b5e6a7220 */ /* 0x000fe20000410000 */
[----:B------:R-:W-:Y:S01]  /*4380*/  SHF.R.U64 R40, R40, 0x10, R41 ;  /* 0x0000001028287819 */ /* 0x000fe20000001229 */
[-C--:B------:R-:W-:Y:S01]  /*4390*/  FMUL.FTZ R94, R94, R92.reuse ;  /* 0x0000005c5e5e7220 */ /* 0x080fe20000410000 */
[----:B------:R-:W-:Y:S01]  /*43a0*/  LOP3.LUT R39, R9, 0xffff0000, RZ, 0xc0, !PT ;  /* 0xffff000009277812 */ /* 0x000fe200078ec0ff */
[----:B------:R-:W-:Y:S01]  /*43b0*/  IMAD.U32 R43, R11, 0x10000, RZ ;  /* 0x000100000b2b7824 */ /* 0x000fe200078e00ff */
[----:B------:R-:W-:Y:S01]  /*43c0*/  PRMT R40, R98, 0x5432, R40 ;  /* 0x0000543262287816 */ /* 0x000fe20000000028 */
[C---:B------:R-:W-:Y:S01]  /*43d0*/  FMUL.FTZ R110, R104.reuse, R109 ;  /* 0x0000006d686e7220 */ /* 0x040fe20000410000 */
[----:B------:R-:W-:Y:S01]  /*43e0*/  PRMT R36, R97, 0x5432, R36 ;  /* 0x0000543261247816 */ /* 0x000fe20000000024 */
[C---:B------:R-:W-:Y:S01]  /*43f0*/  FFMA.FTZ R92, R39.reuse, R92, -R106 ;  /* 0x0000005c275c7223 */ /* 0x040fe2000001086a */
[----:B------:R-:W-:Y:S01]  /*4400*/  FMUL.FTZ R104, R104, R103 ;  /* 0x0000006768687220 */ /* 0x000fe20000410000 */
[----:B------:R-:W-:Y:S01]  /*4410*/  LOP3.LUT R106, R108, 0xffff0000, RZ, 0xc0, !PT ;  /* 0xffff00006c6a7812 */ /* 0x000fe200078ec0ff */
[----:B------:R-:W-:Y:S01]  /*4420*/  FFMA.FTZ R39, R39, R107, R94 ;  /* 0x0000006b27277223 */ /* 0x000fe2000001005e */
[----:B------:R-:W-:Y:S01]  /*4430*/  LOP3.LUT R15, R15, 0xffff0000, RZ, 0xc0, !PT ;  /* 0xffff00000f0f7812 */ /* 0x000fe200078ec0ff */
[----:B------:R-:W-:Y:S01]  /*4440*/  FFMA.FTZ R94, R43, R103, -R110 ;  /* 0x000000672b5e7223 */ /* 0x000fe2000001086e */
[----:B------:R-:W-:Y:S01]  /*4450*/  LOP3.LUT R108, R89, 0xffff0000, RZ, 0xc0, !PT ;  /* 0xffff0000596c7812 */ /* 0x000fe200078ec0ff */
[----:B------:R-:W-:-:S02]  /*4460*/  IMAD.U32 R13, R12, 0x10000, RZ ;  /* 0x000100000c0d7824 */ /* 0x000fc400078e00ff */
[----:B------:R-:W-:Y:S01]  /*4470*/  FFMA.FTZ R43, R43, R109, R104 ;  /* 0x0000006d2b2b7223 */ /* 0x000fe20000010068 */
[----:B------:R-:W-:Y:S01]  /*4480*/  IMAD.U32 R110, R40, 0x10000, RZ ;  /* 0x00010000286e7824 */ /* 0x000fe200078e00ff */
[----:B------:R-:W-:Y:S01]  /*4490*/  LOP3.LUT R11, R11, 0xffff0000, RZ, 0xc0, !PT ;  /* 0xffff00000b0b7812 */ /* 0x000fe200078ec0ff */
[----:B------:R-:W-:Y:S01]  /*44a0*/  IMAD.U32 R104, R36, 0x10000, RZ ;  /* 0x0001000024687824 */ /* 0x000fe200078e00ff */
[----:B------:R-:W-:Y:S01]  /*44b0*/  SHF.L.U32 R9, R8, 0x10, RZ ;  /* 0x0000001008097819 */ /* 0x000fe200000006ff */
[C---:B------:R-:W-:Y:S01]  /*44c0*/  FMUL.FTZ R112, R15.reuse, R106 ;  /* 0x0000006a0f707220 */ /* 0x040fe20000410000 */
[----:B------:R-:W-:Y:S01]  /*44d0*/  FMUL.FTZ R114, R15, R108 ;  /* 0x0000006c0f727220 */ /* 0x000fe20000410000 */
[----:B------:R-:W-:Y:S01]  /*44e0*/  LOP3.LUT R103, R40, 0xffff0000, RZ, 0xc0, !PT ;  /* 0xffff000028677812 */ /* 0x000fe200078ec0ff */
[C---:B------:R-:W-:Y:S01]  /*44f0*/  FMUL.FTZ R40, R13.reuse, R110 ;  /* 0x0000006e0d287220 */ /* 0x040fe20000410000 */
[----:B------:R-:W-:Y:S01]  /*4500*/  LOP3.LUT R12, R12, 0xffff0000, RZ, 0xc0, !PT ;  /* 0xffff00000c0c7812 */ /* 0x000fe200078ec0ff */
[----:B------:R-:W-:Y:S01]  /*4510*/  FMUL.FTZ R13, R13, R104 ;  /* 0x000000680d0d7220 */ /* 0x000fe20000410000 */
[----:B------:R-:W-:Y:S01]  /*4520*/  LOP3.LUT R89, R36, 0xffff0000, RZ, 0xc0, !PT ;  /* 0xffff000024597812 */ /* 0x000fe200078ec0ff */
[C---:B------:R-:W-:Y:S01]  /*4530*/  FFMA.FTZ R15, R11.reuse, R108, -R112 ;  /* 0x0000006c0b0f7223 */ /* 0x040fe20000010870 */
[----:B------:R-:W-:Y:S01]  /*4540*/  PRMT R38, R96, 0x5432, R38 ;  /* 0x0000543260267816 */ /* 0x000fe20000000026 */
[----:B------:R-:W-:Y:S01]  /*4550*/  FFMA.FTZ R36, R11, R106, R114 ;  /* 0x0000006a0b247223 */ /* 0x000fe20000010072 */
[C---:B------:R-:W-:Y:S01]  /*4560*/  FFMA.FTZ R11, R9.reuse, R104, -R40 ;  /* 0x00000068090b7223 */ /* 0x040fe20000010828 */
[C---:B------:R-:W-:Y:S01]  /*4570*/  IMAD.U32 R41, R10.reuse, 0x10000, RZ ;  /* 0x000100000a297824 */ /* 0x040fe200078e00ff */
[----:B------:R-:W-:Y:S01]  /*4580*/  LOP3.LUT R93, R10, 0xffff0000, RZ, 0xc0, !PT ;  /* 0xffff00000a5d7812 */ /* 0x000fe200078ec0ff */
[----:B------:R-:W-:Y:S01]  /*4590*/  FFMA.FTZ R9, R9, R110, R13 ;  /* 0x0000006e09097223 */ /* 0x000fe2000001000d */
[----:B------:R-:W-:-:S02]  /*45a0*/  IMAD.U32 R10, R14, 0x10000, RZ ;  /* 0x000100000e0a7824 */ /* 0x000fc400078e00ff */
[C---:B------:R-:W-:Y:S01]  /*45b0*/  FMUL.FTZ R105, R12.reuse, R103 ;  /* 0x000000670c697220 */ /* 0x040fe20000410000 */
[----:B------:R-:W-:Y:S01]  /*45c0*/  FMUL.FTZ R107, R12, R89 ;  /* 0x000000590c6b7220 */ /* 0x000fe20000410000 */
[C---:B------:R-:W-:Y:S01]  /*45d0*/  IMAD.U32 R13, R91.reuse, 0x10000, RZ ;  /* 0x000100005b0d7824 */ /* 0x040fe200078e00ff */
        /* <DEDUP_REMOVED lines=8> */
[C---:B------:R-:W-:Y:S01]  /*4660*/  FFMA.FTZ R104, R41.reuse, R12, -R104 ;  /* 0x0000000c29687223 */ /* 0x040fe20000010868 */
[-C--:B------:R-:W-:Y:S01]  /*4670*/  FMUL.FTZ R14, R14, R38.reuse ;  /* 0x000000260e0e7220 */ /* 0x080fe20000410000 */
[----:B------:R-:W-:Y:S01]  /*4680*/  FFMA.FTZ R10, R41, R13, R10 ;  /* 0x0000000d290a7223 */ /* 0x000fe2000001000a */
[C---:B------:R-:W-:Y:S01]  /*4690*/  FFMA.FTZ R13, R93.reuse, R38, -R106 ;  /* 0x000000265d0d7223 */ /* 0x040fe2000001086a */
[C---:B------:R-:W-:Y:S01]  /*46a0*/  FFMA.FTZ R40, R8.reuse, R89, -R105 ;  /* 0x0000005908287223 */ /* 0x040fe20000010869 */
[----:B------:R-:W-:Y:S01]  /*46b0*/  FFMA.FTZ R91, R93, R91, R14 ;  /* 0x0000005b5d5b7223 */ /* 0x000fe2000001000e */
[----:B------:R-:W-:Y:S01]  /*46c0*/  FFMA.FTZ R8, R8, R103, R107 ;  /* 0x0000006708087223 */ /* 0x000fe2000001006b */
[----:B------:R-:W-:-:S02]  /*46d0*/  F2FP.BF16.F32.PACK_AB R15, R15, R94 ;  /* 0x0000005e0f0f723e */ /* 0x000fc400000010ff */
[----:B------:R-:W-:Y:S02]  /*46e0*/  F2FP.BF16.F32.PACK_AB R43, R36, R43 ;  /* 0x0000002b242b723e */ /* 0x000fe400000010ff */
[----:B------:R-:W-:Y:S02]  /*46f0*/  F2FP.BF16.F32.PACK_AB R14, R13, R104 ;  /* 0x000000680d0e723e */ /* 0x000fe400000010ff */
[----:B------:R-:W-:Y:S02]  /*4700*/  F2FP.BF16.F32.PACK_AB R37, R92, R37 ;  /* 0x000000255c25723e */ /* 0x000fe400000010ff */
[----:B------:R-:W-:Y:S02]  /*4710*/  F2FP.BF16.F32.PACK_AB R39, R39, R42 ;  /* 0x0000002a2727723e */ /* 0x000fe400000010ff */
[----:B------:R-:W-:Y:S01]  /*4720*/  F2FP.BF16.F32.PACK_AB R36, R40, R11 ;  /* 0x0000000b2824723e */ /* 0x000fe200000010ff */
[----:B------:R-:W-:Y:S01]  /*4730*/  IMAD.MOV.U32 R11, RZ, RZ, R15 ;  /* 0x000000ffff0b7224 */ /* 0x000fe200078e000f */
[----:B------:R-:W-:Y:S01]  /*4740*/  F2FP.BF16.F32.PACK_AB R42, R91, R10 ;  /* 0x0000000a5b2a723e */ /* 0x000fe200000010ff */
[----:B------:R-:W-:Y:S01]  /*4750*/  IMAD.MOV.U32 R10, RZ, RZ, R14 ;  /* 0x000000ffff0a7224 */ /* 0x000fe200078e000e */
[----:B------:R-:W-:Y:S01]  /*4760*/  F2FP.BF16.F32.PACK_AB R12, R8, R9 ;  /* 0x00000009080c723e */ /* 0x000fe200000010ff */
[----:B------:R-:W-:Y:S01]  /*4770*/  IMAD.MOV.U32 R8, RZ, RZ, R36 ;  /* 0x000000ffff087224 */ /* 0x000fe200078e0024 */
[----:B------:R-:W-:Y:S01]  /*4780*/  MOV R14, R42 ;  /* 0x0000002a000e7202 */ /* 0x000fe20000000f00 */
[----:B------:R-:W-:-:S02]  /*4790*/  IMAD.MOV.U32 R9, RZ, RZ, R37 ;  /* 0x000000ffff097224 */ /* 0x000fc400078e0025 */
[----:B------:R-:W-:Y:S02]  /*47a0*/  IMAD.MOV.U32 R13, RZ, RZ, R39 ;  /* 0x000000ffff0d7224 */ /* 0x000fe400078e0027 */
[----:B------:R-:W-:-:S07]  /*47b0*/  IMAD.MOV.U32 R15, RZ, RZ, R43 ;  /* 0x000000ffff0f7224 */ /* 0x000fce00078e002b */
.L_x_2676:
[----:B------:R-:W-:Y:S05]  /*47c0*/  BSYNC B2 ;  /* 0x0000000000027941 */ /* 0x000fea0003800000 */
.L_x_2675:
[----:B------:R-:W-:Y:S01]  /*47d0*/  ISETP.GE.AND P4, PT, R87, R88, PT ;  /* 0x000000585700720c */ /* 0x000fe20003f86270 */
[----:B0-----:R0:W-:-:S12]  /*47e0*/  ST.E.128 desc[UR40][R78.64], R8 ;  /* 0x000000084e007985 */ /* 0x0011d8000c101d28 */
[----:B------:R-:W-:-:S05]  /*47f0*/  @!P4 IMAD.WIDE R80, R87, 0x2, R80 ;  /* 0x000000025750c825 */ /* 0x000fca00078e0250 */
[----:B---3--:R0:W-:Y:S02]  /*4800*/  @!P4 ST.E.128 desc[UR40][R80.64], R12 ;  /* 0x0000000c5000c985 */ /* 0x0081e4000c101d28 */
.L_x_2674:
[----:B------:R-:W-:Y:S05]  /*4810*/  BSYNC B1 ;  /* 0x0000000000017941 */ /* 0x000fea0003800000 */
.L_x_2673:
[----:B------:R-:W-:-:S03]  /*4820*/  UMOV UR4, 0xffffffff ;  /* 0xffffffff00047882 */ /* 0x000fc60000000000 */
[----:B------:R-:W-:Y:S05]  /*4830*/  BRA.DIV UR4, `(.L_x_2677) ;  /* 0x0000014a044c7947 */ /* 0x000fea000b800000 */
[----:B------:R0:W0:Y:S04]  /*4840*/  SHFL.IDX PT, R39, R86, 0x1, 0x1c1f ;  /* 0x003c1f0056277f89 */ /* 0x00002800000e0000 */
[----:B------:R0:W0:Y:S02]  /*4850*/  SHFL.IDX PT, R38, R85, 0x1, 0x1c1f ;  /* 0x003c1f0055267f89 */ /* 0x00002400000e0000 */
.L_x_2908:
        /* <DEDUP_REMOVED lines=11> */
[----:B------:R-:W-:Y:S01]  /*4910*/  IMAD.SHL.U32 R8, R8, 0x40, RZ ;  /* 0x0000004008087824 */ /* 0x000fe200078e00ff */
[----:B------:R-:W-:Y:S01]  /*4920*/  LEA.HI R90, R9, R90, RZ, 0x4 ;  /* 0x0000005a095a7211 */ /* 0x000fe200078f20ff */
[----:B------:R-:W-:Y:S01]  /*4930*/  IMAD R9, R19, 0x2000, R0 ;  /* 0x0000200013097824 */ /* 0x000fe200078e0200 */
[----:B------:R-:W-:-:S02]  /*4940*/  LOP3.LUT R11, R11, 0x1c0, RZ, 0xc0, !PT ;  /* 0x000001c00b0b7812 */ /* 0x000fc400078ec0ff */
[----:B------:R-:W-:Y:S01]  /*4950*/  LEA.HI.SX32 R41, R90, R7, 0x1c ;  /* 0x000000075a297211 */ /* 0x000fe200078fe2ff */
[----:B------:R-:W-:Y:S01]  /*4960*/  IMAD R9, R9, 0x2, R2 ;  /* 0x0000000209097824 */ /* 0x000fe200078e0202 */
[----:B------:R-:W-:Y:S02]  /*4970*/  LOP3.LUT R8, R8, 0x1c0, RZ, 0xc0, !PT ;  /* 0x000001c008087812 */ /* 0x000fe400078ec0ff */
[----:B------:R-:W-:Y:S01]  /*4980*/  SHF.R.U32.HI R11, RZ, 0x3, R11 ;  /* 0x00000003ff0b7819 */ /* 0x000fe2000001160b */
[----:B------:R-:W-:Y:S01]  /*4990*/  IMAD.SHL.U32 R41, R41, 0x8, RZ ;  /* 0x0000000829297824 */ /* 0x000fe200078e00ff */
[----:B------:R-:W-:-:S04]  /*49a0*/  LEA.HI.X R37, R6, R39, R4, 0x1, P4 ;  /* 0x0000002706257211 */ /* 0x000fc800020f0c04 */
[----:B------:R-:W-:-:S04]  /*49b0*/  LOP3.LUT R8, R8, 0x38, R41, 0xf8, !PT ;  /* 0x0000003808087812 */ /* 0x000fc800078ef829 */
[----:B------:R-:W-:-:S05]  /*49c0*/  LOP3.LUT R8, R8, R11, RZ, 0x3c, !PT ;  /* 0x0000000b08087212 */ /* 0x000fca00078e3cff */
[----:B-----5:R-:W-:-:S04]  /*49d0*/  IMAD.IADD R8, R10, 0x1, R8 ;  /* 0x000000010a087824 */ /* 0x020fc800078e0208 */
[----:B------:R-:W-:-:S04]  /*49e0*/  IMAD R11, R19, 0x2000, R8 ;  /* 0x00002000130b7824 */ /* 0x000fc800078e0208 */
[----:B------:R-:W-:Y:S02]  /*49f0*/  IMAD R12, R11, 0x2, R2 ;  /* 0x000000020b0c7824 */ /* 0x000fe400078e0202 */
[----:B------:R-:W0:Y:S04]  /*4a00*/  LDS.128 R8, [R9+0xe400] ;  /* 0x00e4000009087984 */ /* 0x000e280000000c00 */
[----:B------:R-:W0:Y:S01]  /*4a10*/  LDS.128 R12, [R12+0xe400] ;  /* 0x00e400000c0c7984 */ /* 0x000e220000000c00 */
[----:B------:R-:W-:Y:S05]  /*4a20*/  @P3 BRA `(.L_x_2679) ;  /* 0x00000004006c3947 */ /* 0x000fea0003800000 */
[----:B------:R-:W-:Y:S01]  /*4a30*/  SHF.R.U32.HI R79, RZ, 0x10, R49 ;  /* 0x00000010ff4f7819 */ /* 0x000fe20000011631 */
[----:B0-----:R-:W-:Y:S01]  /*4a40*/  IMAD.U32 R43, R9, 0x10000, RZ ;  /* 0x00010000092b7824 */ /* 0x001fe200078e00ff */
[----:B--2---:R-:W-:Y:S01]  /*4a50*/  SHF.R.U32.HI R85, RZ, 0x10, R45 ;  /* 0x00000010ff557819 */ /* 0x004fe2000001162d */
[----:B------:R-:W-:Y:S01]  /*4a60*/  IMAD.U32 R40, R8, 0x10000, RZ ;  /* 0x0001000008287824 */ /* 0x000fe200078e00ff */
[----:B------:R-:W-:Y:S02]  /*4a70*/  PRMT R102, R102, 0x5410, R79 ;  /* 0x0000541066667816 */ /* 0x000fe4000000004f */
[----:B------:R-:W-:Y:S02]  /*4a80*/  PRMT R98, R98, 0x5410, R85 ;  /* 0x0000541062627816 */ /* 0x000fe40000000055 */
[----:B------:R-:W-:Y:S01]  /*4a90*/  SHF.R.U64 R90, R44, 0x10, R45 ;  /* 0x000000102c5a7819 */ /* 0x000fe2000000122d */
[----:B------:R-:W-:Y:S01]  /*4aa0*/  IMAD.U32 R44, R13, 0x10000, RZ ;  /* 0x000100000d2c7824 */ /* 0x000fe200078e00ff */
[----:B----4-:R-:W-:Y:S01]  /*4ab0*/  SHF.R.U64 R80, R48, 0x10, R49 ;  /* 0x0000001030507819 */ /* 0x010fe20000001231 */
[----:B------:R-:W-:Y:S01]  /*4ac0*/  IMAD.U32 R49, R15, 0x10000, RZ ;  /* 0x000100000f317824 */ /* 0x000fe200078e00ff */
[--C-:B------:R-:W-:Y:S01]  /*4ad0*/  SHF.R.U64 R78, R50, 0x10, R51.reuse ;  /* 0x00000010324e7819 */ /* 0x100fe20000001233 */
[----:B------:R-:W-:Y:S01]  /*4ae0*/  IMAD.U32 R50, R102, 0x10000, RZ ;  /* 0x0001000066327824 */ /* 0x000fe200078e00ff */
[----:B------:R-:W-:-:S02]  /*4af0*/  SHF.R.U32.HI R51, RZ, 0x10, R51 ;  /* 0x00000010ff337819 */ /* 0x000fc40000011633 */
[----:B------:R-:W-:Y:S01]  /*4b00*/  LOP3.LUT R45, R15, 0xffff0000, RZ, 0xc0, !PT ;  /* 0xffff00000f2d7812 */ /* 0x000fe200078ec0ff */
[----:B------:R-:W-:Y:S01]  /*4b10*/  IMAD.U32 R15, R98, 0x10000, RZ ;  /* 0x00010000620f7824 */ /* 0x000fe200078e00ff */
[----:B---3--:R-:W-:Y:S02]  /*4b20*/  SHF.R.U32.HI R81, RZ, 0x10, R47 ;  /* 0x00000010ff517819 */ /* 0x008fe4000001162f */
[----:B------:R-:W-:Y:S01]  /*4b30*/  PRMT R99, R99, 0x5410, R78 ;  /* 0x0000541063637816 */ /* 0x000fe2000000004e */
[-C--:B------:R-:W-:Y:S01]  /*4b40*/  FMUL.FTZ R78, R44, R50.reuse ;  /* 0x000000322c4e7220 */ /* 0x080fe20000410000 */
        /* <DEDUP_REMOVED lines=10> */
[----:B------:R-:W-:Y:S01]  /*4bf0*/  SHF.R.U64 R86, R46, 0x10, R47 ;  /* 0x000000102e567819 */ /* 0x000fe2000000122f */
[----:B------:R-:W-:Y:S01]  /*4c00*/  FMUL.FTZ R81, R48, R79 ;  /* 0x0000004f30517220 */ /* 0x000fe20000410000 */
[----:B------:R-:W-:-:S02]  /*4c10*/  IMAD.U32 R47, R11, 0x10000, RZ ;  /* 0x000100000b2f7824 */ /* 0x000fc400078e00ff */
[----:B------:R-:W-:Y:S01]  /*4c20*/  FMUL.FTZ R85, R48, R51 ;  /* 0x0000003330557220 */ /* 0x000fe20000410000 */
[----:B------:R-:W-:Y:S01]  /*4c30*/  PRMT R101, R101, 0x5410, R80 ;  /* 0x0000541065657816 */ /* 0x000fe20000000050 */
[----:B------:R-:W-:Y:S01]  /*4c40*/  FMUL.FTZ R48, R49, R78 ;  /* 0x0000004e31307220 */ /* 0x000fe20000410000 */
[----:B------:R-:W-:Y:S01]  /*4c50*/  LOP3.LUT R46, R9, 0xffff0000, RZ, 0xc0, !PT ;  /* 0xffff0000092e7812 */ /* 0x000fe200078ec0ff */
[-C--:B------:R-:W-:Y:S01]  /*4c60*/  FMUL.FTZ R49, R49, R50.reuse ;  /* 0x0000003231317220 */ /* 0x080fe20000410000 */
[----:B------:R-:W-:Y:S01]  /*4c70*/  PRMT R97, R97, 0x5410, R90 ;  /* 0x0000541061617816 */ /* 0x000fe2000000005a */
[C---:B------:R-:W-:Y:S01]  /*4c80*/  FFMA.FTZ R50, R47.reuse, R50, -R48 ;  /* 0x000000322f327223 */ /* 0x040fe20000010830 */
[----:B------:R-:W-:Y:S01]  /*4c90*/  LOP3.LUT R100, R100, 0xffff0000, RZ, 0xc0, !PT ;  /* 0xffff000064647812 */ /* 0x000fe200078ec0ff */
[----:B------:R-:W-:Y:S01]  /*4ca0*/  IMAD.U32 R13, R12, 0x10000, RZ ;  /* 0x000100000c0d7824 */ /* 0x000fe200078e00ff */
[----:B------:R-:W-:Y:S01]  /*4cb0*/  LOP3.LUT R96, R96, 0xffff0000, RZ, 0xc0, !PT ;  /* 0xffff000060607812 */ /* 0x000fe200078ec0ff */
[----:B------:R-:W-:Y:S01]  /*4cc0*/  FFMA.FTZ R78, R47, R78, R49 ;  /* 0x0000004e2f4e7223 */ /* 0x000fe20000010031 */
[----:B------:R-:W-:-:S02]  /*4cd0*/  IMAD.U32 R48, R101, 0x10000, RZ ;  /* 0x0001000065307824 */ /* 0x000fc400078e00ff */
[C---:B------:R-:W-:Y:S01]  /*4ce0*/  FFMA.FTZ R44, R46.reuse, R51, -R81 ;  /* 0x000000332e2c7223 */ /* 0x040fe20000010851 */
[----:B------:R-:W-:Y:S02]  /*4cf0*/  IMAD.U32 R47, R97, 0x10000, RZ ;  /* 0x00010000612f7824 */ /* 0x000fe400078e00ff */
[----:B------:R-:W-:Y:S01]  /*4d00*/  FFMA.FTZ R46, R46, R79, R85 ;  /* 0x0000004f2e2e7223 */ /* 0x000fe20000010055 */
[C---:B------:R-:W-:Y:S01]  /*4d10*/  FMUL.FTZ R49, R45.reuse, R100 ;  /* 0x000000642d317220 */ /* 0x040fe20000410000 */
[----:B------:R-:W-:Y:S01]  /*4d20*/  FMUL.FTZ R79, R45, R96 ;  /* 0x000000602d4f7220 */ /* 0x000fe20000410000 */
[-C--:B------:R-:W-:Y:S01]  /*4d30*/  FMUL.FTZ R45, R13, R48.reuse ;  /* 0x000000300d2d7220 */ /* 0x080fe20000410000 */
[----:B------:R-:W-:Y:S01]  /*4d40*/  LOP3.LUT R42, R11, 0xffff0000, RZ, 0xc0, !PT ;  /* 0xffff00000b2a7812 */ /* 0x000fe200078ec0ff */
[-C--:B------:R-:W-:Y:S01]  /*4d50*/  FMUL.FTZ R13, R13, R47.reuse ;  /* 0x0000002f0d0d7220 */ /* 0x080fe20000410000 */
[----:B------:R-:W-:Y:S01]  /*4d60*/  LOP3.LUT R12, R12, 0xffff0000, RZ, 0xc0, !PT ;  /* 0xffff00000c0c7812 */ /* 0x000fe200078ec0ff */
[----:B------:R-:W-:Y:S01]  /*4d70*/  FFMA.FTZ R45, R40, R47, -R45 ;  /* 0x0000002f282d7223 */ /* 0x000fe2000001082d */
[----:B------:R-:W-:Y:S01]  /*4d80*/  LOP3.LUT R101, R101, 0xffff0000, RZ, 0xc0, !PT ;  /* 0xffff000065657812 */ /* 0x000fe200078ec0ff */
[----:B------:R-:W-:Y:S01]  /*4d90*/  IMAD.U32 R9, R10, 0x10000, RZ ;  /* 0x000100000a097824 */ /* 0x000fe200078e00ff */
[----:B------:R-:W-:Y:S01]  /*4da0*/  LOP3.LUT R97, R97, 0xffff0000, RZ, 0xc0, !PT ;  /* 0xffff000061617812 */ /* 0x000fe200078ec0ff */
[----:B------:R-:W-:Y:S01]  /*4db0*/  FFMA.FTZ R40, R40, R48, R13 ;  /* 0x0000003028287223 */ /* 0x000fe2000001000d */
[----:B------:R-:W-:Y:S01]  /*4dc0*/  PRMT R95, R95, 0x5410, R86 ;  /* 0x000054105f5f7816 */ /* 0x000fe20000000056 */
[----:B------:R-:W-:Y:S01]  /*4dd0*/  FFMA.FTZ R51, R42, R96, -R49 ;  /* 0x000000602a337223 */ /* 0x000fe20000010831 */
[----:B------:R-:W-:Y:S01]  /*4de0*/  LOP3.LUT R11, R10, 0xffff0000, RZ, 0xc0, !PT ;  /* 0xffff00000a0b7812 */ /* 0x000fe200078ec0ff */
[----:B------:R-:W-:Y:S01]  /*4df0*/  IMAD.U32 R13, R99, 0x10000, RZ ;  /* 0x00010000630d7824 */ /* 0x000fe200078e00ff */
[----:B------:R-:W-:Y:S01]  /*4e00*/  LOP3.LUT R8, R8, 0xffff0000, RZ, 0xc0, !PT ;  /* 0xffff000008087812 */ /* 0x000fe200078ec0ff */
[----:B------:R-:W-:Y:S01]  /*4e10*/  FMUL.FTZ R49, R12, R101 ;  /* 0x000000650c317220 */ /* 0x000fe20000410000 */
[----:B------:R-:W-:Y:S01]  /*4e20*/  SHF.L.U32 R10, R14, 0x10, RZ ;  /* 0x000000100e0a7819 */ /* 0x000fe200000006ff */
[-C--:B------:R-:W-:Y:S01]  /*4e30*/  FMUL.FTZ R47, R12, R97.reuse ;  /* 0x000000610c2f7220 */ /* 0x080fe20000410000 */
[----:B------:R-:W-:Y:S01]  /*4e40*/  LOP3.LUT R14, R14, 0xffff0000, RZ, 0xc0, !PT ;  /* 0xffff00000e0e7812 */ /* 0x000fe200078ec0ff */
[----:B------:R-:W-:Y:S01]  /*4e50*/  IMAD.U32 R12, R95, 0x10000, RZ ;  /* 0x000100005f0c7824 */ /* 0x000fe200078e00ff */
[----:B------:R-:W-:Y:S01]  /*4e60*/  LOP3.LUT R99, R99, 0xffff0000, RZ, 0xc0, !PT ;  /* 0xffff000063637812 */ /* 0x000fe200078ec0ff */
[----:B------:R-:W-:Y:S01]  /*4e70*/  FFMA.FTZ R79, R42, R100, R79 ;  /* 0x000000642a4f7223 */ /* 0x000fe2000001004f */
[----:B------:R-:W-:Y:S01]  /*4e80*/  LOP3.LUT R95, R95, 0xffff0000, RZ, 0xc0, !PT ;  /* 0xffff00005f5f7812 */ /* 0x000fe200078ec0ff */
[C---:B------:R-:W-:Y:S01]  /*4e90*/  FFMA.FTZ R42, R8.reuse, R97, -R49 ;  /* 0x00000061082a7223 */ /* 0x040fe20000010831 */
[----:B------:R-:W-:Y:S01]  /*4ea0*/  FFMA.FTZ R47, R8, R101, R47 ;  /* 0x00000065082f7223 */ /* 0x000fe2000001002f */
[----:B------:R-:W-:Y:S01]  /*4eb0*/  FMUL.FTZ R8, R10, R13 ;  /* 0x0000000d0a087220 */ /* 0x000fe20000410000 */
[C---:B------:R-:W-:Y:S01]  /*4ec0*/  FMUL.FTZ R48, R14.reuse, R99 ;  /* 0x000000630e307220 */ /* 0x040fe20000410000 */
        /* <DEDUP_REMOVED lines=16> */
[----:B------:R-:W-:-:S07]  /*4fd0*/  F2FP.BF16.F32.PACK_AB R12, R47, R40 ;  /* 0x000000282f0c723e */ /* 0x000fce00000010ff */
.L_x_2679:
[----:B------:R-:W-:Y:S05]  /*4fe0*/  BSYNC B1 ;  /* 0x0000000000017941 */ /* 0x000fea0003800000 */
.L_x_2678:
[----:B------:R-:W-:Y:S01]  /*4ff0*/  ISETP.GE.AND P3, PT, R41, R88, PT ;  /* 0x000000582900720c */ /* 0x000fe20003f66270 */
[----:B0-----:R0:W-:Y:S02]  /*5000*/  ST.E.128 desc[UR40][R36.64], R8 ;  /* 0x0000000824007985 */ /* 0x0011e4000c101d28 */
[----:B0-----:R-:W-:Y:S02]  /*5010*/  IMAD.MOV.U32 R8, RZ, RZ, R38 ;  /* 0x000000ffff087224 */ /* 0x001fe400078e0026 */
[----:B------:R-:W-:-:S08]  /*5020*/  IMAD.MOV.U32 R9, RZ, RZ, R39 ;  /* 0x000000ffff097224 */ /* 0x000fd000078e0027 */
[----:B------:R-:W-:Y:S05]  /*5030*/  @P3 BRA `(.L_x_2660) ;  /* 0x0000000400203947 */ /* 0x000fea0003800000 */
[----:B------:R-:W-:-:S05]  /*5040*/  IMAD.WIDE R8, R41, 0x2, R8 ;  /* 0x0000000229087825 */ /* 0x000fca00078e0208 */
[----:B------:R0:W-:Y:S01]  /*5050*/  ST.E.128 desc[UR40][R8.64], R12 ;  /* 0x0000000c08007985 */ /* 0x0001e2000c101d28 */
[----:B------:R-:W-:Y:S05]  /*5060*/  BRA `(.L_x_2660) ;  /* 0x0000000400147947 */ /* 0x000fea0003800000 */
.L_x_2641:
[----:B------:R-:W-:-:S13]  /*5070*/  ISETP.NE.AND P5, PT, R157, 0x3, PT ;  /* 0x000000039d00780c */ /* 0x000fda0003fa5270 */
[----:B------:R-:W-:Y:S05]  /*5080*/  @!P5 BRA `(.L_x_2680) ;  /* 0x000000000004d947 */ /* 0x000fea0003800000 */
[----:B------:R-:W-:Y:S01]  /*5090*/  BPT.TRAP 0x1 ;  /* 0x000000040000795c */ /* 0x000fe20000300000 */
.L_x_2680:
[----:B------:R-:W2:Y:S01]  /*50a0*/  LDL R8, [R1] ;  /* 0x0000000001087983 */ /* 0x000ea20000100800 */
[----:B------:R-:W-:Y:S01]  /*50b0*/  IMAD R69, R19, 0x8, R2 ;  /* 0x0000000813457824 */ /* 0x000fe200078e0202 */
[----:B------:R-:W-:Y:S01]  /*50c0*/  BSSY B1, `(.L_x_2681) ;  /* 0x0000005000017945 */ /* 0x000fe20003800000 */
[----:B------:R-:W-:Y:S02]  /*50d0*/  SHF.R.S32.HI R74, RZ, 0x1f, R73 ;  /* 0x0000001fff4a7819 */ /* 0x000fe40000011449 */
[----:B--2---:R-:W-:-:S04]  /*50e0*/  SHF.L.U32 R77, R8, 0x1f, RZ ;  /* 0x0000001f084d7819 */ /* 0x004fc800000006ff */
[----:B------:R-:W0:Y:S02]  /*50f0*/  SYNCS.PHASECHK.TRANS64.TRYWAIT P3, [R69+URZ+0x16890], R77 ;  /* 0x0168904d450075a7 */ /* 0x000e24000806017f */
[----:B0-----:R-:W-:Y:S05]  /*5100*/  @!P3 BRA `(.L_x_2682) ;  /* 0x000001400064b947 */ /* 0x001fea0003800000 */
.L_x_2909:
[----:B------:R-:W-:Y:S05]  /*5110*/  BSYNC B1 ;  /* 0x0000000000017941 */ /* 0x000fea0003800000 */
.L_x_2681:
        /* <DEDUP_REMOVED lines=27> */
.L_x_2913:
        /* <DEDUP_REMOVED lines=13> */
.L_x_2685:
[----:B------:R-:W-:Y:S05]  /*53a0*/  BSYNC B1 ;  /* 0x0000000000017941 */ /* 0x000fea0003800000 */
.L_x_2684:
[----:B------:R-:W-:-:S03]  /*53b0*/  UMOV UR4, 0xffffffff ;  /* 0xffffffff00047882 */ /* 0x000fc60000000000 */
[----:B------:R-:W-:Y:S05]  /*53c0*/  BRA.DIV UR4, `(.L_x_2686) ;  /* 0x0000014204147947 */ /* 0x000fea000b800000 */
[----:B--2-4-:R2:W4:Y:S04]  /*53d0*/  SHFL.IDX PT, R9, R38, 0x1, 0x1c1f ;  /* 0x003c1f0026097f89 */ /* 0x01452800000e0000 */
[----:B---3--:R2:W3:Y:S02]  /*53e0*/  SHFL.IDX PT, R37, R36, 0x1, 0x1c1f ;  /* 0x003c1f0024257f89 */ /* 0x0084e400000e0000 */
.L_x_2917:
        /* <DEDUP_REMOVED lines=13> */
.L_x_2660:
[----:B------:R-:W-:Y:S05]  /*54c0*/  BSYNC B0 ;  /* 0x0000000000007941 */ /* 0x000fea0003800000 */
.L_x_2640:
        /* <DEDUP_REMOVED lines=16> */
.L_x_2688:
[----:B------:R-:W-:Y:S05]  /*55d0*/  BSYNC B0 ;  /* 0x0000000000007941 */ /* 0x000fea0003800000 */
.L_x_2687:
[----:B------:R-:W0:Y:S01]  /*55e0*/  SYNCS.PHASECHK.TRANS64.TRYWAIT P4, [R69+URZ+0x168b0], R77 ;  /* 0x0168b04d450075a7 */ /* 0x000e22000808017f */
[----:B------:R-:W-:Y:S01]  /*55f0*/  ULDC UR36, c[0x0][0x2f4] ;  /* 0x0000bd0000247ab9 */ /* 0x000fe20000000800 */
[----:B------:R-:W-:Y:S04]  /*5600*/  BSSY B0, `(.L_x_2689) ;  /* 0x0000002000007945 */ /* 0x000fe80003800000 */
[----:B0-----:R-:W-:Y:S05]  /*5610*/  @!P4 BRA `(.L_x_2690) ;  /* 0x0000013c00ccc947 */ /* 0x001fea0003800000 */
.L_x_2918:
[----:B------:R-:W-:Y:S05]  /*5620*/  BSYNC B0 ;  /* 0x0000000000007941 */ /* 0x000fea0003800000 */
.L_x_2689:
        /* <DEDUP_REMOVED lines=18> */
[----:B-1----:R-:W-:-:S04]  /*5750*/  LEA R36, P4, R8, UR4, 0x1 ;  /* 0x0000000408247c11 */ /* 0x002fc8000f8808ff */
        /* <DEDUP_REMOVED lines=15> */
.L_x_2692:
[----:B------:R-:W-:Y:S05]  /*5850*/  BSYNC B0 ;  /* 0x0000000000007941 */ /* 0x000fea0003800000 */
.L_x_2691:
        /* <DEDUP_REMOVED lines=15> */
.L_x_2694:
[----:B------:R-:W-:Y:S05]  /*5950*/  BSYNC B0 ;  /* 0x0000000000007941 */ /* 0x000fea0003800000 */
.L_x_2693:
[----:B-1-3--:R-:W3:Y:S01]  /*5960*/  LDL.LU R9, [R1] ;  /* 0x0000000001097983 */ /* 0x00aee20000300800 */
        /* <DEDUP_REMOVED lines=16> */
[----:B------:R0:W-:Y:S01]  /*5a70*/  STL [R1], R9 ;  /* 0x0000000901007387 */ /* 0x0001e20000100800 */
[----:B------:R-:W-:Y:S05]  /*5a80*/  @P4 BRA `(.L_x_2695) ;  /* 0xffffffc4005c4947 */ /* 0x000fea000383ffff */
[----:B0-----:R-:W0:Y:S01]  /*5a90*/  S2R R9, SR_TID.X ;  /* 0x0000000000097919 */ /* 0x001e220000002100 */
[----:B------:R-:W-:Y:S02]  /*5aa0*/  PLOP3.LUT P0, PT, PT, PT, PT, 0x8, 0x0 ;  /* 0x000000000000781c */ /* 0x000fe40003f0e170 */
[----:B0-----:R-:W-:-:S04]  /*5ab0*/  SHF.R.U32.HI R9, RZ, 0x7, R9 ;  /* 0x00000007ff097819 */ /* 0x001fc80000011609 */
[----:B------:R-:W-:-:S13]  /*5ac0*/  ISETP.NE.AND P4, PT, R9, 0x1, PT ;  /* 0x000000010900780c */ /* 0x000fda0003f85270 */
[----:B------:R-:W-:Y:S06]  /*5ad0*/  @!P4 BAR.ARV 0x9, 0x100 ;  /* 0x024400000000cb1d */ /* 0x000fec0000002000 */
.L_x_2635:
[----:B------:R-:W3:Y:S01]  /*5ae0*/  LDL R5, [R1+0x28] ;  /* 0x0000280001057983 */ /* 0x000ee20000100800 */
[----:B------:R-:W0:Y:S01]  /*5af0*/  LDC R0, c[0x0][0x448] ;  /* 0x00011200ff007b82 */ /* 0x000e220000000800 */
        /* <DEDUP_REMOVED lines=14> */
[----:B------:R-:W-:Y:S02]  /*5be0*/  IMAD.MOV.U32 R94, RZ, RZ, RZ ;  /* 0x000000ffff5e7224 */ /* 0x000fe400078e00ff */
[----:B--2---:R-:W-:Y:S02]  /*5bf0*/  IMAD.MOV.U32 R13, RZ, RZ, RZ ;  /* 0x000000ffff0d7224 */ /* 0x004fe400078e00ff */
[----:B------:R-:W-:Y:S01]  /*5c00*/  IMAD.MOV.U32 R90, RZ, RZ, RZ ;  /* 0x000000ffff5a7224 */ /* 0x000fe200078e00ff */
[----:B0-----:R-:W-:-:S13]  /*5c10*/  ISETP.NE.AND P1, PT, R0, 0x1, PT ;  /* 0x000000010000780c */ /* 0x001fda0003f25270 */
[----:B------:R-:W0:Y:S08]  /*5c20*/  @P1 LDC R3, c[0x0][0x44c] ;  /* 0x00011300ff031b82 */ /* 0x000e300000000800 */
[----:B------:R-:W1:Y:S01]  /*5c30*/  @P1 LDC R4, c[0x0][0x450] ;  /* 0x00011400ff041b82 */ /* 0x000e620000000800 */
[----:B---3--:R-:W-:-:S04]  /*5c40*/  VIADD R0, R5, 0xbf ;  /* 0x000000bf05007836 */ /* 0x008fc80000000000 */
[----:B0-----:R-:W-:-:S05]  /*5c50*/  @P1 IMAD.HI.U32 R3, R0, R3, RZ ;  /* 0x0000000300031227 */ /* 0x001fca00078e00ff */
[----:B-1----:R-:W-:Y:S02]  /*5c60*/  @P1 SHF.R.U32.HI R0, RZ, R4, R3 ;  /* 0x00000004ff001219 */ /* 0x002fe40000011603 */
[----:B------:R-:W-:-:S03]  /*5c70*/  PLOP3.LUT P1, PT, PT, PT, PT, 0x80, 0x0 ;  /* 0x000000000000781c */ /* 0x000fc60003f2f070 */
[----:B------:R-:W-:-:S05]  /*5c80*/  IMAD.IADD R0, R83, 0x1, R0 ;  /* 0x0000000153007824 */ /* 0x000fca00078e0200 */
[----:B------:R-:W-:-:S04]  /*5c90*/  SHF.R.S32.HI R3, RZ, 0x1f, R0 ;  /* 0x0000001fff037819 */ /* 0x000fc80000011400 */
[----:B------:R-:W-:-:S04]  /*5ca0*/  LEA.HI R3, R3, R0, RZ, 0x7 ;  /* 0x0000000003037211 */ /* 0x000fc800078f38ff */
[----:B------:R-:W-:-:S04]  /*5cb0*/  SHF.R.S32.HI R3, RZ, 0x7, R3 ;  /* 0x00000007ff037819 */ /* 0x000fc80000011403 */
[----:B------:R-:W-:Y:S01]  /*5cc0*/  VIMNMX R88, R84, R3, PT ;  /* 0x0000000354587248 */ /* 0x000fe20003fe0100 */
[----:B------:R-:W-:-:S03]  /*5cd0*/  IMAD.MOV.U32 R3, RZ, RZ, RZ ;  /* 0x000000ffff037224 */ /* 0x000fc600078e00ff */
[----:B------:R-:W-:Y:S01]  /*5ce0*/  ISETP.GE.AND P2, PT, R88, 0x1, PT ;  /* 0x000000015800780c */ /* 0x000fe20003f46270 */
[----:B------:R-:W-:-:S12]  /*5cf0*/  @P0 BRA `(.L_x_2696) ;  /* 0x00000000000c0947 */ /* 0x000fd80003800000 */
[----:B------:R-:W0:Y:S01]  /*5d00*/  FENCE.VIEW.ASYNC.G ;  /* 0x00000000000073c6 */ /* 0x000e220000000100 */
[----:B------:R-:W-:Y:S05]  /*5d10*/  WARPSYNC.ALL ;  /* 0x0000000000007948 */ /* 0x000fea0003800000 */
[----:B0-----:R-:W-:Y:S06]  /*5d20*/  BAR.ARV 0xc, 0x200 ;  /* 0x0308000000007b1d */ /* 0x001fec0000002000 */
.L_x_2696:
        /* <DEDUP_REMOVED lines=12> */
.L_x_2921:
[----:B------:R-:W1:Y:S01]  /*5df0*/  LDL R3, [R1+0x1c] ;  /* 0x00001c0001037983 */ /* 0x000e620000100800 */
[----:B------:R-:W-:Y:S01]  /*5e00*/  BSSY B6, `(.L_x_2699) ;  /* 0x000001b000067945 */ /* 0x000fe20003800000 */
[----:B-1----:R-:W-:-:S05]  /*5e10*/  IMAD.HI R0, R3, 0x55555556, RZ ;  /* 0x5555555603007827 */ /* 0x002fca00078e02ff */
        /* <DEDUP_REMOVED lines=13> */
[----:B0-----:R0:W1:Y:S01]  /*5ef0*/  LDC.64 R14, c[0x4][R0] ;  /* 0x01000000000e7b82 */ /* 0x0010620000000a00 */
        /* <DEDUP_REMOVED lines=10> */
[----:B-1--45:R-:W-:Y:S05]  /*5fa0*/  CALL.ABS.NOINC R14 ;  /* 0x000000000e007343 */ /* 0x032fea0003c00000 */
.L_x_2700:
[----:B------:R-:W-:Y:S05]  /*5fb0*/  BSYNC B6 ;  /* 0x0000000000067941 */ /* 0x000fea0003800000 */
.L_x_2699:
[----:B------:R-:W-:Y:S02]  /*5fc0*/  ULDC UR4, c[0x0][0x3f4] ;  /* 0x0000fd0000047ab9 */ /* 0x000fe40000000800 */
[----:B------:R-:W-:-:S13]  /*5fd0*/  ISETP.LT.AND P0, PT, RZ, UR4, PT ;  /* 0x00000004ff007c0c */ /* 0x000fda000bf01270 */
[----:B------:R-:W-:Y:S05]  /*5fe0*/  @P0 BRA `(.L_x_2701) ;  /* 0x0000000000400947 */ /* 0x000fea0003800000 */
[----:B------:R-:W2:Y:S02]  /*5ff0*/  LDL R20, [R1+0x58] ;  /* 0x0000580001147983 */ /* 0x000ea40000100800 */
[----:B--2---:R-:W-:-:S04]  /*6000*/  LEA.HI R0, R20, R20, RZ, 0x1 ;  /* 0x0000001414007211 */ /* 0x004fc800078f08ff */
[----:B------:R-:W-:-:S05]  /*6010*/  LOP3.LUT R0, R0, 0xfffffffe, RZ, 0xc0, !PT ;  /* 0xfffffffe00007812 */ /* 0x000fca00078ec0ff */
[----:B------:R-:W-:-:S05]  /*6020*/  IMAD.IADD R0, R20, 0x1, -R0 ;  /* 0x0000000114007824 */ /* 0x000fca00078e0a00 */
[----:B------:R-:W-:-:S04]  /*6030*/  SHF.L.U32 R3, R0, 0x1f, RZ ;  /* 0x0000001f00037819 */ /* 0x000fc800000006ff */
[----:B------:R1:W2:Y:S03]  /*6040*/  SYNCS.PHASECHK.TRANS64.TRYWAIT P0, [R2+URZ+0x16800], R3 ;  /* 0x01680003020075a7 */ /* 0x0002a6000800017f */
[----:B--2---:R-:W-:Y:S05]  /*6050*/  @!P0 NANOSLEEP.SYNCS 0x989680 ;  /* 0x009896800000895d */ /* 0x004fea0003900000 */
[----:B------:R-:W2:Y:S01]  /*6060*/  @!P0 SYNCS.PHASECHK.TRANS64 P0, [R2+URZ+0x16800], R3 ;  /* 0x01680003020085a7 */ /* 0x000ea2000800007f */
[----:B------:R-:W-:Y:S04]  /*6070*/  BSSY B0, `(.L_x_2702) ;  /* 0x0000006000007945 */ /* 0x000fe80003800000 */
[----:B--2---:R-:W-:Y:S05]  /*6080*/  @P0 BRA `(.L_x_2703) ;  /* 0x0000000000100947 */ /* 0x004fea0003800000 */
.L_x_2704:
[----:B--2---:R2:W3:Y:S02]  /*6090*/  SYNCS.PHASECHK.TRANS64.TRYWAIT P0, [R2+URZ+0x16800], R3 ;  /* 0x01680003020075a7 */ /* 0x0044e4000800017f */
[----:B---3--:R-:W-:Y:S05]  /*60a0*/  @!P0 NANOSLEEP.SYNCS 0x989680 ;  /* 0x009896800000895d */ /* 0x008fea0003900000 */
[----:B------:R-:W3:Y:S02]  /*60b0*/  @!P0 SYNCS.PHASECHK.TRANS64 P0, [R2+URZ+0x16800], R3 ;  /* 0x01680003020085a7 */ /* 0x000ee4000800007f */
[----:B---3--:R-:W-:Y:S05]  /*60c0*/  @!P0 BRA `(.L_x_2704) ;  /* 0xfffffffc00f08947 */ /* 0x008fea000383ffff */
.L_x_2703:
[----:B------:R-:W-:Y:S05]  /*60d0*/  BSYNC B0 ;  /* 0x0000000000007941 */ /* 0x000fea0003800000 */
.L_x_2702:
[----:B------:R-:W-:Y:S05]  /*60e0*/  BRA `(.L_x_2705) ;  /* 0x00000030003c7947 */ /* 0x000fea0003800000 */
.L_x_2701:
        /* <DEDUP_REMOVED lines=18> */
[----:B0-----:R0:W1:Y:S01]  /*6210*/  LDC.64 R14, c[0x4][R0] ;  /* 0x01000000000e7b82 */ /* 0x0010620000000a00 */
        /* <DEDUP_REMOVED lines=10> */
[----:B-1--4-:R-:W-:Y:S05]  /*62c0*/  CALL.ABS.NOINC R14 ;  /* 0x000000000e007343 */ /* 0x012fea0003c00000 */
.L_x_2707:
[----:B------:R-:W-:Y:S05]  /*62d0*/  BSYNC B6 ;  /* 0x0000000000067941 */ /* 0x000fea0003800000 */
.L_x_2706:
[----:B------:R-:W2:Y:S01]  /*62e0*/  LDL R20, [R1+0x28] ;  /* 0x0000280001147983 */ /* 0x000ea20000100800 */
[----:B------:R-:W-:Y:S01]  /*62f0*/  ULDC.U8 UR4, c[0x0][0x410] ;  /* 0x0001040000047ab9 */ /* 0x000fe20000000000 */
[----:B------:R-:W-:Y:S01]  /*6300*/  BSSY B0, `(.L_x_2708) ;  /* 0x00002e5000007945 */ /* 0x000fe20003800000 */
[----:B------:R-:W-:Y:S01]  /*6310*/  ISETP.NE.AND P0, PT, RZ, UR4, PT ;  /* 0x00000004ff007c0c */ /* 0x000fe2000bf05270 */
[----:B--2---:R-:W-:-:S12]  /*6320*/  IMAD.IADD R41, R154, 0x1, R20 ;  /* 0x000000019a297824 */ /* 0x004fd800078e0214 */
[----:B------:R-:W-:Y:S05]  /*6330*/  @!P0 BRA `(.L_x_2709) ;  /* 0x0000001400f08947 */ /* 0x000fea0003800000 */
[----:B------:R-:W1:Y:S01]  /*6340*/  LDC R32, c[0x0][0x448] ;  /* 0x00011200ff207b82 */ /* 0x000e620000000800 */
[----:B------:R-:W2:Y:S01]  /*6350*/  S2R R20, SR_TID.X ;  /* 0x0000000000147919 */ /* 0x000ea20000002100 */
[----:B------:R-:W-:Y:S01]  /*6360*/  ULDC.64 UR4, c[0x0][0x3f8] ;  /* 0x0000fe0000047ab9 */ /* 0x000fe20000000a00 */
[----:B------:R-:W-:Y:S01]  /*6370*/  ULDC.64 UR6, c[0x0][0x408] ;  /* 0x0001020000067ab9 */ /* 0x000fe20000000a00 */
[----:B------:R-:W-:Y:S02]  /*6380*/  IMAD.MOV.U32 R8, RZ, RZ, R26 ;  /* 0x000000ffff087224 */ /* 0x000fe400078e001a */
[----:B------:R-:W-:Y:S02]  /*6390*/  IMAD.MOV.U32 R9, RZ, RZ, R29 ;  /* 0x000000ffff097224 */ /* 0x000fe400078e001d */
[----:B------:R-:W-:Y:S02]  /*63a0*/  IMAD.MOV.U32 R10, RZ, RZ, R24 ;  /* 0x000000ffff0a7224 */ /* 0x000fe400078e0018 */
[----:B------:R-:W-:Y:S01]  /*63b0*/  IMAD.MOV.U32 R11, RZ, RZ, R31 ;  /* 0x000000ffff0b7224 */ /* 0x000fe200078e001f */
[----:B-1----:R-:W-:Y:S01]  /*63c0*/  ISETP.NE.AND P0, PT, R32, 0x1, PT ;  /* 0x000000012000780c */ /* 0x002fe20003f05270 */
[----:B--2---:R-:W-:-:S12]  /*63d0*/  VIADD R21, R20, 0xffffff80 ;  /* 0xffffff8014157836 */ /* 0x004fd80000000000 */
[----:B------:R-:W1:Y:S01]  /*63e0*/  @P0 LDC R0, c[0x0][0x44c] ;  /* 0x00011300ff000b82 */ /* 0x000e620000000800 */
[----:B------:R-:W-:-:S04]  /*63f0*/  SHF.R.S32.HI R20, RZ, 0x1f, R21 ;  /* 0x0000001fff147819 */ /* 0x000fc80000011415 */
[----:B------:R-:W-:-:S03]  /*6400*/  LEA.HI R20, R20, R21, RZ, 0x2 ;  /* 0x0000001514147211 */ /* 0x000fc600078f10ff */
[----:B------:R-:W2:Y:S01]  /*6410*/  @P0 LDC R5, c[0x0][0x450] ;  /* 0x00011400ff050b82 */ /* 0x000ea20000000800 */
[----:B------:R-:W-:-:S04]  /*6420*/  LOP3.LUT R20, R20, 0xfffffffc, RZ, 0xc0, !PT ;  /* 0xfffffffc14147812 */ /* 0x000fc800078ec0ff */
[----:B------:R-:W-:-:S05]  /*6430*/  IADD3 R20, R21, -R20, RZ ;  /* 0x8000001415147210 */ /* 0x000fca0007ffe0ff */
[----:B------:R-:W-:-:S04]  /*6440*/  IMAD R3, R20, 0x60, R41 ;  /* 0x0000006014037824 */ /* 0x000fc800078e0229 */
[----:B-1----:R-:W-:-:S05]  /*6450*/  @P0 IMAD.HI.U32 R0, R3, R0, RZ ;  /* 0x0000000003000227 */ /* 0x002fca00078e00ff */
[----:B--2---:R-:W-:-:S04]  /*6460*/  @P0 SHF.R.U32.HI R3, RZ, R5, R0 ;  /* 0x00000005ff030219 */ /* 0x004fc80000011600 */
        /* <DEDUP_REMOVED lines=17> */
[----:B------:R1:W2:Y:S04]  /*6580*/  SHFL.IDX PT, R3, R6, RZ, 0x1c1f ;  /* 0x001c1fff06037589 */ /* 0x0002a800000e0000 */
[----:B------:R1:W3:Y:S04]  /*6590*/  SHFL.IDX PT, R0, R4, RZ, 0x1c1f ;  /* 0x001c1fff04007589 */ /* 0x0002e800000e0000 */
[----:B------:R1:W1:Y:S04]  /*65a0*/  SHFL.IDX PT, R5, R8, RZ, 0x1c1f ;  /* 0x001c1fff08057589 */ /* 0x00026800000e0000 */
[----:B0-----:R0:W0:Y:S02]  /*65b0*/  SHFL.IDX PT, R14, R7, RZ, 0x1c1f ;  /* 0x001c1fff070e7589 */ /* 0x00102400000e0000 */
.L_x_2927:
[----:B------:R-:W5:Y:S01]  /*65c0*/  LDL R9, [R1+0x18] ;  /* 0x0000180001097983 */ /* 0x000f620000100800 */
[----:B------:R-:W-:Y:S01]  /*65d0*/  BSSY B1, `(.L_x_2711) ;  /* 0x0000020000017945 */ /* 0x000fe20003800000 */
[----:B------:R-:W-:Y:S02]  /*65e0*/  CS2R R34, SRZ ;  /* 0x0000000000227805 */ /* 0x000fe4000001ff00 */
[----:B------:R-:W-:Y:S02]  /*65f0*/  CS2R R20, SRZ ;  /* 0x0000000000147805 */ /* 0x000fe4000001ff00 */
[----:B------:R-:W-:Y:S02]  /*6600*/  CS2R R28, SRZ ;  /* 0x00000000001c7805 */ /* 0x000fe4000001ff00 */
[----:B------:R-:W-:Y:S01]  /*6610*/  CS2R R24, SRZ ;  /* 0x0000000000187805 */ /* 0x000fe2000001ff00 */
[----:B-----5:R-:W-:-:S05]  /*6620*/  IMAD R32, R9, R32, RZ ;  /* 0x0000002009207224 */ /* 0x020fca00078e02ff */
[----:B------:R-:W-:-:S13]  /*6630*/  ISETP.GE.AND P0, PT, R41, R32, PT ;  /* 0x000000202900720c */ /* 0x000fda0003f06270 */
[----:B------:R-:W-:Y:S05]  /*6640*/  @P0 BRA `(.L_x_2712) ;  /* 0x0000000000600947 */ /* 0x000fea0003800000 */
[----:B------:R-:W4:Y:S01]  /*6650*/  LDL R9, [R1+0x4] ;  /* 0x0000040001097983 */ /* 0x000f220000100800 */
[----:B------:R-:W-:-:S03]  /*6660*/  ULDC UR4, c[0x0][0x3f4] ;  /* 0x0000fd0000047ab9 */ /* 0x000fc60000000800 */
[----:B------:R-:W4:Y:S01]  /*6670*/  LDL R12, [R1+0x60] ;  /* 0x00006000010c7983 */ /* 0x000f220000100800 */
[----:B------:R-:W-:Y:S01]  /*6680*/  ISETP.GE.AND P2, PT, R152, UR4, PT ;  /* 0x0000000498007c0c */ /* 0x000fe2000bf46270 */
[----:B---3--:R-:W-:Y:S02]  /*6690*/  IMAD.MOV.U32 R10, RZ, RZ, R0 ;  /* 0x000000ffff0a7224 */ /* 0x008fe400078e0000 */
[----:B--2---:R-:W-:Y:S02]  /*66a0*/  IMAD.MOV.U32 R11, RZ, RZ, R3 ;  /* 0x000000ffff0b7224 */ /* 0x004fe400078e0003 */
[----:B-1----:R-:W-:Y:S01]  /*66b0*/  IMAD.MOV.U32 R15, RZ, RZ, R5 ;  /* 0x000000ffff0f7224 */ /* 0x002fe200078e0005 */
[----:B------:R-:W-:Y:S02]  /*66c0*/  CS2R R28, SRZ ;  /* 0x00000000001c7805 */ /* 0x000fe4000001ff00 */
[----:B------:R-:W-:Y:S02]  /*66d0*/  CS2R R34, SRZ ;  /* 0x0000000000227805 */ /* 0x000fe4000001ff00 */
[----:B------:R-:W-:-:S03]  /*66e0*/  CS2R R24, SRZ ;  /* 0x0000000000187805 */ /* 0x000fc6000001ff00 */
[----:B------:R-:W-:-:S05]  /*66f0*/  @!P2 IMAD.WIDE R10, R152, 0x2, R10 ;  /* 0x00000002980aa825 */ /* 0x000fca00078e020a */
[----:B------:R1:W5:Y:S01]  /*6700*/  @!P2 LD.E.64 R28, desc[UR40][R10.64] ;  /* 0x000000280a1ca980 */ /* 0x000362000c101b00 */
[----:B----4-:R-:W-:-:S13]  /*6710*/  ISETP.GE.AND P3, PT, R9, UR4, PT ;  /* 0x0000000409007c0c */ /* 0x010fda000bf66270 */
[C---:B------:R-:W-:Y:S01]  /*6720*/  @!P3 IMAD.SHL.U32 R37, R9.reuse, 0x2, RZ ;  /* 0x000000020925b824 */ /* 0x040fe200078e00ff */
[----:B------:R-:W-:-:S04]  /*6730*/  @!P3 SHF.L.U64.HI R20, R9, 0x1, R12 ;  /* 0x000000010914b819 */ /* 0x000fc8000001020c */
[-C--:B------:R-:W-:Y:S02]  /*6740*/  @!P3 IADD3 R26, P0, R0, R37.reuse, RZ ;  /* 0x00000025001ab210 */ /* 0x080fe40007f1e0ff */
[----:B0-----:R-:W-:Y:S01]  /*6750*/  @!P3 IADD3 R36, P1, R14, R37, RZ ;  /* 0x000000250e24b210 */ /* 0x001fe20007f3e0ff */
[----:B------:R-:W-:-:S04]  /*6760*/  @!P2 IMAD.WIDE R12, R152, 0x2, R14 ;  /* 0x00000002980ca825 */ /* 0x000fc800078e020e */
[--C-:B------:R-:W-:Y:S01]  /*6770*/  @!P3 IMAD.X R27, R3, 0x1, R20.reuse, P0 ;  /* 0x00000001031bb824 */ /* 0x100fe200000e0614 */
[----:B------:R1:W5:Y:S01]  /*6780*/  @!P2 LD.E.64 R34, desc[UR40][R12.64] ;  /* 0x000000280c22a980 */ /* 0x000362000c101b00 */
[----:B------:R-:W-:Y:S01]  /*6790*/  @!P3 IMAD.X R37, R5, 0x1, R20, P1 ;  /* 0x000000010525b824 */ /* 0x000fe200008e0614 */
[----:B------:R-:W-:Y:S02]  /*67a0*/  CS2R R20, SRZ ;  /* 0x0000000000147805 */ /* 0x000fe4000001ff00 */
[----:B------:R1:W5:Y:S04]  /*67b0*/  @!P3 LD.E.64 R24, desc[UR40][R26.64] ;  /* 0x000000281a18b980 */ /* 0x000368000c101b00 */
[----:B------:R1:W5:Y:S02]  /*67c0*/  @!P3 LD.E.64 R20, desc[UR40][R36.64] ;  /* 0x000000282414b980 */ /* 0x000364000c101b00 */
.L_x_2712:
[----:B------:R-:W-:Y:S05]  /*67d0*/  BSYNC B1 ;  /* 0x0000000000017941 */ /* 0x000fea0003800000 */
.L_x_2711:
[----:B---3-5:R-:W-:Y:S01]  /*67e0*/  IMAD.MOV.U32 R0, RZ, RZ, R34 ;  /* 0x000000ffff007224 */ /* 0x028fe200078e0022 */
[----:B------:R-:W-:Y:S01]  /*67f0*/  UMOV UR4, 0xffffffff ;  /* 0xffffffff00047882 */ /* 0x000fe20000000000 */
[----:B--2---:R-:W-:Y:S01]  /*6800*/  IMAD.MOV.U32 R3, RZ, RZ, R35 ;  /* 0x000000ffff037224 */ /* 0x004fe200078e0023 */
[----:B-1----:R-:W-:Y:S01]  /*6810*/  CS2R R26, SRZ ;  /* 0x00000000001a7805 */ /* 0x002fe2000001ff00 */
        /* <DEDUP_REMOVED lines=9> */
[----:B------:R-:W-:Y:S02]  /*68b0*/  PRMT R46, R0, 0x7610, R46 ;  /* 0x00007610002e7816 */ /* 0x000fe4000000002e */
[----:B------:R-:W-:Y:S02]  /*68c0*/  PRMT R39, R39, 0x5410, R3 ;  /* 0x0000541027277816 */ /* 0x000fe40000000003 */
[----:B------:R-:W-:Y:S02]  /*68d0*/  PRMT R40, R40, 0x5410, R5 ;  /* 0x0000541028287816 */ /* 0x000fe40000000005 */
[----:B------:R-:W-:Y:S01]  /*68e0*/  PRMT R50, R9, 0x7610, R50 ;  /* 0x0000761009327816 */ /* 0x000fe20000000032 */
[----:B------:R-:W-:Y:S06]  /*68f0*/  BRA.DIV UR4, `(.L_x_2713) ;  /* 0x0000012e04d87947 */ /* 0x000fec000b800000 */
[----:B------:R1:W2:Y:S04]  /*6900*/  SHFL.IDX PT, R3, R6, 0x1, 0x1c1f ;  /* 0x003c1f0006037f89 */ /* 0x0002a800000e0000 */
[----:B------:R1:W3:Y:S04]  /*6910*/  SHFL.IDX PT, R0, R4, 0x1, 0x1c1f ;  /* 0x003c1f0004007f89 */ /* 0x0002e800000e0000 */
[----:B------:R1:W1:Y:S04]  /*6920*/  SHFL.IDX PT, R5, R8, 0x1, 0x1c1f ;  /* 0x003c1f0008057f89 */ /* 0x00026800000e0000 */
[----:B0-----:R0:W0:Y:S02]  /*6930*/  SHFL.IDX PT, R14, R7, 0x1, 0x1c1f ;  /* 0x003c1f00070e7f89 */ /* 0x00102400000e0000 */
.L_x_2933:
[----:B-1----:R-:W5:Y:S04]  /*6940*/  LDL R6, [R1+0x58] ;  /* 0x0000580001067983 */ /* 0x002f680000100800 */
[----:B------:R-:W4:Y:S01]  /*6950*/  LDL R42, [R1+0x38] ;  /* 0x00003800012a7983 */ /* 0x000f220000100800 */
[----:B------:R-:W-:Y:S01]  /*6960*/  VIADD R41, R41, 0x60 ;  /* 0x0000006029297836 */ /* 0x000fe20000000000 */
[----:B------:R-:W-:Y:S01]  /*6970*/  BSSY B1, `(.L_x_2714) ;  /* 0x0000023000017945 */ /* 0x000fe20003800000 */
[----:B------:R-:W-:Y:S02]  /*6980*/  CS2R R10, SRZ ;  /* 0x00000000000a7805 */ /* 0x000fe4000001ff00 */
[----:B------:R-:W-:Y:S02]  /*6990*/  CS2R R12, SRZ ;  /* 0x00000000000c7805 */ /* 0x000fe4000001ff00 */
[----:B------:R-:W-:-:S02]  /*69a0*/  CS2R R8, SRZ ;  /* 0x0000000000087805 */ /* 0x000fc4000001ff00 */
[----:B------:R-:W-:Y:S02]  /*69b0*/  ISETP.GE.AND P0, PT, R41, R32, PT ;  /* 0x000000202900720c */ /* 0x000fe40003f06270 */
[----:B-----5:R-:W-:-:S04]  /*69c0*/  LEA.HI R4, R6, R6, RZ, 0x1 ;  /* 0x0000000606047211 */ /* 0x020fc800078f08ff */
[----:B------:R-:W-:Y:S01]  /*69d0*/  LOP3.LUT R4, R4, 0xfffffffe, RZ, 0xc0, !PT ;  /* 0xfffffffe04047812 */ /* 0x000fe200078ec0ff */
[----:B----4-:R-:W-:-:S04]  /*69e0*/  IMAD.SHL.U32 R31, R42, 0x40, RZ ;  /* 0x000000402a1f7824 */ /* 0x010fc800078e00ff */
[----:B------:R-:W-:-:S05]  /*69f0*/  IMAD.IADD R4, R6, 0x1, -R4 ;  /* 0x0000000106047824 */ /* 0x000fca00078e0a04 */
[----:B------:R-:W-:Y:S01]  /*6a00*/  SHF.L.U32 R41, R4, 0x1f, RZ ;  /* 0x0000001f04297819 */ /* 0x000fe200000006ff */
[----:B------:R-:W-:Y:S06]  /*6a10*/  @P0 BRA `(.L_x_2715) ;  /* 0x0000000000600947 */ /* 0x000fec0003800000 */
[----:B------:R-:W4:Y:S01]  /*6a20*/  LDL R15, [R1+0x4] ;  /* 0x00000400010f7983 */ /* 0x000f220000100800 */
[----:B------:R-:W-:-:S03]  /*6a30*/  ULDC UR4, c[0x0][0x3f4] ;  /* 0x0000fd0000047ab9 */ /* 0x000fc60000000800 */
[----:B------:R-:W4:Y:S01]  /*6a40*/  LDL R36, [R1+0x60] ;  /* 0x0000600001247983 */ /* 0x000f220000100800 */
[----:B------:R-:W-:Y:S01]  /*6a50*/  ISETP.GE.AND P2, PT, R152, UR4, PT ;  /* 0x0000000498007c0c */ /* 0x000fe2000bf46270 */
[----:B---3--:R-:W-:Y:S02]  /*6a60*/  IMAD.MOV.U32 R6, RZ, RZ, R0 ;  /* 0x000000ffff067224 */ /* 0x008fe400078e0000 */
[----:B0-2---:R-:W-:Y:S01]  /*6a70*/  IMAD.MOV.U32 R7, RZ, RZ, R3 ;  /* 0x000000ffff077224 */ /* 0x005fe200078e0003 */
[----:B------:R-:W-:Y:S02]  /*6a80*/  CS2R R12, SRZ ;  /* 0x00000000000c7805 */ /* 0x000fe4000001ff00 */
[----:B------:R-:W-:-:S07]  /*6a90*/  CS2R R26, SRZ ;  /* 0x00000000001a7805 */ /* 0x000fce000001ff00 */
[----:B------:R-:W-:-:S05]  /*6aa0*/  @!P2 IMAD.WIDE R6, R152, 0x2, R6 ;  /* 0x000000029806a825 */ /* 0x000fca00078e0206 */
[----:B------:R1:W5:Y:S01]  /*6ab0*/  @!P2 LD.E.64 R12, desc[UR40][R6.64] ;  /* 0x00000028060ca980 */ /* 0x000362000c101b00 */
[----:B----4-:R-:W-:-:S13]  /*6ac0*/  ISETP.GE.AND P3, PT, R15, UR4, PT ;  /* 0x000000040f007c0c */ /* 0x010fda000bf66270 */
        /* <DEDUP_REMOVED lines=13> */
.L_x_2715:
[----:B------:R-:W-:Y:S05]  /*6ba0*/  BSYNC B1 ;  /* 0x0000000000017941 */ /* 0x000fea0003800000 */
.L_x_2714:
[----:B01----:R-:W0:Y:S01]  /*6bb0*/  S2R R7, SR_TID.X ;  /* 0x0000000000077919 */ /* 0x003e220000002100 */
[----:B------:R-:W1:Y:S01]  /*6bc0*/  SYNCS.PHASECHK.TRANS64.TRYWAIT P0, [R2+URZ+0x16800], R41 ;  /* 0x01680029020075a7 */ /* 0x000e62000800017f */
[----:B------:R-:W-:Y:S01]  /*6bd0*/  LOP3.LUT R31, R31, 0x1c0, RZ, 0xc0, !PT ;  /* 0x000001c01f1f7812 */ /* 0x000fe200078ec0ff */
[----:B--2--5:R-:W-:Y:S01]  /*6be0*/  IMAD.MOV.U32 R3, RZ, RZ, R26 ;  /* 0x000000ffff037224 */ /* 0x024fe200078e001a */
[----:B------:R-:W-:Y:S01]  /*6bf0*/  BSSY B1, `(.L_x_2716) ;  /* 0x000001f000017945 */ /* 0x000fe20003800000 */
[----:B------:R-:W-:Y:S01]  /*6c00*/  IMAD.MOV.U32 R4, RZ, RZ, R10 ;  /* 0x000000ffff047224 */ /* 0x000fe200078e000a */
[----:B---3--:R-:W-:Y:S01]  /*6c10*/  LOP3.LUT R0, R31, 0x18, R16, 0xf8, !PT ;  /* 0x000000181f007812 */ /* 0x008fe200078ef810 */
[----:B------:R-:W-:Y:S01]  /*6c20*/  IMAD R15, R33, -0xc0, R32 ;  /* 0xffffff40210f7824 */ /* 0x000fe200078e0220 */
[----:B------:R-:W-:Y:S01]  /*6c30*/  SHF.R.U32.HI R31, RZ, 0x3, R31 ;  /* 0x00000003ff1f7819 */ /* 0x000fe2000001161f */
[----:B------:R-:W-:Y:S01]  /*6c40*/  IMAD.MOV.U32 R5, RZ, RZ, R11 ;  /* 0x000000ffff057224 */ /* 0x000fe200078e000b */
[----:B------:R-:W-:Y:S01]  /*6c50*/  PRMT R37, R3, 0x7610, R37 ;  /* 0x0000761003257816 */ /* 0x000fe20000000025 */
[----:B------:R-:W-:Y:S01]  /*6c60*/  IMAD.MOV.U32 R3, RZ, RZ, R27 ;  /* 0x000000ffff037224 */ /* 0x000fe200078e001b */
[----:B------:R-:W-:Y:S01]  /*6c70*/  LOP3.LUT R0, R0, R31, RZ, 0x3c, !PT ;  /* 0x0000001f00007212 */ /* 0x000fe200078e3cff */
[----:B------:R-:W-:Y:S01]  /*6c80*/  IMAD.MOV.U32 R6, RZ, RZ, R12 ;  /* 0x000000ffff067224 */ /* 0x000fe200078e000c */
[----:B------:R-:W-:Y:S01]  /*6c90*/  PRMT R14, R4, 0x7610, R14 ;  /* 0x00007610040e7816 */ /* 0x000fe2000000000e */
[----:B------:R-:W-:Y:S01]  /*6ca0*/  IMAD.MOV.U32 R4, RZ, RZ, R8 ;  /* 0x000000ffff047224 */ /* 0x000fe200078e0008 */
[----:B------:R-:W-:-:S02]  /*6cb0*/  PRMT R36, R3, 0x7610, R36 ;  /* 0x0000761003247816 */ /* 0x000fc40000000024 */
[----:B------:R-:W-:Y:S02]  /*6cc0*/  VIMNMX R15, R15, 0xc0, PT ;  /* 0x000000c00f0f7848 */ /* 0x000fe40003fe0100 */
[----:B------:R-:W-:Y:S02]  /*6cd0*/  PRMT R31, R5, 0x7610, R31 ;  /* 0x00007610051f7816 */ /* 0x000fe4000000001f */
[----:B------:R-:W-:Y:S02]  /*6ce0*/  PRMT R32, R4, 0x7610, R32 ;  /* 0x0000761004207816 */ /* 0x000fe40000000020 */
[----:B------:R-:W-:Y:S02]  /*6cf0*/  PRMT R40, R6, 0x7610, R40 ;  /* 0x0000761006287816 */ /* 0x000fe40000000028 */
[----:B------:R-:W-:Y:S02]  /*6d00*/  LOP3.LUT P2, RZ, R42, 0x4, RZ, 0xc0, !PT ;  /* 0x000000042aff7812 */ /* 0x000fe4000784c0ff */
[----:B------:R-:W-:-:S02]  /*6d10*/  ISETP.GE.AND P1, PT, R154, R15, PT ;  /* 0x0000000f9a00720c */ /* 0x000fc40003f26270 */
[----:B------:R-:W-:Y:S01]  /*6d20*/  MOV R5, R9 ;  /* 0x0000000900057202 */ /* 0x000fe20000000f00 */
[----:B0-----:R-:W-:-:S05]  /*6d30*/  VIADD R44, R7, 0xffffff80 ;  /* 0xffffff80072c7836 */ /* 0x001fca0000000000 */
[----:B------:R-:W-:-:S04]  /*6d40*/  SHF.R.S32.HI R7, RZ, 0x1f, R44 ;  /* 0x0000001fff077819 */ /* 0x000fc8000001142c */
[----:B------:R-:W-:-:S04]  /*6d50*/  LEA.HI R7, R7, R44, RZ, 0x5 ;  /* 0x0000002c07077211 */ /* 0x000fc800078f28ff */
[----:B------:R-:W-:-:S05]  /*6d60*/  SHF.R.S32.HI R7, RZ, 0x5, R7 ;  /* 0x00000005ff077819 */ /* 0x000fca0000011407 */
[----:B------:R-:W-:Y:S02]  /*6d70*/  IMAD R3, R7, 0x200, R0 ;  /* 0x0000020007037824 */ /* 0x000fe400078e0200 */
[----:B------:R-:W-:Y:S02]  /*6d80*/  IMAD.MOV.U32 R0, RZ, RZ, R13 ;  /* 0x000000ffff007224 */ /* 0x000fe400078e000d */
[----:B------:R-:W-:-:S03]  /*6d90*/  IMAD R3, R3, 0x2, R2 ;  /* 0x0000000203037824 */ /* 0x000fc600078e0202 */
[----:B------:R-:W-:Y:S01]  /*6da0*/  PRMT R51, R0, 0x7610, R51 ;  /* 0x0000761000337816 */ /* 0x000fe20000000033 */
[C---:B------:R-:W-:Y:S02]  /*6db0*/  VIADD R4, R3.reuse, 0x8400 ;  /* 0x0000840003047836 */ /* 0x040fe40000000000 */
[----:B------:R-:W-:Y:S01]  /*6dc0*/  VIADD R0, R3, 0x8440 ;  /* 0x0000844003007836 */ /* 0x000fe20000000000 */
[----:B-1----:R-:W-:Y:S06]  /*6dd0*/  @!P0 BRA `(.L_x_2717) ;  /* 0x0000012c00108947 */ /* 0x002fec0003800000 */
.L_x_2934:
[----:B------:R-:W-:Y:S05]  /*6de0*/  BSYNC B1 ;  /* 0x0000000000017941 */ /* 0x000fea0003800000 */
.L_x_2716:
[----:B------:R-:W-:Y:S01]  /*6df0*/  BSSY B1, `(.L_x_2718) ;  /* 0x0000068000017945 */ /* 0x000fe20003800000 */
[----:B------:R-:W-:Y:S01]  /*6e00*/  PRMT R33, R5, 0x7610, R33 ;  /* 0x0000761005217816 */ /* 0x000fe20000000021 */
[----:B------:R-:W-:Y:S02]  /*6e10*/  @P2 VIADD R0, R4, 0xffffffc0 ;  /* 0xffffffc004002836 */ /* 0x000fe40000000000 */
[----:B------:R-:W-:Y:S05]  /*6e20*/  @P1 BRA `(.L_x_2719) ;  /* 0x0000000400901947 */ /* 0x000fea0003800000 */
[----:B------:R-:W2:Y:S01]  /*6e30*/  LDL R6, [R1+0x4] ;  /* 0x0000040001067983 */ /* 0x000ea20000100800 */
[----:B------:R-:W1:Y:S01]  /*6e40*/  LDC R5, c[0x0][0x3f4] ;  /* 0x0000fd00ff057b82 */ /* 0x000e620000000800 */
[----:B------:R-:W-:Y:S01]  /*6e50*/  BSSY B2, `(.L_x_2720) ;  /* 0x0000032000027945 */ /* 0x000fe20003800000 */
[-C--:B-1----:R-:W-:Y:S02]  /*6e60*/  ISETP.GE.AND P0, PT, R152, R5.reuse, PT ;  /* 0x000000059800720c */ /* 0x082fe40003f06270 */
[----:B--2---:R-:W-:-:S11]  /*6e70*/  ISETP.GE.AND P1, PT, R6, R5, PT ;  /* 0x000000050600720c */ /* 0x004fd60003f26270 */
[----:B------:R-:W-:Y:S05]  /*6e80*/  @P0 BRA `(.L_x_2721) ;  /* 0x0000000000b80947 */ /* 0x000fea0003800000 */
[----:B------:R-:W1:Y:S01]  /*6e90*/  LDS.128 R4, [R3+0x8400] ;  /* 0x0084000003047984 */ /* 0x000e620000000c00 */
[----:B------:R-:W-:Y:S02]  /*6ea0*/  SHF.R.U32.HI R45, RZ, 0x10, R35 ;  /* 0x00000010ff2d7819 */ /* 0x000fe40000011623 */
[--C-:B------:R-:W-:Y:S02]  /*6eb0*/  SHF.R.U32.HI R42, RZ, 0x10, R29.reuse ;  /* 0x00000010ff2a7819 */ /* 0x100fe4000001161d */
[----:B0-----:R-:W-:Y:S02]  /*6ec0*/  SHF.R.U64 R41, R28, 0x10, R29 ;  /* 0x000000101c297819 */ /* 0x001fe4000000121d */
        /* <DEDUP_REMOVED lines=9> */
[C---:B-1----:R-:W-:Y:S01]  /*6f60*/  LOP3.LUT R29, R6.reuse, 0xffff0000, RZ, 0xc0, !PT ;  /* 0xffff0000061d7812 */ /* 0x042fe200078ec0ff */
        /* <DEDUP_REMOVED lines=32> */
.L_x_2721:
[----:B------:R-:W-:Y:S05]  /*7170*/  BSYNC B2 ;  /* 0x0000000000027941 */ /* 0x000fea0003800000 */
.L_x_2720:
[----:B------:R-:W-:Y:S05]  /*7180*/  @P1 BRA `(.L_x_2719) ;  /* 0x0000000000b81947 */ /* 0x000fea0003800000 */
[----:B-1----:R-:W1:Y:S01]  /*7190*/  LDS.128 R4, [R0] ;  /* 0x0000000000047984 */ /* 0x002e620000000c00 */
[--C-:B------:R-:W-:Y:S02]  /*71a0*/  SHF.R.U64 R28, R24, 0x10, R25.reuse ;  /* 0x00000010181c7819 */ /* 0x100fe40000001219 */
[----:B------:R-:W-:Y:S02]  /*71b0*/  SHF.R.U32.HI R29, RZ, 0x10, R25 ;  /* 0x00000010ff1d7819 */ /* 0x000fe40000011619 */
[--C-:B------:R-:W-:Y:S02]  /*71c0*/  SHF.R.U64 R25, R20, 0x10, R21.reuse ;  /* 0x0000001014197819 */ /* 0x100fe40000001215 */
        /* <DEDUP_REMOVED lines=9> */
[C---:B-1----:R-:W-:Y:S01]  /*7260*/  LOP3.LUT R21, R6.reuse, 0xffff0000, RZ, 0xc0, !PT ;  /* 0xffff000006157812 */ /* 0x042fe200078ec0ff */
[----:B------:R-:W-:Y:S01]  /*7270*/  IMAD.U32 R20, R6, 0x10000, RZ ;  /* 0x0001000006147824 */ /* 0x000fe200078e00ff */
[C---:B------:R-:W-:Y:S01]  /*7280*/  LOP3.LUT R25, R7.reuse, 0xffff0000, RZ, 0xc0, !PT ;  /* 0xffff000007197812 */ /* 0x040fe200078ec0ff */
[----:B------:R-:W-:-:S02]  /*7290*/  IMAD.U32 R24, R7, 0x10000, RZ ;  /* 0x0001000007187824 */ /* 0x000fc400078e00ff */
[C---:B0-----:R-:W-:Y:S01]  /*72a0*/  FMUL.FTZ R41, R21.reuse, R35 ;  /* 0x0000002315297220 */ /* 0x041fe20000410000 */
[-C--:B------:R-:W-:Y:S01]  /*72b0*/  FMUL.FTZ R42, R21, R34.reuse ;  /* 0x00000022152a7220 */ /* 0x080fe20000410000 */
[C---:B------:R-:W-:Y:S01]  /*72c0*/  FMUL.FTZ R21, R25.reuse, R39 ;  /* 0x0000002719157220 */ /* 0x040fe20000410000 */
[----:B------:R-:W-:Y:S02]  /*72d0*/  IMAD.U32 R6, R4, 0x10000, RZ ;  /* 0x0001000004067824 */ /* 0x000fe400078e00ff */
[C---:B------:R-:W-:Y:S01]  /*72e0*/  FFMA.FTZ R41, R20.reuse, R34, -R41 ;  /* 0x0000002214297223 */ /* 0x040fe20000010829 */
[----:B------:R-:W-:Y:S01]  /*72f0*/  FFMA.FTZ R42, R20, R35, R42 ;  /* 0x00000023142a7223 */ /* 0x000fe2000001002a */
[-C--:B------:R-:W-:Y:S01]  /*7300*/  FMUL.FTZ R35, R25, R29.reuse ;  /* 0x0000001d19237220 */ /* 0x080fe20000410000 */
[----:B------:R-:W-:Y:S01]  /*7310*/  FFMA.FTZ R34, R24, R29, -R21 ;  /* 0x0000001d18227223 */ /* 0x000fe20000010815 */
[C---:B------:R-:W-:Y:S01]  /*7320*/  IMAD.U32 R7, R5.reuse, 0x10000, RZ ;  /* 0x0001000005077824 */ /* 0x040fe200078e00ff */
[----:B------:R-:W-:Y:S01]  /*7330*/  LOP3.LUT R4, R4, 0xffff0000, RZ, 0xc0, !PT ;  /* 0xffff000004047812 */ /* 0x000fe200078ec0ff */
[----:B------:R-:W-:Y:S01]  /*7340*/  IMAD.U32 R25, R38, 0x10000, RZ ;  /* 0x0001000026197824 */ /* 0x000fe200078e00ff */
[----:B------:R-:W-:Y:S01]  /*7350*/  LOP3.LUT R5, R5, 0xffff0000, RZ, 0xc0, !PT ;  /* 0xffff000005057812 */ /* 0x000fe200078ec0ff */
[----:B------:R-:W-:Y:S01]  /*7360*/  IMAD.U32 R21, R28, 0x10000, RZ ;  /* 0x000100001c157824 */ /* 0x000fe200078e00ff */
        /* <DEDUP_REMOVED lines=16> */
.L_x_2719:
[----:B------:R-:W-:Y:S05]  /*7470*/  BSYNC B1 ;  /* 0x0000000000017941 */ /* 0x000fea0003800000 */
.L_x_2718:
[----:B-12---:R-:W-:-:S04]  /*7480*/  IADD3 R4, R154, 0x60, RZ ;  /* 0x000000609a047810 */ /* 0x006fc80007ffe0ff */
[----:B------:R-:W-:-:S13]  /*7490*/  ISETP.GE.AND P0, PT, R4, R15, PT ;  /* 0x0000000f0400720c */ /* 0x000fda0003f06270 */
        /* <DEDUP_REMOVED lines=17> */
[----:B------:R-:W-:Y:S01]  /*75b0*/  IMAD.U32 R24, R21, 0x10000, RZ ;  /* 0x0001000015187824 */ /* 0x000fe200078e00ff */
[----:B------:R-:W-:Y:S02]  /*75c0*/  PRMT R37, R37, 0x5410, R12 ;  /* 0x0000541025257816 */ /* 0x000fe4000000000c */
[----:B------:R-:W-:Y:S02]  /*75d0*/  LOP3.LUT R21, R21, 0xffff0000, RZ, 0xc0, !PT ;  /* 0xffff000015157812 */ /* 0x000fe400078ec0ff */
[C---:B-1----:R-:W-:Y:S01]  /*75e0*/  LOP3.LUT R13, R6.reuse, 0xffff0000, RZ, 0xc0, !PT ;  /* 0xffff0000060d7812 */ /* 0x042fe200078ec0ff */
[----:B------:R-:W-:Y:S01]  /*75f0*/  IMAD.U32 R12, R6, 0x10000, RZ ;  /* 0x00010000060c7824 */ /* 0x000fe200078e00ff */
[C---:B------:R-:W-:Y:S01]  /*7600*/  LOP3.LUT R20, R7.reuse, 0xffff0000, RZ, 0xc0, !PT ;  /* 0xffff000007147812 */ /* 0x040fe200078ec0ff */
[----:B------:R-:W-:-:S02]  /*7610*/  IMAD.U32 R15, R7, 0x10000, RZ ;  /* 0x00010000070f7824 */ /* 0x000fc400078e00ff */
[CC--:B------:R-:W-:Y:S01]  /*7620*/  FMUL.FTZ R27, R13.reuse, R25.reuse ;  /* 0x000000190d1b7220 */ /* 0x0c0fe20000410000 */
[----:B------:R-:W-:Y:S01]  /*7630*/  FMUL.FTZ R26, R13, R24 ;  /* 0x000000180d1a7220 */ /* 0x000fe20000410000 */
[----:B------:R-:W-:Y:S01]  /*7640*/  FMUL.FTZ R28, R20, R36 ;  /* 0x00000024141c7220 */ /* 0x000fe20000410000 */
[----:B------:R-:W-:Y:S02]  /*7650*/  IMAD.U32 R6, R4, 0x10000, RZ ;  /* 0x0001000004067824 */ /* 0x000fe400078e00ff */
[C---:B------:R-:W-:Y:S01]  /*7660*/  FFMA.FTZ R27, R12.reuse, R24, -R27 ;  /* 0x000000180c1b7223 */ /* 0x040fe2000001081b */
[C---:B------:R-:W-:Y:S02]  /*7670*/  IMAD.U32 R7, R5.reuse, 0x10000, RZ ;  /* 0x0001000005077824 */ /* 0x040fe400078e00ff */
[----:B------:R-:W-:Y:S01]  /*7680*/  FFMA.FTZ R26, R12, R25, R26 ;  /* 0x000000190c1a7223 */ /* 0x000fe2000001001a */
[----:B------:R-:W-:Y:S01]  /*7690*/  IMAD.U32 R13, R40, 0x10000, RZ ;  /* 0x00010000280d7824 */ /* 0x000fe200078e00ff */
[----:B------:R-:W-:Y:S01]  /*76a0*/  LOP3.LUT R4, R4, 0xffff0000, RZ, 0xc0, !PT ;  /* 0xffff000004047812 */ /* 0x000fe200078ec0ff */
[-C--:B------:R-:W-:Y:S01]  /*76b0*/  FMUL.FTZ R20, R20, R21.reuse ;  /* 0x0000001514147220 */ /* 0x080fe20000410000 */
[----:B------:R-:W-:Y:S01]  /*76c0*/  LOP3.LUT R5, R5, 0xffff0000, RZ, 0xc0, !PT ;  /* 0xffff000005057812 */ /* 0x000fe200078ec0ff */
[----:B------:R-:W-:Y:S01]  /*76d0*/  FFMA.FTZ R28, R15, R21, -R28 ;  /* 0x000000150f1c7223 */ /* 0x000fe2000001081c */
[C---:B------:R-:W-:Y:S01]  /*76e0*/  LOP3.LUT R12, R37.reuse, 0xffff0000, RZ, 0xc0, !PT ;  /* 0xffff0000250c7812 */ /* 0x040fe200078ec0ff */
[----:B------:R-:W-:Y:S01]  /*76f0*/  IMAD.U32 R21, R37, 0x10000, RZ ;  /* 0x0001000025157824 */ /* 0x000fe200078e00ff */
[----:B------:R-:W-:Y:S01]  /*7700*/  LOP3.LUT R40, R40, 0xffff0000, RZ, 0xc0, !PT ;  /* 0xffff000028287812 */ /* 0x000fe200078ec0ff */
[----:B------:R-:W-:Y:S01]  /*7710*/  FFMA.FTZ R29, R15, R36, R20 ;  /* 0x000000240f1d7223 */ /* 0x000fe20000010014 */
[C---:B------:R-:W-:Y:S01]  /*7720*/  FMUL.FTZ R20, R4.reuse, R13 ;  /* 0x0000000d04147220 */ /* 0x040fe20000410000 */
[-C--:B------:R-:W-:Y:S01]  /*7730*/  FMUL.FTZ R15, R4, R21.reuse ;  /* 0x00000015040f7220 */ /* 0x080fe20000410000 */
[C---:B------:R-:W-:Y:S01]  /*7740*/  FMUL.FTZ R24, R5.reuse, R12 ;  /* 0x0000000c05187220 */ /* 0x040fe20000410000 */
[-C--:B------:R-:W-:Y:S01]  /*7750*/  FMUL.FTZ R25, R5, R40.reuse ;  /* 0x0000002805197220 */ /* 0x080fe20000410000 */
[C---:B------:R-:W-:Y:S01]  /*7760*/  FFMA.FTZ R21, R6.reuse, R21, R20 ;  /* 0x0000001506157223 */ /* 0x040fe20000010014 */
[----:B------:R-:W-:Y:S01]  /*7770*/  FFMA.FTZ R4, R6, R13, -R15 ;  /* 0x0000000d06047223 */ /* 0x000fe2000001080f */
[C---:B------:R-:W-:Y:S01]  /*7780*/  FFMA.FTZ R5, R7.reuse, R40, -R24 ;  /* 0x0000002807057223 */ /* 0x040fe20000010818 */
[----:B------:R-:W-:Y:S01]  /*7790*/  FFMA.FTZ R12, R7, R12, R25 ;  /* 0x0000000c070c7223 */ /* 0x000fe20000010019 */
[----:B------:R-:W-:-:S02]  /*77a0*/  F2FP.BF16.F32.PACK_AB R6, R26, R27 ;  /* 0x0000001b1a06723e */ /* 0x000fc400000010ff */
[----:B------:R-:W-:Y:S02]  /*77b0*/  F2FP.BF16.F32.PACK_AB R7, R29, R28 ;  /* 0x0000001c1d07723e */ /* 0x000fe400000010ff */
[----:B------:R-:W-:Y:S02]  /*77c0*/  F2FP.BF16.F32.PACK_AB R4, R21, R4 ;  /* 0x000000041504723e */ /* 0x000fe400000010ff */
[----:B------:R-:W-:-:S05]  /*77d0*/  F2FP.BF16.F32.PACK_AB R5, R12, R5 ;  /* 0x000000050c05723e */ /* 0x000fca00000010ff */
[----:B------:R1:W-:Y:S02]  /*77e0*/  STS.128 [R3+0xb400], R4 ;  /* 0x00b4000403007388 */ /* 0x0003e40000000c00 */
.L_x_2724:
[----:B------:R-:W-:Y:S05]  /*77f0*/  BSYNC B1 ;  /* 0x0000000000017941 */ /* 0x000fea0003800000 */
.L_x_2723:
[----:B------:R-:W-:Y:S05]  /*7800*/  @P1 BRA `(.L_x_2722) ;  /* 0x0000001800501947 */ /* 0x000fea0003800000 */
[----:B-1----:R-:W1:Y:S01]  /*7810*/  LDS.128 R4, [R0+0x3000] ;  /* 0x0030000000047984 */ /* 0x002e620000000c00 */
[----:B------:R-:W-:Y:S02]  /*7820*/  SHF.R.U64 R3, R10, 0x10, R11 ;  /* 0x000000100a037819 */ /* 0x000fe4000000120b */
[----:B------:R-:W-:Y:S02]  /*7830*/  SHF.R.U64 R13, R8, 0x10, R9 ;  /* 0x00000010080d7819 */ /* 0x000fe40000001209 */
        /* <DEDUP_REMOVED lines=21> */
[C---:B------:R-:W-:Y:S01]  /*7990*/  IMAD.U32 R6, R5.reuse, 0x10000, RZ ;  /* 0x0001000005067824 */ /* 0x040fe200078e00ff */
        /* <DEDUP_REMOVED lines=22> */
.L_x_2709:
[----:B------:R-:W1:Y:S01]  /*7b00*/  S2R R0, SR_TID.X ;  /* 0x0000000000007919 */ /* 0x000e620000002100 */
[----:B------:R-:W2:Y:S01]  /*7b10*/  LDC R32, c[0x0][0x448] ;  /* 0x00011200ff207b82 */ /* 0x000ea20000000800 */
[----:B------:R-:W-:Y:S01]  /*7b20*/  ULDC.64 UR4, c[0x0][0x3f8] ;  /* 0x0000fe0000047ab9 */ /* 0x000fe20000000a00 */
[----:B------:R-:W-:Y:S01]  /*7b30*/  ULDC.64 UR6, c[0x0][0x408] ;  /* 0x0001020000067ab9 */ /* 0x000fe20000000a00 */
[----:B------:R-:W-:Y:S02]  /*7b40*/  IMAD.MOV.U32 R4, RZ, RZ, R26 ;  /* 0x000000ffff047224 */ /* 0x000fe400078e001a */
[----:B------:R-:W-:Y:S02]  /*7b50*/  IMAD.MOV.U32 R6, RZ, RZ, R24 ;  /* 0x000000ffff067224 */ /* 0x000fe400078e0018 */
[----:B------:R-:W-:Y:S01]  /*7b60*/  IMAD.MOV.U32 R7, RZ, RZ, R31 ;  /* 0x000000ffff077224 */ /* 0x000fe200078e001f */
[----:B--2---:R-:W-:Y:S01]  /*7b70*/  ISETP.NE.AND P0, PT, R32, 0x1, PT ;  /* 0x000000012000780c */ /* 0x004fe20003f05270 */
[----:B-1----:R-:W-:-:S05]  /*7b80*/  VIADD R0, R0, 0xffffff80 ;  /* 0xffffff8000007836 */ /* 0x002fca0000000000 */
[----:B------:R-:W-:-:S07]  /*7b90*/  SHF.R.S32.HI R3, RZ, 0x1f, R0 ;  /* 0x0000001fff037819 */ /* 0x000fce0000011400 */
[----:B------:R-:W1:Y:S01]  /*7ba0*/  @P0 LDC R5, c[0x0][0x450] ;  /* 0x00011400ff050b82 */ /* 0x000e620000000800 */
[----:B------:R-:W-:-:S04]  /*7bb0*/  LEA.HI R3, R3, R0, RZ, 0x2 ;  /* 0x0000000003037211 */ /* 0x000fc800078f10ff */
[----:B------:R-:W-:-:S05]  /*7bc0*/  LOP3.LUT R3, R3, 0xfffffffc, RZ, 0xc0, !PT ;  /* 0xfffffffc03037812 */ /* 0x000fca00078ec0ff */
[----:B------:R-:W-:Y:S02]  /*7bd0*/  IMAD.IADD R3, R0, 0x1, -R3 ;  /* 0x0000000100037824 */ /* 0x000fe400078e0a03 */
[----:B------:R-:W2:Y:S02]  /*7be0*/  @P0 LDC R0, c[0x0][0x44c] ;  /* 0x00011300ff000b82 */ /* 0x000ea40000000800 */
[----:B------:R-:W-:-:S04]  /*7bf0*/  IMAD R3, R3, 0x60, R41 ;  /* 0x0000006003037824 */ /* 0x000fc800078e0229 */
[----:B--2---:R-:W-:-:S05]  /*7c00*/  @P0 IMAD.HI.U32 R0, R3, R0, RZ ;  /* 0x0000000003000227 */ /* 0x004fca00078e00ff */
[----:B-1----:R-:W-:Y:S02]  /*7c10*/  @P0 SHF.R.U32.HI R3, RZ, R5, R0 ;  /* 0x00000005ff030219 */ /* 0x002fe40000011600 */
[----:B------:R-:W-:Y:S02]  /*7c20*/  MOV R5, R29 ;  /* 0x0000001d00057202 */ /* 0x000fe40000000f00 */
[----:B------:R-:W-:Y:S01]  /*7c30*/  SHF.R.S32.HI R0, RZ, 0x1f, R3 ;  /* 0x0000001fff007819 */ /* 0x000fe20000011403 */
[----:B------:R-:W-:-:S04]  /*7c40*/  IMAD.WIDE.U32 R6, R3, UR6, R6 ;  /* 0x0000000603067c25 */ /* 0x000fc8000f8e0006 */
[C---:B------:R-:W-:Y:S02]  /*7c50*/  IMAD R8, R0.reuse, UR4, RZ ;  /* 0x0000000400087c24 */ /* 0x040fe4000f8e02ff */
[----:B------:R-:W-:Y:S02]  /*7c60*/  IMAD R0, R0, UR6, RZ ;  /* 0x0000000600007c24 */ /* 0x000fe4000f8e02ff */
[----:B------:R-:W-:-:S04]  /*7c70*/  IMAD.WIDE.U32 R4, R3, UR4, R4 ;  /* 0x0000000403047c25 */ /* 0x000fc8000f8e0004 */
[C---:B------:R-:W-:Y:S01]  /*7c80*/  IMAD R9, R3.reuse, UR5, R8 ;  /* 0x0000000503097c24 */ /* 0x040fe2000f8e0208 */
[----:B------:R-:W-:Y:S01]  /*7c90*/  ULDC.64 UR4, c[0x0][0x3e8] ;  /* 0x0000fa0000047ab9 */ /* 0x000fe20000000a00 */
[----:B------:R-:W-:Y:S01]  /*7ca0*/  IMAD R3, R3, UR7, R0 ;  /* 0x0000000703037c24 */ /* 0x000fe2000f8e0200 */
[----:B------:R-:W-:Y:S01]  /*7cb0*/  ULDC.64 UR6, c[0x0][0x400] ;  /* 0x0001000000067ab9 */ /* 0x000fe20000000a00 */
[----:B------:R-:W-:Y:S01]  /*7cc0*/  IMAD.IADD R5, R5, 0x1, R9 ;  /* 0x0000000105057824 */ /* 0x000fe200078e0209 */
[----:B------:R-:W-:Y:S01]  /*7cd0*/  LEA R25, P0, R4, UR4, 0x1 ;  /* 0x0000000404197c11 */ /* 0x000fe2000f8008ff */
[----:B------:R-:W-:Y:S01]  /*7ce0*/  IMAD.IADD R3, R7, 0x1, R3 ;  /* 0x0000000107037824 */ /* 0x000fe200078e0203 */
[----:B------:R-:W-:Y:S01]  /*7cf0*/  LEA R27, P1, R6, UR6, 0x1 ;  /* 0x00000006061b7c11 */ /* 0x000fe2000f8208ff */
[----:B------:R-:W-:Y:S01]  /*7d00*/  UMOV UR4, 0xffffffff ;  /* 0xffffffff00047882 */ /* 0x000fe20000000000 */
[----:B------:R-:W-:Y:S02]  /*7d10*/  LEA.HI.X R26, R4, UR5, R5, 0x1, P0 ;  /* 0x00000005041a7c11 */ /* 0x000fe400080f0c05 */
[----:B------:R-:W-:Y:S01]  /*7d20*/  LEA.HI.X R24, R6, UR7, R3, 0x1, P1 ;  /* 0x0000000706187c11 */ /* 0x000fe200088f0c03 */
[----:B------:R-:W-:Y:S08]  /*7d30*/  BRA.DIV UR4, `(.L_x_2725) ;  /* 0x0000011e044c7947 */ /* 0x000ff0000b800000 */
[----:B------:R-:W2:Y:S01]  /*7d40*/  LDL R6, [R1+0x18] ;  /* 0x0000180001067983 */ /* 0x000ea20000100800 */
[----:B------:R-:W1:Y:S03]  /*7d50*/  LDC R35, c[0x0][0x3f4] ;  /* 0x0000fd00ff237b82 */ /* 0x000e660000000800 */
[----:B------:R-:W3:Y:S04]  /*7d60*/  SHFL.IDX PT, R3, R25, RZ, 0x1c1f ;  /* 0x001c1fff19037589 */ /* 0x000ee800000e0000 */
[----:B------:R-:W5:Y:S04]  /*7d70*/  SHFL.IDX PT, R0, R26, RZ, 0x1c1f ;  /* 0x001c1fff1a007589 */ /* 0x000f6800000e0000 */
[----:B0-----:R-:W0:Y:S04]  /*7d80*/  SHFL.IDX PT, R14, R27, RZ, 0x1c1f ;  /* 0x001c1fff1b0e7589 */ /* 0x001e2800000e0000 */
[----:B------:R-:W4:Y:S01]  /*7d90*/  SHFL.IDX PT, R4, R24, RZ, 0x1c1f ;  /* 0x001c1fff18047589 */ /* 0x000f2200000e0000 */
[----:B-1----:R-:W-:Y:S01]  /*7da0*/  ISETP.GE.AND P0, PT, R16, R35, PT ;  /* 0x000000231000720c */ /* 0x002fe20003f06270 */
[----:B--2---:R-:W-:-:S05]  /*7db0*/  IMAD R32, R6, R32, RZ ;  /* 0x0000002006207224 */ /* 0x004fca00078e02ff */
[----:B------:R-:W-:-:S13]  /*7dc0*/  ISETP.GE.OR P1, PT, R41, R32, P0 ;  /* 0x000000202900720c */ /* 0x000fda0000726670 */
[C---:B------:R-:W-:Y:S01]  /*7dd0*/  @!P1 IMAD.SHL.U32 R5, R16.reuse, 0x2, RZ ;  /* 0x0000000210059824 */ /* 0x040fe200078e00ff */
[----:B------:R-:W-:-:S04]  /*7de0*/  @!P1 SHF.L.U64.HI R21, R16, 0x1, R17 ;  /* 0x0000000110159819 */ /* 0x000fc80000010211 */
[----:B---3--:R-:W-:-:S05]  /*7df0*/  @!P1 IADD3 R6, P2, R3, R5, RZ ;  /* 0x0000000503069210 */ /* 0x008fca0007f5e0ff */
[----:B-----5:R-:W-:-:S05]  /*7e00*/  @!P1 IMAD.X R7, R0, 0x1, R21, P2 ;  /* 0x0000000100079824 */ /* 0x020fca00010e0615 */
[----:B------:R-:W2:Y:S01]  /*7e10*/  @!P1 LD.E.128 R8, desc[UR40][R6.64] ;  /* 0x0000002806089980 */ /* 0x000ea2000c101d00 */
[----:B0-----:R-:W-:-:S05]  /*7e20*/  @!P1 IADD3 R14, P2, R14, R5, RZ ;  /* 0x000000050e0e9210 */ /* 0x001fca0007f5e0ff */
[----:B----4-:R-:W-:-:S04]  /*7e30*/  @!P1 IMAD.X R3, R4, 0x1, R21, P2 ;  /* 0x0000000104039824 */ /* 0x010fc800010e0615 */
[----:B------:R-:W-:-:S05]  /*7e40*/  @!P1 IMAD.MOV.U32 R15, RZ, RZ, R3 ;  /* 0x000000ffff0f9224 */ /* 0x000fca00078e0003 */
[----:B------:R0:W3:Y:S01]  /*7e50*/  @!P1 LD.E.128 R4, desc[UR40][R14.64] ;  /* 0x000000280e049980 */ /* 0x0000e2000c101d00 */
[----:B------:R-:W-:Y:S02]  /*7e60*/  CS2R R36, SRZ ;  /* 0x0000000000247805 */ /* 0x000fe4000001ff00 */
[----:B------:R-:W-:Y:S02]  /*7e70*/  CS2R R38, SRZ ;  /* 0x0000000000267805 */ /* 0x000fe4000001ff00 */
[----:B------:R-:W-:Y:S01]  /*7e80*/  CS2R R28, SRZ ;  /* 0x00000000001c7805 */ /* 0x000fe2000001ff00 */
[----:B------:R-:W1:Y:S01]  /*7e90*/  SHFL.IDX PT, R24, R24, 0x1, 0x1c1f ;  /* 0x003c1f0018187f89 */ /* 0x000e6200000e0000 */
[----:B------:R-:W-:-:S03]  /*7ea0*/  CS2R R20, SRZ ;  /* 0x0000000000147805 */ /* 0x000fc6000001ff00 */
[----:B0-----:R0:W4:Y:S01]  /*7eb0*/  SHFL.IDX PT, R14, R27, 0x1, 0x1c1f ;  /* 0x003c1f001b0e7f89 */ /* 0x00112200000e0000 */
[----:B--2---:R-:W-:Y:S02]  /*7ec0*/  @!P1 IMAD.MOV.U32 R36, RZ, RZ, R8 ;  /* 0x000000ffff249224 */ /* 0x004fe400078e0008 */
[----:B------:R-:W-:Y:S02]  /*7ed0*/  @!P1 IMAD.MOV.U32 R37, RZ, RZ, R9 ;  /* 0x000000ffff259224 */ /* 0x000fe400078e0009 */
[----:B------:R-:W-:Y:S02]  /*7ee0*/  IMAD.MOV.U32 R0, RZ, RZ, R36 ;  /* 0x000000ffff007224 */ /* 0x000fe400078e0024 */
[----:B------:R-:W-:Y:S02]  /*7ef0*/  IMAD.MOV.U32 R3, RZ, RZ, R37 ;  /* 0x000000ffff037224 */ /* 0x000fe400078e0025 */
[----:B------:R-:W-:Y:S01]  /*7f00*/  @!P1 IMAD.MOV.U32 R38, RZ, RZ, R10 ;  /* 0x000000ffff269224 */ /* 0x000fe200078e000a */
[----:B------:R-:W-:Y:S01]  /*7f10*/  PRMT R48, R0, 0x7610, R48 ;  /* 0x0000761000307816 */ /* 0x000fe20000000030 */
[----:B------:R-:W-:Y:S01]  /*7f20*/  @!P1 IMAD.MOV.U32 R39, RZ, RZ, R11 ;  /* 0x000000ffff279224 */ /* 0x000fe200078e000b */
[----:B------:R-:W-:Y:S01]  /*7f30*/  PRMT R34, R34, 0x5410, R3 ;  /* 0x0000541022227816 */ /* 0x000fe20000000003 */
[----:B------:R0:W2:Y:S01]  /*7f40*/  SHFL.IDX PT, R0, R26, 0x1, 0x1c1f ;  /* 0x003c1f001a007f89 */ /* 0x0000a200000e0000 */
[----:B------:R-:W-:-:S02]  /*7f50*/  IMAD.MOV.U32 R8, RZ, RZ, R38 ;  /* 0x000000ffff087224 */ /* 0x000fc400078e0026 */
[----:B---3--:R-:W-:Y:S01]  /*7f60*/  @!P1 IMAD.MOV.U32 R28, RZ, RZ, R4 ;  /* 0x000000ffff1c9224 */ /* 0x008fe200078e0004 */
[----:B------:R0:W3:Y:S01]  /*7f70*/  SHFL.IDX PT, R3, R25, 0x1, 0x1c1f ;  /* 0x003c1f0019037f89 */ /* 0x0000e200000e0000 */
[----:B------:R-:W-:Y:S01]  /*7f80*/  @!P1 IMAD.MOV.U32 R29, RZ, RZ, R5 ;  /* 0x000000ffff1d9224 */ /* 0x000fe200078e0005 */
[----:B------:R-:W-:Y:S01]  /*7f90*/  @!P1 MOV R21, R7 ;  /* 0x0000000700159202 */ /* 0x000fe20000000f00 */
[----:B------:R-:W-:Y:S01]  /*7fa0*/  @!P1 IMAD.MOV.U32 R20, RZ, RZ, R6 ;  /* 0x000000ffff149224 */ /* 0x000fe200078e0006 */
[----:B------:R-:W-:Y:S01]  /*7fb0*/  PRMT R31, R8, 0x7610, R31 ;  /* 0x00007610081f7816 */ /* 0x000fe2000000001f */
[----:B------:R-:W-:Y:S02]  /*7fc0*/  IMAD.MOV.U32 R4, RZ, RZ, R28 ;  /* 0x000000ffff047224 */ /* 0x000fe400078e001c */
[----:B------:R-:W-:Y:S02]  /*7fd0*/  IMAD.MOV.U32 R5, RZ, RZ, R29 ;  /* 0x000000ffff057224 */ /* 0x000fe400078e001d */
[----:B------:R-:W-:Y:S01]  /*7fe0*/  IMAD.MOV.U32 R9, RZ, RZ, R39 ;  /* 0x000000ffff097224 */ /* 0x000fe200078e0027 */
[----:B------:R-:W-:Y:S01]  /*7ff0*/  PRMT R50, R4, 0x7610, R50 ;  /* 0x0000761004327816 */ /* 0x000fe20000000032 */
[----:B------:R-:W-:Y:S01]  /*8000*/  IMAD.MOV.U32 R6, RZ, RZ, R20 ;  /* 0x000000ffff067224 */ /* 0x000fe200078e0014 */
[----:B------:R-:W-:Y:S01]  /*8010*/  PRMT R54, R5, 0x7610, R54 ;  /* 0x0000761005367816 */ /* 0x000fe20000000036 */
[----:B------:R-:W-:Y:S01]  /*8020*/  IMAD.MOV.U32 R7, RZ, RZ, R21 ;  /* 0x000000ffff077224 */ /* 0x000fe200078e0015 */
[----:B------:R-:W-:-:S02]  /*8030*/  PRMT R34, R9, 0x7610, R34 ;  /* 0x0000761009227816 */ /* 0x000fc40000000022 */
[----:B------:R-:W-:Y:S02]  /*8040*/  CS2R R4, SRZ ;  /* 0x0000000000047805 */ /* 0x000fe4000001ff00 */
[----:B------:R-:W-:Y:S02]  /*8050*/  PRMT R31, R31, 0x5410, R6 ;  /* 0x000054101f1f7816 */ /* 0x000fe40000000006 */
[----:B012-4-:R-:W-:-:S07]  /*8060*/  PRMT R55, R7, 0x7610, R55 ;  /* 0x0000761007377816 */ /* 0x017fce0000000037 */
.L_x_2944:
[----:B------:R-:W2:Y:S01]  /*8070*/  LDL R7, [R1+0x58] ;  /* 0x0000580001077983 */ /* 0x000ea20000100800 */
[----:B------:R-:W-:Y:S01]  /*8080*/  VIADD R41, R41, 0x60 ;  /* 0x0000006029297836 */ /* 0x000fe20000000000 */
[----:B------:R-:W-:Y:S01]  /*8090*/  BSSY B1, `(.L_x_2726) ;  /* 0x0000016000017945 */ /* 0x000fe20003800000 */
[----:B------:R-:W-:Y:S02]  /*80a0*/  CS2R R8, SRZ ;  /* 0x0000000000087805 */ /* 0x000fe4000001ff00 */
[----:B------:R-:W-:Y:S02]  /*80b0*/  CS2R R10, SRZ ;  /* 0x00000000000a7805 */ /* 0x000fe4000001ff00 */
[----:B------:R-:W-:Y:S02]  /*80c0*/  ISETP.GE.AND P1, PT, R41, R32, PT ;  /* 0x000000202900720c */ /* 0x000fe40003f26270 */
[----:B--2---:R-:W-:-:S04]  /*80d0*/  LEA.HI R6, R7, R7, RZ, 0x1 ;  /* 0x0000000707067211 */ /* 0x004fc800078f08ff */
[----:B------:R-:W-:-:S05]  /*80e0*/  LOP3.LUT R6, R6, 0xfffffffe, RZ, 0xc0, !PT ;  /* 0xfffffffe06067812 */ /* 0x000fca00078ec0ff */
[----:B------:R-:W-:Y:S01]  /*80f0*/  IMAD.IADD R13, R7, 0x1, -R6 ;  /* 0x00000001070d7824 */ /* 0x000fe200078e0a06 */
[----:B------:R-:W-:-:S04]  /*8100*/  CS2R R6, SRZ ;  /* 0x0000000000067805 */ /* 0x000fc8000001ff00 */
[----:B------:R-:W-:Y:S01]  /*8110*/  SHF.L.U32 R13, R13, 0x1f, RZ ;  /* 0x0000001f0d0d7819 */ /* 0x000fe200000006ff */
[----:B------:R-:W-:Y:S06]  /*8120*/  @P1 BRA `(.L_x_2727) ;  /* 0x0000000000301947 */ /* 0x000fec0003800000 */
[----:B------:R-:W-:Y:S02]  /*8130*/  CS2R R6, SRZ ;  /* 0x0000000000067805 */ /* 0x000fe4000001ff00 */
[----:B------:R-:W-:Y:S02]  /*8140*/  CS2R R8, SRZ ;  /* 0x0000000000087805 */ /* 0x000fe4000001ff00 */
[----:B------:R-:W-:Y:S01]  /*8150*/  CS2R R10, SRZ ;  /* 0x00000000000a7805 */ /* 0x000fe2000001ff00 */
[----:B------:R-:W-:Y:S06]  /*8160*/  @P0 BRA `(.L_x_2727) ;  /* 0x0000000000200947 */ /* 0x000fec0003800000 */
[C---:B------:R-:W-:Y:S01]  /*8170*/  IMAD.SHL.U32 R4, R16.reuse, 0x2, RZ ;  /* 0x0000000210047824 */ /* 0x040fe200078e00ff */
[----:B------:R-:W-:-:S04]  /*8180*/  SHF.L.U64.HI R5, R16, 0x1, R17 ;  /* 0x0000000110057819 */ /* 0x000fc80000010211 */
[-C--:B---3--:R-:W-:Y:S02]  /*8190*/  IADD3 R8, P1, R3, R4.reuse, RZ ;  /* 0x0000000403087210 */ /* 0x088fe40007f3e0ff */
[----:B------:R-:W-:-:S03]  /*81a0*/  IADD3 R4, P2, R14, R4, RZ ;  /* 0x000000040e047210 */ /* 0x000fc60007f5e0ff */
[--C-:B------:R-:W-:Y:S02]  /*81b0*/  IMAD.X R9, R0, 0x1, R5.reuse, P1 ;  /* 0x0000000100097824 */ /* 0x100fe400008e0605 */
[----:B------:R-:W-:-:S04]  /*81c0*/  IMAD.X R5, R24, 0x1, R5, P2 ;  /* 0x0000000118057824 */ /* 0x000fc800010e0605 */
[----:B------:R-:W5:Y:S04]  /*81d0*/  LD.E.128 R8, desc[UR40][R8.64] ;  /* 0x0000002808087980 */ /* 0x000f68000c101d00 */
[----:B------:R-:W5:Y:S02]  /*81e0*/  LD.E.128 R4, desc[UR40][R4.64] ;  /* 0x0000002804047980 */ /* 0x000f64000c101d00 */
.L_x_2727:
[----:B------:R-:W-:Y:S05]  /*81f0*/  BSYNC B1 ;  /* 0x0000000000017941 */ /* 0x000fea0003800000 */
.L_x_2726:
[----:B------:R-:W0:Y:S01]  /*8200*/  SYNCS.PHASECHK.TRANS64.TRYWAIT P1, [R2+URZ+0x16800], R13 ;  /* 0x0168000d020075a7 */ /* 0x000e22000802017f */
[----:B------:R-:W-:Y:S01]  /*8210*/  IMAD R32, R33, -0xc0, R32 ;  /* 0xffffff4021207824 */ /* 0x000fe200078e0220 */
[----:B------:R-:W-:Y:S01]  /*8220*/  BSSY B1, `(.L_x_2728) ;  /* 0x0000014000017945 */ /* 0x000fe20003800000 */
[----:B------:R-:W-:Y:S02]  /*8230*/  VIADD R14, R154, 0x60 ;  /* 0x000000609a0e7836 */ /* 0x000fe40000000000 */
[----:B-----5:R-:W-:Y:S01]  /*8240*/  IMAD.MOV.U32 R0, RZ, RZ, R4 ;  /* 0x000000ffff007224 */ /* 0x020fe200078e0004 */
[----:B---3--:R-:W-:Y:S01]  /*8250*/  VIMNMX R3, R32, 0xc0, PT ;  /* 0x000000c020037848 */ /* 0x008fe20003fe0100 */
[----:B------:R-:W-:-:S03]  /*8260*/  IMAD.MOV.U32 R12, RZ, RZ, R5 ;  /* 0x000000ffff0c7224 */ /* 0x000fc600078e0005 */
[-C--:B------:R-:W-:Y:S02]  /*8270*/  ISETP.GE.OR P2, PT, R154, R3.reuse, P0 ;  /* 0x000000039a00720c */ /* 0x080fe40000746670 */
[----:B------:R-:W-:Y:S01]  /*8280*/  ISETP.GE.OR P0, PT, R14, R3, P0 ;  /* 0x000000030e00720c */ /* 0x000fe20000706670 */
        /* <DEDUP_REMOVED lines=12> */
[----:B0-----:R-:W-:Y:S06]  /*8350*/  @!P1 BRA `(.L_x_2729) ;  /* 0x0000011c00389947 */ /* 0x001fec0003800000 */
.L_x_2945:
[----:B------:R-:W-:Y:S05]  /*8360*/  BSYNC B1 ;  /* 0x0000000000017941 */ /* 0x000fea0003800000 */
.L_x_2728:
        /* <DEDUP_REMOVED lines=23> */
[----:B------:R-:W-:Y:S02]  /*84e0*/  PRMT R51, R54, 0x5410, R51 ;  /* 0x0000541036337816 */ /* 0x000fe40000000033 */
[----:B0-----:R-:W-:-:S04]  /*84f0*/  IADD3 R25, R14, -0x80, RZ ;  /* 0xffffff800e197810 */ /* 0x001fc80007ffe0ff */
[----:B------:R-:W-:-:S04]  /*8500*/  SHF.R.S32.HI R24, RZ, 0x1f, R25 ;  /* 0x0000001fff187819 */ /* 0x000fc80000011419 */
[----:B------:R-:W-:-:S04]  /*8510*/  LEA.HI R24, R24, R25, RZ, 0x5 ;  /* 0x0000001918187211 */ /* 0x000fc800078f28ff */
[----:B------:R-:W-:Y:S01]  /*8520*/  SHF.R.S32.HI R24, RZ, 0x5, R24 ;  /* 0x00000005ff187819 */ /* 0x000fe20000011418 */
[----:B--2---:R-:W-:-:S05]  /*8530*/  IMAD.SHL.U32 R12, R12, 0x40, RZ ;  /* 0x000000400c0c7824 */ /* 0x004fca00078e00ff */
[----:B------:R-:W-:-:S04]  /*8540*/  LOP3.LUT R14, R12, 0x1c0, RZ, 0xc0, !PT ;  /* 0x000001c00c0e7812 */ /* 0x000fc800078ec0ff */
[C---:B------:R-:W-:Y:S02]  /*8550*/  LOP3.LUT R12, R14.reuse, 0x38, R16, 0xf8, !PT ;  /* 0x000000380e0c7812 */ /* 0x040fe400078ef810 */
[----:B------:R-:W-:Y:S02]  /*8560*/  SHF.R.U32.HI R15, RZ, 0x3, R14 ;  /* 0x00000003ff0f7819 */ /* 0x000fe4000001160e */
        /* <DEDUP_REMOVED lines=13> */
[C---:B-1----:R-:W-:Y:S01]  /*8640*/  IMAD.U32 R31, R24.reuse, 0x10000, RZ ;  /* 0x00010000181f7824 */ /* 0x042fe200078e00ff */
[----:B------:R-:W-:Y:S01]  /*8650*/  LOP3.LUT R24, R24, 0xffff0000, RZ, 0xc0, !PT ;  /* 0xffff000018187812 */ /* 0x000fe200078ec0ff */
[C---:B------:R-:W-:Y:S01]  /*8660*/  IMAD.U32 R34, R25.reuse, 0x10000, RZ ;  /* 0x0001000019227824 */ /* 0x040fe200078e00ff */
[----:B------:R-:W-:Y:S01]  /*8670*/  LOP3.LUT R25, R25, 0xffff0000, RZ, 0xc0, !PT ;  /* 0xffff000019197812 */ /* 0x000fe200078ec0ff */
[C---:B------:R-:W-:Y:S01]  /*8680*/  FMUL.FTZ R55, R31.reuse, R50 ;  /* 0x000000321f377220 */ /* 0x040fe20000410000 */
[----:B------:R-:W-:Y:S01]  /*8690*/  FMUL.FTZ R57, R31, R39 ;  /* 0x000000271f397220 */ /* 0x000fe20000410000 */
[----:B------:R-:W-:Y:S01]  /*86a0*/  LOP3.LUT R31, R38, 0xffff0000, RZ, 0xc0, !PT ;  /* 0xffff0000261f7812 */ /* 0x000fe200078ec0ff */
[----:B------:R-:W-:-:S02]  /*86b0*/  IMAD.U32 R38, R51, 0x10000, RZ ;  /* 0x0001000033267824 */ /* 0x000fc400078e00ff */
[----:B------:R-:W-:Y:S01]  /*86c0*/  FFMA.FTZ R55, R20, R39, -R55 ;  /* 0x0000002714377223 */ /* 0x000fe20000010837 */
[----:B------:R-:W-:Y:S01]  /*86d0*/  FMUL.FTZ R39, R24, R49 ;  /* 0x0000003118277220 */ /* 0x000fe20000410000 */
[----:B------:R-:W-:Y:S01]  /*86e0*/  FFMA.FTZ R57, R20, R50, R57 ;  /* 0x0000003214397223 */ /* 0x000fe20000010039 */
[----:B------:R-:W-:Y:S02]  /*86f0*/  IMAD.U32 R20, R46, 0x10000, RZ ;  /* 0x000100002e147824 */ /* 0x000fe400078e00ff */
[-C--:B------:R-:W-:Y:S01]  /*8700*/  FMUL.FTZ R59, R24, R31.reuse ;  /* 0x0000001f183b7220 */ /* 0x080fe20000410000 */
[----:B------:R-:W-:Y:S01]  /*8710*/  FFMA.FTZ R50, R12, R31, -R39 ;  /* 0x0000001f0c327223 */ /* 0x000fe20000010827 */
[C---:B------:R-:W-:Y:S01]  /*8720*/  FMUL.FTZ R54, R34.reuse, R38 ;  /* 0x0000002622367220 */ /* 0x040fe20000410000 */
[----:B------:R-:W-:Y:S01]  /*8730*/  FMUL.FTZ R31, R34, R20 ;  /* 0x00000014221f7220 */ /* 0x000fe20000410000 */
[----:B------:R-:W-:Y:S01]  /*8740*/  LOP3.LUT R24, R51, 0xffff0000, RZ, 0xc0, !PT ;  /* 0xffff000033187812 */ /* 0x000fe200078ec0ff */
[----:B------:R-:W-:Y:S01]  /*8750*/  IMAD.U32 R36, R26, 0x10000, RZ ;  /* 0x000100001a247824 */ /* 0x000fe200078e00ff */
[----:B------:R-:W-:Y:S01]  /*8760*/  LOP3.LUT R46, R46, 0xffff0000, RZ, 0xc0, !PT ;  /* 0xffff00002e2e7812 */ /* 0x000fe200078ec0ff */
[C---:B------:R-:W-:Y:S01]  /*8770*/  FFMA.FTZ R38, R21.reuse, R38, R31 ;  /* 0x0000002615267223 */ /* 0x040fe2000001001f */
[----:B------:R-:W-:Y:S01]  /*8780*/  FFMA.FTZ R34, R12, R49, R59 ;  /* 0x000000310c227223 */ /* 0x000fe2000001003b */
[----:B------:R-:W-:Y:S01]  /*8790*/  FFMA.FTZ R54, R21, R20, -R54 ;  /* 0x0000001415367223 */ /* 0x000fe20000010836 */
[----:B------:R-:W-:-:S02]  /*87a0*/  IMAD.U32 R31, R52, 0x10000, RZ ;  /* 0x00010000341f7824 */ /* 0x000fc400078e00ff */
[----:B------:R-:W-:Y:S01]  /*87b0*/  FMUL.FTZ R12, R25, R24 ;  /* 0x00000018190c7220 */ /* 0x000fe20000410000 */
[----:B------:R-:W-:Y:S02]  /*87c0*/  IMAD.U32 R21, R47, 0x10000, RZ ;  /* 0x000100002f157824 */ /* 0x000fe400078e00ff */
[-C--:B------:R-:W-:Y:S01]  /*87d0*/  FMUL.FTZ R56, R25, R46.reuse ;  /* 0x0000002e19387220 */ /* 0x080fe20000410000 */
[----:B------:R-:W-:Y:S01]  /*87e0*/  SHF.L.U32 R20, R53, 0x10, RZ ;  /* 0x0000001035147819 */ /* 0x000fe200000006ff */
[----:B------:R-:W-:Y:S02]  /*87f0*/  IMAD.U32 R37, R27, 0x10000, RZ ;  /* 0x000100001b257824 */ /* 0x000fe400078e00ff */
[----:B------:R-:W-:Y:S01]  /*8800*/  FMUL.FTZ R49, R36, R31 ;  /* 0x0000001f24317220 */ /* 0x000fe20000410000 */
[----:B------:R-:W-:Y:S02]  /*8810*/  IMAD.U32 R28, R14, 0x10000, RZ ;  /* 0x000100000e1c7824 */ /* 0x000fe400078e00ff */
[C---:B------:R-:W-:Y:S01]  /*8820*/  FFMA.FTZ R25, R13.reuse, R46, -R12 ;  /* 0x0000002e0d197223 */ /* 0x040fe2000001080c */
[----:B------:R-:W-:Y:S01]  /*8830*/  FMUL.FTZ R36, R36, R21 ;  /* 0x0000001524247220 */ /* 0x000fe20000410000 */
[----:B------:R-:W-:Y:S01]  /*8840*/  FFMA.FTZ R39, R13, R24, R56 ;  /* 0x000000180d277223 */ /* 0x000fe20000010038 */
[----:B------:R-:W-:-:S02]  /*8850*/  IMAD.U32 R29, R15, 0x10000, RZ ;  /* 0x000100000f1d7824 */ /* 0x000fc400078e00ff */
[C---:B------:R-:W-:Y:S01]  /*8860*/  FMUL.FTZ R24, R37.reuse, R20 ;  /* 0x0000001425187220 */ /* 0x040fe20000410000 */
[----:B------:R-:W-:Y:S02]  /*8870*/  IMAD.U32 R12, R48, 0x10000, RZ ;  /* 0x00010000300c7824 */ /* 0x000fe400078e00ff */
        /* <DEDUP_REMOVED lines=8> */
[----:B------:R-:W-:-:S02]  /*8900*/  LOP3.LUT R12, R53, 0xffff0000, RZ, 0xc0, !PT ;  /* 0xffff0000350c7812 */ /* 0x000fc400078ec0ff */
[----:B------:R-:W-:Y:S01]  /*8910*/  LOP3.LUT R47, R47, 0xffff0000, RZ, 0xc0, !PT ;  /* 0xffff00002f2f7812 */ /* 0x000fe200078ec0ff */
[----:B------:R-:W-:Y:S01]  /*8920*/  FMUL.FTZ R21, R26, R13 ;  /* 0x0000000d1a157220 */ /* 0x000fe20000410000 */
[----:B------:R-:W-:Y:S01]  /*8930*/  LOP3.LUT R48, R48, 0xffff0000, RZ, 0xc0, !PT ;  /* 0xffff000030307812 */ /* 0x000fe200078ec0ff */
[----:B------:R-:W-:Y:S01]  /*8940*/  FMUL.FTZ R24, R27, R12 ;  /* 0x0000000c1b187220 */ /* 0x000fe20000410000 */
[----:B------:R-:W-:Y:S01]  /*8950*/  LOP3.LUT R14, R14, 0xffff0000, RZ, 0xc0, !PT ;  /* 0xffff00000e0e7812 */ /* 0x000fe200078ec0ff */
[-C--:B------:R-:W-:Y:S01]  /*8960*/  FMUL.FTZ R26, R26, R47.reuse ;  /* 0x0000002f1a1a7220 */ /* 0x080fe20000410000 */
[----:B------:R-:W-:Y:S01]  /*8970*/  LOP3.LUT R15, R15, 0xffff0000, RZ, 0xc0, !PT ;  /* 0xffff00000f0f7812 */ /* 0x000fe200078ec0ff */
[-C--:B------:R-:W-:Y:S02]  /*8980*/  FMUL.FTZ R29, R27, R48.reuse ;  /* 0x000000301b1d7220 */ /* 0x080fe40000410000 */
[C---:B------:R-:W-:Y:S01]  /*8990*/  FFMA.FTZ R20, R14.reuse, R47, -R21 ;  /* 0x0000002f0e147223 */ /* 0x040fe20000010815 */
[----:B------:R-:W-:Y:S01]  /*89a0*/  FFMA.FTZ R21, R14, R13, R26 ;  /* 0x0000000d0e157223 */ /* 0x000fe2000001001a */
[C---:B------:R-:W-:Y:S01]  /*89b0*/  FFMA.FTZ R27, R15.reuse, R48, -R24 ;  /* 0x000000300f1b7223 */ /* 0x040fe20000010818 */
[----:B------:R-:W-:Y:S01]  /*89c0*/  FFMA.FTZ R29, R15, R12, R29 ;  /* 0x0000000c0f1d7223 */ /* 0x000fe2000001001d */
[----:B------:R-:W-:-:S02]  /*89d0*/  F2FP.BF16.F32.PACK_AB R12, R50, R55 ;  /* 0x00000037320c723e */ /* 0x000fc400000010ff */
[----:B------:R-:W-:Y:S02]  /*89e0*/  F2FP.BF16.F32.PACK_AB R13, R25, R54 ;  /* 0x00000036190d723e */ /* 0x000fe400000010ff */
[----:B------:R-:W-:Y:S02]  /*89f0*/  F2FP.BF16.F32.PACK_AB R14, R20, R49 ;  /* 0x00000031140e723e */ /* 0x000fe400000010ff */
[----:B------:R-:W-:Y:S02]  /*8a00*/  F2FP.BF16.F32.PACK_AB R15, R27, R28 ;  /* 0x0000001c1b0f723e */ /* 0x000fe400000010ff */
[----:B------:R-:W-:Y:S02]  /*8a10*/  F2FP.BF16.F32.PACK_AB R24, R34, R57 ;  /* 0x000000392218723e */ /* 0x000fe400000010ff */
[----:B------:R-:W-:Y:S01]  /*8a20*/  F2FP.BF16.F32.PACK_AB R25, R39, R38 ;  /* 0x000000262719723e */ /* 0x000fe200000010ff */
[----:B------:R1:W-:Y:S01]  /*8a30*/  STS.128 [R32+0x8400], R12 ;  /* 0x0084000c20007388 */ /* 0x0003e20000000c00 */
[----:B------:R-:W-:-:S02]  /*8a40*/  F2FP.BF16.F32.PACK_AB R26, R21, R36 ;  /* 0x00000024151a723e */ /* 0x000fc400000010ff */
[----:B------:R-:W-:-:S05]  /*8a50*/  F2FP.BF16.F32.PACK_AB R27, R29, R46 ;  /* 0x0000002e1d1b723e */ /* 0x000fca00000010ff */
[----:B------:R1:W-:Y:S02]  /*8a60*/  STS.128 [R33+0x8400], R24 ;  /* 0x0084001821007388 */ /* 0x0003e40000000c00 */
.L_x_2731:
[----:B------:R-:W-:Y:S05]  /*8a70*/  BSYNC B1 ;  /* 0x0000000000017941 */ /* 0x000fea0003800000 */
.L_x_2730:
        /* <DEDUP_REMOVED lines=16> */
[----:B------:R-:W-:Y:S02]  /*8b80*/  SHF.R.U64 R8, R4, 0x10, R5 ;  /* 0x0000001004087819 */ /* 0x000fe40000001205 */
[----:B------:R-:W-:Y:S02]  /*8b90*/  SHF.R.U32.HI R9, RZ, 0x10, R9 ;  /* 0x00000010ff097819 */ /* 0x000fe40000011609 */
[----:B------:R-:W-:Y:S02]  /*8ba0*/  PRMT R43, R43, 0x5410, R8 ;  /* 0x000054102b2b7816 */ /* 0x000fe40000000008 */
[----:B------:R-:W-:-:S02]  /*8bb0*/  SHF.R.U64 R21, R10, 0x10, R11 ;  /* 0x000000100a157819 */ /* 0x000fc4000000120b */
[----:B------:R-:W-:Y:S02]  /*8bc0*/  SHF.R.U32.HI R5, RZ, 0x10, R5 ;  /* 0x00000010ff057819 */ /* 0x000fe40000011605 */
[----:B------:R-:W-:Y:S01]  /*8bd0*/  PRMT R45, R45, 0x5410, R20 ;  /* 0x000054102d2d7816 */ /* 0x000fe20000000014 */
[----:B------:R-:W-:Y:S01]  /*8be0*/  IMAD.U32 R32, R43, 0x10000, RZ ;  /* 0x000100002b207824 */ /* 0x000fe200078e00ff */
[----:B------:R-:W-:Y:S02]  /*8bf0*/  PRMT R44, R44, 0x5410, R9 ;  /* 0x000054102c2c7816 */ /* 0x000fe40000000009 */
[----:B------:R-:W-:Y:S01]  /*8c00*/  PRMT R21, R28, 0x5410, R21 ;  /* 0x000054101c157816 */ /* 0x000fe20000000015 */
[----:B------:R-:W-:Y:S01]  /*8c10*/  IMAD.U32 R28, R45, 0x10000, RZ ;  /* 0x000100002d1c7824 */ /* 0x000fe200078e00ff */
[----:B------:R-:W-:Y:S02]  /*8c20*/  PRMT R42, R42, 0x5410, R5 ;  /* 0x000054102a2a7816 */ /* 0x000fe40000000005 */
[----:B------:R-:W-:-:S02]  /*8c30*/  SHF.R.U32.HI R29, RZ, 0x10, R11 ;  /* 0x00000010ff1d7819 */ /* 0x000fc4000001160b */
[--C-:B------:R-:W-:Y:S02]  /*8c40*/  SHF.R.U64 R4, R6, 0x10, R7.reuse ;  /* 0x0000001006047819 */ /* 0x100fe40000001207 */
[----:B------:R-:W-:Y:S01]  /*8c50*/  SHF.R.U32.HI R7, RZ, 0x10, R7 ;  /* 0x00000010ff077819 */ /* 0x000fe20000011607 */
[----:B------:R-:W-:Y:S01]  /*8c60*/  IMAD.U32 R34, R42, 0x10000, RZ ;  /* 0x000100002a227824 */ /* 0x000fe200078e00ff */
[----:B------:R-:W-:Y:S02]  /*8c70*/  PRMT R29, R31, 0x5410, R29 ;  /* 0x000054101f1d7816 */ /* 0x000fe4000000001d */
[----:B------:R-:W-:Y:S02]  /*8c80*/  PRMT R40, R40, 0x5410, R7 ;  /* 0x0000541028287816 */ /* 0x000fe40000000007 */
[----:B------:R-:W-:Y:S02]  /*8c90*/  LOP3.LUT R43, R43, 0xffff0000, RZ, 0xc0, !PT ;  /* 0xffff00002b2b7812 */ /* 0x000fe400078ec0ff */
[----:B------:R-:W-:-:S02]  /*8ca0*/  PRMT R41, R41, 0x5410, R4 ;  /* 0x0000541029297816 */ /* 0x000fc40000000004 */
[----:B------:R-:W-:Y:S01]  /*8cb0*/  LOP3.LUT R45, R45, 0xffff0000, RZ, 0xc0, !PT ;  /* 0xffff00002d2d7812 */ /* 0x000fe200078ec0ff */
[----:B--2---:R-:W-:-:S04]  /*8cc0*/  IMAD.IADD R3, R12, 0x1, R0 ;  /* 0x000000010c037824 */ /* 0x004fc800078e0200 */
[----:B------:R-:W-:Y:S01]  /*8cd0*/  IMAD R0, R3, 0x2, R2 ;  /* 0x0000000203007824 */ /* 0x000fe200078e0202 */
[----:B---3--:R-:W0:Y:S04]  /*8ce0*/  LDS.128 R12, [R33+0x8400] ;  /* 0x00840000210c7984 */ /* 0x008e280000000c00 */
[----:B------:R-:W1:Y:S01]  /*8cf0*/  LDS.128 R24, [R0+0x8400] ;  /* 0x0084000000187984 */ /* 0x000e620000000c00 */
[----:B0-----:R-:W-:Y:S02]  /*8d00*/  IMAD.U32 R3, R12, 0x10000, RZ ;  /* 0x000100000c037824 */ /* 0x001fe400078e00ff */
[----:B-1----:R-:W-:Y:S02]  /*8d10*/  IMAD.U32 R9, R24, 0x10000, RZ ;  /* 0x0001000018097824 */ /* 0x002fe400078e00ff */
[----:B------:R-:W-:-:S02]  /*8d20*/  IMAD.U32 R11, R25, 0x10000, RZ ;  /* 0x00010000190b7824 */ /* 0x000fc400078e00ff */
[C---:B------:R-:W-:Y:S01]  /*8d30*/  FMUL.FTZ R36, R9.reuse, R32 ;  /* 0x0000002009247220 */ /* 0x040fe20000410000 */
[-C--:B------:R-:W-:Y:S01]  /*8d40*/  FMUL.FTZ R38, R9, R28.reuse ;  /* 0x0000001c09267220 */ /* 0x080fe20000410000 */
[----:B------:R-:W-:Y:S02]  /*8d50*/  IMAD.U32 R5, R13, 0x10000, RZ ;  /* 0x000100000d057824 */ /* 0x000fe400078e00ff */
[----:B------:R-:W-:Y:S01]  /*8d60*/  FFMA.FTZ R36, R3, R28, -R36 ;  /* 0x0000001c03247223 */ /* 0x000fe20000010824 */
[----:B------:R-:W-:Y:S01]  /*8d70*/  SHF.L.U32 R28, R44, 0x10, RZ ;  /* 0x000000102c1c7819 */ /* 0x000fe200000006ff */
[----:B------:R-:W-:Y:S01]  /*8d80*/  FMUL.FTZ R46, R11, R34 ;  /* 0x000000220b2e7220 */ /* 0x000fe20000410000 */
[----:B------:R-:W-:Y:S01]  /*8d90*/  FFMA.FTZ R38, R3, R32, R38 ;  /* 0x0000002003267223 */ /* 0x000fe20000010026 */
[----:B------:R-:W-:Y:S02]  /*8da0*/  IMAD.U32 R20, R27, 0x10000, RZ ;  /* 0x000100001b147824 */ /* 0x000fe400078e00ff */
[----:B------:R-:W-:Y:S01]  /*8db0*/  IMAD.U32 R3, R29, 0x10000, RZ ;  /* 0x000100001d037824 */ /* 0x000fe200078e00ff */
[----:B------:R-:W-:Y:S01]  /*8dc0*/  LOP3.LUT R10, R24, 0xffff0000, RZ, 0xc0, !PT ;  /* 0xffff0000180a7812 */ /* 0x000fe200078ec0ff */
[----:B------:R-:W-:-:S02]  /*8dd0*/  IMAD.U32 R9, R40, 0x10000, RZ ;  /* 0x0001000028097824 */ /* 0x000fc400078e00ff */
[-C--:B------:R-:W-:Y:S01]  /*8de0*/  FMUL.FTZ R32, R11, R28.reuse ;  /* 0x0000001c0b207220 */ /* 0x080fe20000410000 */
[----:B------:R-:W-:Y:S01]  /*8df0*/  FFMA.FTZ R46, R5, R28, -R46 ;  /* 0x0000001c052e7223 */ /* 0x000fe2000001082e */
[----:B------:R-:W-:Y:S02]  /*8e00*/  IMAD.U32 R8, R15, 0x10000, RZ ;  /* 0x000100000f087824 */ /* 0x000fe400078e00ff */
[C---:B------:R-:W-:Y:S01]  /*8e10*/  FMUL.FTZ R28, R20.reuse, R3 ;  /* 0x00000003141c7220 */ /* 0x040fe20000410000 */
[-C--:B------:R-:W-:Y:S01]  /*8e20*/  FMUL.FTZ R11, R20, R9.reuse ;  /* 0x00000009140b7220 */ /* 0x080fe20000410000 */
[----:B------:R-:W-:Y:S01]  /*8e30*/  LOP3.LUT R4, R12, 0xffff0000, RZ, 0xc0, !PT ;  /* 0xffff00000c047812 */ /* 0x000fe200078ec0ff */
[----:B------:R-:W-:Y:S01]  /*8e40*/  FFMA.FTZ R32, R5, R34, R32 ;  /* 0x0000002205207223 */ /* 0x000fe20000010020 */
[----:B------:R-:W-:Y:S01]  /*8e50*/  FFMA.FTZ R28, R8, R9, R28 ;  /* 0x00000009081c7223 */ /* 0x000fe2000001001c */
[----:B------:R-:W-:Y:S01]  /*8e60*/  FMUL.FTZ R5, R10, R43 ;  /* 0x0000002b0a057220 */ /* 0x000fe20000410000 */
[----:B------:R-:W-:Y:S01]  /*8e70*/  LOP3.LUT R24, R25, 0xffff0000, RZ, 0xc0, !PT ;  /* 0xffff000019187812 */ /* 0x000fe200078ec0ff */
[----:B------:R-:W-:Y:S01]  /*8e80*/  FFMA.FTZ R20, R8, R3, -R11 ;  /* 0x0000000308147223 */ /* 0x000fe2000001080b */
[----:B------:R-:W-:Y:S01]  /*8e90*/  LOP3.LUT R9, R42, 0xffff0000, RZ, 0xc0, !PT ;  /* 0xffff00002a097812 */ /* 0x000fe200078ec0ff */
[----:B------:R-:W-:Y:S01]  /*8ea0*/  FMUL.FTZ R11, R10, R45 ;  /* 0x0000002d0a0b7220 */ /* 0x000fe20000410000 */
[----:B------:R-:W-:Y:S01]  /*8eb0*/  LOP3.LUT R12, R13, 0xffff0000, RZ, 0xc0, !PT ;  /* 0xffff00000d0c7812 */ /* 0x000fe200078ec0ff */
[C---:B------:R-:W-:Y:S01]  /*8ec0*/  IMAD.U32 R6, R14.reuse, 0x10000, RZ ;  /* 0x000100000e067824 */ /* 0x040fe200078e00ff */
[----:B------:R-:W-:Y:S01]  /*8ed0*/  LOP3.LUT R7, R14, 0xffff0000, RZ, 0xc0, !PT ;  /* 0xffff00000e077812 */ /* 0x000fe200078ec0ff */
[----:B------:R-:W-:-:S02]  /*8ee0*/  IMAD.U32 R13, R26, 0x10000, RZ ;  /* 0x000100001a0d7824 */ /* 0x000fc400078e00ff */
[----:B------:R-:W-:Y:S01]  /*8ef0*/  FFMA.FTZ R45, R4, R45, -R5 ;  /* 0x0000002d042d7223 */ /* 0x000fe20000010805 */
[----:B------:R-:W-:Y:S01]  /*8f00*/  IMAD.U32 R8, R41, 0x10000, RZ ;  /* 0x0001000029087824 */ /* 0x000fe200078e00ff */
[----:B------:R-:W-:Y:S01]  /*8f10*/  LOP3.LUT R14, R15, 0xffff0000, RZ, 0xc0, !PT ;  /* 0xffff00000f0e7812 */ /* 0x000fe200078ec0ff */
[----:B------:R-:W-:Y:S01]  /*8f20*/  IMAD.U32 R5, R21, 0x10000, RZ ;  /* 0x0001000015057824 */ /* 0x000fe200078e00ff */
[----:B------:R-:W-:Y:S01]  /*8f30*/  LOP3.LUT R3, R44, 0xffff0000, RZ, 0xc0, !PT ;  /* 0xffff00002c037812 */ /* 0x000fe200078ec0ff */
[----:B------:R-:W-:Y:S01]  /*8f40*/  FMUL.FTZ R25, R24, R9 ;  /* 0x0000000918197220 */ /* 0x000fe20000410000 */
[----:B------:R-:W-:Y:S02]  /*8f50*/  LOP3.LUT R15, R26, 0xffff0000, RZ, 0xc0, !PT ;  /* 0xffff00001a0f7812 */ /* 0x000fe400078ec0ff */
[----:B------:R-:W-:Y:S01]  /*8f60*/  LOP3.LUT R26, R27, 0xffff0000, RZ, 0xc0, !PT ;  /* 0xffff00001b1a7812 */ /* 0x000fe200078ec0ff */
[C---:B------:R-:W-:Y:S01]  /*8f70*/  FMUL.FTZ R27, R13.reuse, R8 ;  /* 0x000000080d1b7220 */ /* 0x040fe20000410000 */
[----:B------:R-:W-:Y:S01]  /*8f80*/  FFMA.FTZ R11, R4, R43, R11 ;  /* 0x0000002b040b7223 */ /* 0x000fe2000001000b */
[----:B------:R-:W-:Y:S01]  /*8f90*/  FMUL.FTZ R13, R13, R5 ;  /* 0x000000050d0d7220 */ /* 0x000fe20000410000 */
[----:B------:R-:W-:Y:S01]  /*8fa0*/  LOP3.LUT R10, R41, 0xffff0000, RZ, 0xc0, !PT ;  /* 0xffff0000290a7812 */ /* 0x000fe200078ec0ff */
[-C--:B------:R-:W-:Y:S01]  /*8fb0*/  FMUL.FTZ R24, R24, R3.reuse ;  /* 0x0000000318187220 */ /* 0x080fe20000410000 */
[----:B------:R-:W-:Y:S01]  /*8fc0*/  FFMA.FTZ R25, R12, R3, -R25 ;  /* 0x000000030c197223 */ /* 0x000fe20000010819 */
[----:B------:R-:W-:-:S02]  /*8fd0*/  LOP3.LUT R4, R21, 0xffff0000, RZ, 0xc0, !PT ;  /* 0xffff000015047812 */ /* 0x000fc400078ec0ff */
[----:B------:R-:W-:Y:S01]  /*8fe0*/  LOP3.LUT R3, R40, 0xffff0000, RZ, 0xc0, !PT ;  /* 0xffff000028037812 */ /* 0x000fe200078ec0ff */
[C---:B------:R-:W-:Y:S01]  /*8ff0*/  FFMA.FTZ R27, R6.reuse, R5, -R27 ;  /* 0x00000005061b7223 */ /* 0x040fe2000001081b */
[----:B------:R-:W-:Y:S01]  /*9000*/  LOP3.LUT R29, R29, 0xffff0000, RZ, 0xc0, !PT ;  /* 0xffff00001d1d7812 */ /* 0x000fe200078ec0ff */
[----:B------:R-:W-:Y:S01]  /*9010*/  FFMA.FTZ R13, R6, R8, R13 ;  /* 0x00000008060d7223 */ /* 0x000fe2000001000d */
[C---:B------:R-:W-:Y:S01]  /*9020*/  FMUL.FTZ R6, R15.reuse, R10 ;  /* 0x0000000a0f067220 */ /* 0x040fe20000410000 */
[-C--:B------:R-:W-:Y:S01]  /*9030*/  FMUL.FTZ R15, R15, R4.reuse ;  /* 0x000000040f0f7220 */ /* 0x080fe20000410000 */
[C---:B------:R-:W-:Y:S01]  /*9040*/  FMUL.FTZ R5, R26.reuse, R3 ;  /* 0x000000031a057220 */ /* 0x040fe20000410000 */
[-C--:B------:R-:W-:Y:S01]  /*9050*/  FMUL.FTZ R26, R26, R29.reuse ;  /* 0x0000001d1a1a7220 */ /* 0x080fe20000410000 */
[C---:B------:R-:W-:Y:S01]  /*9060*/  FFMA.FTZ R6, R7.reuse, R4, -R6 ;  /* 0x0000000407067223 */ /* 0x040fe20000010806 */
[----:B------:R-:W-:Y:S01]  /*9070*/  FFMA.FTZ R10, R7, R10, R15 ;  /* 0x0000000a070a7223 */ /* 0x000fe2000001000f */
[----:B------:R-:W-:Y:S01]  /*9080*/  FFMA.FTZ R7, R14, R29, -R5 ;  /* 0x0000001d0e077223 */ /* 0x000fe20000010805 */
        /* <DEDUP_REMOVED lines=12> */
.L_x_2722:
[----:B------:R-:W-:Y:S05]  /*9150*/  BSYNC B0 ;  /* 0x0000000000007941 */ /* 0x000fea0003800000 */
.L_x_2708:
        /* <DEDUP_REMOVED lines=8> */
.L_x_2705:
[----:B------:R-:W-:-:S13]  /*91e0*/  ISETP.NE.AND P0, PT, R157, 0x3, PT ;  /* 0x000000039d00780c */ /* 0x000fda0003f05270 */
[----:B------:R-:W-:Y:S05]  /*91f0*/  @!P0 BRA `(.L_x_2732) ;  /* 0x0000000000048947 */ /* 0x000fea0003800000 */
[----:B------:R-:W-:Y:S01]  /*9200*/  BPT.TRAP 0x1 ;  /* 0x000000040000795c */ /* 0x000fe20000300000 */
.L_x_2732:
[----:B---3--:R-:W-:Y:S01]  /*9210*/  IMAD R8, R22, 0x8, R2 ;  /* 0x0000000816087824 */ /* 0x008fe200078e0202 */
[----:B-12---:R-:W-:-:S04]  /*9220*/  SHF.L.U32 R3, R155, 0x1f, RZ ;  /* 0x0000001f9b037819 */ /* 0x006fc800000006ff */
[----:B------:R1:W2:Y:S01]  /*9230*/  SYNCS.PHASECHK.TRANS64.TRYWAIT P1, [R8+URZ+0x16830], R3 ;  /* 0x01683003080075a7 */ /* 0x0002a2000802017f */
[----:B------:R-:W-:Y:S05]  /*9240*/  @!P0 BRA `(.L_x_2733) ;  /* 0x0000000000048947 */ /* 0x000fea0003800000 */
[----:B------:R-:W-:Y:S01]  /*9250*/  BPT.TRAP 0x1 ;  /* 0x000000040000795c */ /* 0x000fe20000300000 */
.L_x_2733:
[----:B------:R-:W-:Y:S01]  /*9260*/  VIADD R0, R2, 0xe400 ;  /* 0x0000e40002007836 */ /* 0x000fe20000000000 */
[----:B0-----:R-:W-:Y:S01]  /*9270*/  LOP3.LUT R14, R30, 0x10000, RZ, 0xfc, !PT ;  /* 0x000100001e0e7812 */ /* 0x001fe200078efcff */
[----:B------:R-:W-:-:S03]  /*9280*/  IMAD.MOV.U32 R15, RZ, RZ, 0x40000040 ;  /* 0x40000040ff0f7424 */ /* 0x000fc600078e00ff */
[----:B------:R-:W-:-:S04]  /*9290*/  SHF.R.U32.HI R0, RZ, 0x4, R0 ;  /* 0x00000004ff007819 */ /* 0x000fc80000011600 */
[----:B------:R-:W-:-:S04]  /*92a0*/  LOP3.LUT R0, R0, 0x3fff, RZ, 0xc0, !PT ;  /* 0x00003fff00007812 */ /* 0x000fc800078ec0ff */
[----:B------:R-:W-:-:S05]  /*92b0*/  LOP3.LUT R0, R0, 0x10000, RZ, 0xfc, !PT ;  /* 0x0001000000007812 */ /* 0x000fca00078efcff */
[----:B------:R0:W-:Y:S01]  /*92c0*/  STL [R1+0x20], R0 ;  /* 0x0000200001007387 */ /* 0x0001e20000100800 */
[----:B--2---:R-:W-:Y:S05]  /*92d0*/  @P1 BRA `(.L_x_2734) ;  /* 0x0000000000081947 */ /* 0x004fea0003800000 */
[----:B------:R-:W2:Y:S02]  /*92e0*/  SYNCS.PHASECHK.TRANS64.TRYWAIT P1, [R8+URZ+0x16830], R3 ;  /* 0x01683003080075a7 */ /* 0x000ea4000802017f */
[----:B--2---:R-:W-:Y:S05]  /*92f0*/  @!P1 BRA `(.L_x_2735) ;  /* 0x0000010c00649947 */ /* 0x004fea0003800000 */
.L_x_2734:
[----:B0-----:R-:W3:Y:S01]  /*9300*/  LDL R0, [R1+0x20] ;  /* 0x0000200001007983 */ /* 0x001ee20000100800 */
[----:B------:R-:W-:Y:S01]  /*9310*/  IMAD.MOV.U32 R5, RZ, RZ, 0x40000040 ;  /* 0x40000040ff057424 */ /* 0x000fe200078e00ff */
[----:B------:R-:W-:Y:S05]  /*9320*/  WARPSYNC.ALL ;  /* 0x0000000000007948 */ /* 0x000fea0003800000 */
[C---:B------:R-:W-:Y:S01]  /*9330*/  R2UR UR4, R14.reuse ;  /* 0x000000000e0472ca */ /* 0x040fe200000e0000 */
[----:B----45:R-:W-:Y:S01]  /*9340*/  WARPGROUP.ARRIVE ;  /* 0x00000000000079c5 */ /* 0x030fe20000000000 */
[----:B------:R-:W-:Y:S01]  /*9350*/  R2UR UR5, R15 ;  /* 0x000000000f0572ca */ /* 0x000fe200000e0000 */
[----:B------:R-:W-:Y:S01]  /*9360*/  VIADD R12, R14, 0x2 ;  /* 0x000000020e0c7836 */ /* 0x000fe20000000000 */
[----:B------:R-:W-:Y:S01]  /*9370*/  R2UR UR7, R5 ;  /* 0x00000000050772ca */ /* 0x000fe200000e0000 */
[----:B------:R-:W-:Y:S01]  /*9380*/  IMAD.MOV.U32 R13, RZ, RZ, 0x40000040 ;  /* 0x40000040ff0d7424 */ /* 0x000fe200078e00ff */
[----:B------:R-:W-:Y:S01]  /*9390*/  MOV R21, 0x40000040 ;  /* 0x4000004000157802 */ /* 0x000fe20000000f00 */
[----:B------:R-:W-:-:S02]  /*93a0*/  IMAD.MOV.U32 R7, RZ, RZ, 0x40000040 ;  /* 0x40000040ff077424 */ /* 0x000fc400078e00ff */
[C---:B------:R-:W-:Y:S01]  /*93b0*/  VIADD R10, R14.reuse, 0x4 ;  /* 0x000000040e0a7836 */ /* 0x040fe20000000000 */
[----:B------:R0:W-:Y:S01]  /*93c0*/  STL.64 [R1+0x10], R12 ;  /* 0x0000100c01007387 */ /* 0x0001e20000100a00 */
[----:B------:R-:W-:Y:S02]  /*93d0*/  IMAD.MOV.U32 R11, RZ, RZ, 0x40000040 ;  /* 0x40000040ff0b7424 */ /* 0x000fe400078e00ff */
[----:B------:R-:W-:Y:S02]  /*93e0*/  VIADD R20, R14, 0x6 ;  /* 0x000000060e147836 */ /* 0x000fe40000000000 */
[----:B------:R-:W-:Y:S01]  /*93f0*/  IMAD.MOV.U32 R5, RZ, RZ, 0x40000040 ;  /* 0x40000040ff057424 */ /* 0x000fe200078e00ff */
[----:B------:R0:W-:Y:S01]  /*9400*/  STL.64 [R1+0x8], R10 ;  /* 0x0000080a01007387 */ /* 0x0001e20000100a00 */
[----:B---3--:R-:W-:-:S04]  /*9410*/  IMAD R4, R22, 0x400, R0 ;  /* 0x0000040016047824 */ /* 0x008fc800078e0200 */
        /* <DEDUP_REMOVED lines=30> */
.L_x_2736:
[----:B------:R-:W3:Y:S01]  /*9600*/  LDL R0, [R1+0x44] ;  /* 0x0000440001007983 */ /* 0x000ee20000100800 */
[----:B-12---:R-:W0:Y:S01]  /*9610*/  LDC R3, c[0x0][0x448] ;  /* 0x00011200ff037b82 */ /* 0x006e220000000800 */
[----:B------:R-:W-:Y:S02]  /*9620*/  ULDC UR4, c[0x0][0x988] ;  /* 0x0002620000047ab9 */ /* 0x000fe40000000800 */
[----:B------:R-:W3:Y:S04]  /*9630*/  LDL R94, [R1+0x28] ;  /* 0x00002800015e7983 */ /* 0x000ee80000100800 */
[----:B------:R-:W2:Y:S04]  /*9640*/  LDL R4, [R1+0x40] ;  /* 0x0000400001047983 */ /* 0x000ea80000100800 */
[----:B------:R-:W4:Y:S04]  /*9650*/  LDL R90, [R1+0x24] ;  /* 0x00002400015a7983 */ /* 0x000f280000100800 */
[----:B------:R-:W5:Y:S01]  /*9660*/  LDL R92, [R1+0x18] ;  /* 0x00001800015c7983 */ /* 0x000f620000100800 */
[----:B0-----:R-:W-:-:S13]  /*9670*/  ISETP.NE.AND P4, PT, R3, 0x1, PT ;  /* 0x000000010300780c */ /* 0x001fda0003f85270 */
[----:B------:R-:W0:Y:S08]  /*9680*/  @P4 LDC R3, c[0x0][0x44c] ;  /* 0x00011300ff034b82 */ /* 0x000e300000000800 */
[----:B------:R-:W1:Y:S01]  /*9690*/  @P4 LDC R5, c[0x0][0x450] ;  /* 0x00011400ff054b82 */ /* 0x000e620000000800 */
[----:B---3--:R-:W-:-:S04]  /*96a0*/  IMAD.IADD R6, R0, 0x1, R94 ;  /* 0x0000000100067824 */ /* 0x008fc800078e025e */
[----:B0-----:R-:W-:-:S05]  /*96b0*/  @P4 IMAD.HI.U32 R0, R6, R3, RZ ;  /* 0x0000000306004227 */ /* 0x001fca00078e00ff */
[----:B-1----:R-:W-:Y:S01]  /*96c0*/  @P4 SHF.R.U32.HI R6, RZ, R5, R0 ;  /* 0x00000005ff064219 */ /* 0x002fe20000011600 */
[----:B------:R-:W-:-:S04]  /*96d0*/  IMAD.MOV.U32 R3, RZ, RZ, -0x80 ;  /* 0xffffff80ff037424 */ /* 0x000fc800078e00ff */
[----:B------:R-:W0:Y:S01]  /*96e0*/  SHFL.IDX PT, R7, R6, 0x1, 0x1c1f ;  /* 0x003c1f0006077f89 */ /* 0x000e2200000e0000 */
[----:B------:R-:W-:-:S04]  /*96f0*/  IMAD R0, R88, R3, 0x80 ;  /* 0x0000008058007424 */ /* 0x000fc800078e0203 */
[----:B------:R-:W-:Y:S02]  /*9700*/  VIADD R3, R0, 0x1 ;  /* 0x0000000100037836 */ /* 0x000fe40000000000 */
[----:B----4-:R-:W-:Y:S02]  /*9710*/  IMAD.IADD R5, R90, 0x1, R0 ;  /* 0x000000015a057824 */ /* 0x010fe400078e0200 */
[C---:B--2---:R-:W-:Y:S02]  /*9720*/  IMAD R3, R4.reuse, -0x2, R3 ;  /* 0xfffffffe04037824 */ /* 0x044fe400078e0203 */
[----:B------:R-:W-:-:S03]  /*9730*/  IMAD R5, R4, -0x2, R5 ;  /* 0xfffffffe04057824 */ /* 0x000fc600078e0205 */
[----:B-----5:R-:W-:-:S04]  /*9740*/  IADD3 R4, -R92, R3, R90 ;  /* 0x000000035c047210 */ /* 0x020fc80007ffe15a */
[----:B0-----:R-:W-:-:S04]  /*9750*/  VIADDMNMX R0, R7, R4, R5, PT ;  /* 0x0000000407007246 */ /* 0x001fc80003800105 */
        /* <DEDUP_REMOVED lines=8> */
[C---:B------:R-:W-:Y:S02]  /*97e0*/  ISETP.GT.AND P2, PT, R0.reuse, 0x10, PT ;  /* 0x000000100000780c */ /* 0x040fe40003f44270 */
[----:B------:R-:W-:Y:S02]  /*97f0*/  FSEL R31, R31, -INF , P1 ;  /* 0xff8000001f1f7808 */ /* 0x000fe40000800000 */
[----:B------:R-:W-:Y:S02]  /*9800*/  FMNMX.FTZ R10, R9, R10, !PT ;  /* 0x0000000a090a7209 */ /* 0x000fe40007810000 */
        /* <DEDUP_REMOVED lines=81> */
[----:B------:R-:W-:Y:S02]  /*9d20*/  FSEL R87, R87, -INF , P1 ;  /* 0xff80000057577808 */ /* 0x000fe40000800000 */
[----:B------:R-:W-:-:S04]  /*9d30*/  FMNMX.FTZ R10, R111, R10, !PT ;  /* 0x0000000a6f0a7209 */ /* 0x000fc80007810000 */
[----:B------:R-:W-:-:S05]  /*9d40*/  FMNMX.FTZ R12, R87, R10, !PT ;  /* 0x0000000a570c7209 */ /* 0x000fca0007810000 */
[----:B------:R-:W0:Y:S04]  /*9d50*/  SHFL.BFLY PT, R3, R12, 0x2, 0x1f ;  /* 0x0c401f000c037f89 */ /* 0x000e2800000e0000 */
[----:B------:R-:W1:Y:S01]  /*9d60*/  SHFL.IDX PT, R6, R6, RZ, 0x1c1f ;  /* 0x001c1fff06067589 */ /* 0x000e6200000e0000 */
[----:B0-----:R-:W-:-:S05]  /*9d70*/  FMNMX.FTZ R26, R12, R3, !PT ;  /* 0x000000030c1a7209 */ /* 0x001fca0007810000 */
[----:B------:R-:W0:Y:S01]  /*9d80*/  SHFL.BFLY PT, R3, R26, 0x1, 0x1f ;  /* 0x0c201f001a037f89 */ /* 0x000e2200000e0000 */
[----:B------:R-:W-:Y:S01]  /*9d90*/  IMAD.U32 R0, RZ, RZ, UR4 ;  /* 0x00000004ff007e24 */ /* 0x000fe2000f8e00ff */
[----:B-1----:R-:W-:-:S04]  /*9da0*/  VIADDMNMX R4, R6, R4, R5, PT ;  /* 0x0000000406047246 */ /* 0x002fc80003800105 */
[C---:B------:R-:W-:Y:S02]  /*9db0*/  ISETP.GT.AND P2, PT, R4.reuse, 0x1, PT ;  /* 0x000000010400780c */ /* 0x040fe40003f44270 */
[----:B------:R-:W-:Y:S02]  /*9dc0*/  ISETP.GT.AND P3, PT, R4, 0x8, PT ;  /* 0x000000080400780c */ /* 0x000fe40003f64270 */
[----:B0-----:R-:W-:-:S04]  /*9dd0*/  FMNMX.FTZ R3, R26, R3, !PT ;  /* 0x000000031a037209 */ /* 0x001fc80007810000 */
[C---:B------:R-:W-:Y:S01]  /*9de0*/  FSETP.NEU.FTZ.AND P1, PT, R3.reuse, -INF , PT ;  /* 0xff8000000300780b */ /* 0x040fe20003f3d000 */
[----:B------:R-:W-:-:S05]  /*9df0*/  FMUL.FTZ R10, R3, R0 ;  /* 0x00000000030a7220 */ /* 0x000fca0000410000 */
[----:B------:R-:W-:Y:S02]  /*9e00*/  FSEL R10, R10, RZ, P1 ;  /* 0x000000ff0a0a7208 */ /* 0x000fe40000800000 */
[----:B------:R-:W-:Y:S02]  /*9e10*/  ISETP.GT.AND P1, PT, R4, RZ, PT ;  /* 0x000000ff0400720c */ /* 0x000fe40003f24270 */
[----:B------:R-:W-:Y:S02]  /*9e20*/  FSEL R25, R25, -INF , P2 ;  /* 0xff80000019197808 */ /* 0x000fe40001000000 */
[----:B------:R-:W-:Y:S01]  /*9e30*/  FSEL R5, R24, -INF , P1 ;  /* 0xff80000018057808 */ /* 0x000fe20000800000 */
[----:B------:R-:W-:Y:S01]  /*9e40*/  FFMA.FTZ R149, R7, R0, -R10 ;  /* 0x0000000007957223 */ /* 0x000fe2000001080a */
[----:B------:R-:W-:Y:S02]  /*9e50*/  ISETP.GT.AND P1, PT, R4, 0x9, PT ;  /* 0x000000090400780c */ /* 0x000fe40003f24270 */
[----:B------:R-:W-:-:S02]  /*9e60*/  FSEL R7, R28, -INF , P3 ;  /* 0xff8000001c077808 */ /* 0x000fc40001800000 */
[----:B------:R-:W-:Y:S02]  /*9e70*/  FMNMX.FTZ R6, R5, R25, !PT ;  /* 0x0000001905067209 */ /* 0x000fe40007810000 */
[C---:B------:R-:W-:Y:S02]  /*9e80*/  ISETP.GT.AND P2, PT, R4.reuse, 0x10, PT ;  /* 0x000000100400780c */ /* 0x040fe40003f44270 */
[----:B------:R-:W-:Y:S02]  /*9e90*/  FSEL R29, R29, -INF , P1 ;  /* 0xff8000001d1d7808 */ /* 0x000fe40000800000 */
[----:B------:R-:W-:Y:S01]  /*9ea0*/  FMNMX.FTZ R6, R7, R6, !PT ;  /* 0x0000000607067209 */ /* 0x000fe20007810000 */
        /* <DEDUP_REMOVED lines=53> */
[----:B------:R-:W-:Y:S01]  /*a200*/  FFMA.FTZ R48, R55, R0, -R10 ;  /* 0x0000000037307223 */ /* 0x000fe2000001080a */
[----:B------:R-:W-:Y:S01]  /*a210*/  FSEL R57, R57, -INF , P1 ;  /* 0xff80000039397808 */ /* 0x000fe20000800000 */
[----:B------:R-:W0:Y:S01]  /*a220*/  S2R R96, SR_CgaCtaId ;  /* 0x0000000000607919 */ /* 0x000e220000008800 */
[----:B------:R-:W-:Y:S01]  /*a230*/  FMNMX.FTZ R6, R39, R6, !PT ;  /* 0x0000000627067209 */ /* 0x000fe20007810000 */
[----:B------:R-:W1:Y:S01]  /*a240*/  @P4 LDC R52, c[0x0][0x450] ;  /* 0x00011400ff344b82 */ /* 0x000e620000000800 */
        /* <DEDUP_REMOVED lines=41> */
[----:B------:R-:W-:Y:S01]  /*a4e0*/  FMNMX.FTZ R6, R85, R6, !PT ;  /* 0x0000000655067209 */ /* 0x000fe20007810000 */
[----:B------:R-:W-:-:S04]  /*a4f0*/  FFMA.FTZ R4, R59, R0, -R10 ;  /* 0x000000003b047223 */ /* 0x000fc8000001080a */
[----:B------:R-:W2:Y:S02]  /*a500*/  SHFL.BFLY PT, R59, R6, 0x2, 0x1f ;  /* 0x0c401f00063b7f89 */ /* 0x000ea400000e0000 */
[----:B--2---:R-:W-:-:S05]  /*a510*/  FMNMX.FTZ R59, R6, R59, !PT ;  /* 0x0000003b063b7209 */ /* 0x004fca0007810000 */
[----:B------:R-:W2:Y:S02]  /*a520*/  SHFL.BFLY PT, R6, R59, 0x1, 0x1f ;  /* 0x0c201f003b067f89 */ /* 0x000ea400000e0000 */
[----:B--2---:R-:W-:-:S04]  /*a530*/  FMNMX.FTZ R6, R59, R6, !PT ;  /* 0x000000063b067209 */ /* 0x004fc80007810000 */
[C---:B------:R-:W-:Y:S01]  /*a540*/  FSETP.NEU.FTZ.AND P1, PT, R6.reuse, -INF , PT ;  /* 0xff8000000600780b */ /* 0x040fe20003f3d000 */
[----:B------:R-:W-:-:S05]  /*a550*/  FMUL.FTZ R50, R6, R0 ;  /* 0x0000000006327220 */ /* 0x000fca0000410000 */
[----:B------:R-:W-:-:S05]  /*a560*/  FSEL R50, R50, RZ, P1 ;  /* 0x000000ff32327208 */ /* 0x000fca0000800000 */
[-CC-:B------:R-:W-:Y:S01]  /*a570*/  FFMA.FTZ R146, R27, R0.reuse, -R50.reuse ;  /* 0x000000001b927223 */ /* 0x180fe20000010832 */
[-CC-:B------:R-:W-:Y:S02]  /*a580*/  FFMA.FTZ R27, R37, R0.reuse, -R50.reuse ;  /* 0x00000000251b7223 */ /* 0x180fe40000010832 */
[----:B------:R-:W2:Y:S01]  /*a590*/  @P4 LDC R37, c[0x0][0x44c] ;  /* 0x00011300ff254b82 */ /* 0x000ea20000000800 */
[-CC-:B------:R-:W-:Y:S01]  /*a5a0*/  FFMA.FTZ R148, R5, R0.reuse, -R50.reuse ;  /* 0x0000000005947223 */ /* 0x180fe20000010832 */
[-CC-:B------:R-:W-:Y:S01]  /*a5b0*/  FFMA.FTZ R5, R25, R0.reuse, -R50.reuse ;  /* 0x0000000019057223 */ /* 0x180fe20000010832 */
[-CC-:B------:R-:W-:Y:S01]  /*a5c0*/  FFMA.FTZ R150, R7, R0.reuse, -R50.reuse ;  /* 0x0000000007967223 */ /* 0x180fe20000010832 */
[----:B------:R-:W-:Y:S01]  /*a5d0*/  MUFU.EX2 R149, R149 ;  /* 0x0000009500957308 */ /* 0x000fe20000000800 */
[-CC-:B------:R-:W-:Y:S01]  /*a5e0*/  FFMA.FTZ R25, R29, R0.reuse, -R50.reuse ;  /* 0x000000001d197223 */ /* 0x180fe20000010832 */
[----:B------:R-:W-:-:S06]  /*a5f0*/  FFMA.FTZ R144, R9, R0, -R50 ;  /* 0x0000000009907223 */ /* 0x000fcc0000010832 */
[----:B------:R-:W-:Y:S08]  /*a600*/  MUFU.EX2 R148, R148 ;  /* 0x0000009400947308 */ /* 0x000ff00000000800 */
[----:B------:R-:W3:Y:S01]  /*a610*/  MUFU.EX2 R5, R5 ;  /* 0x0000000500057308 */ /* 0x000ee20000000800 */
[----:B------:R-:W-:-:S07]  /*a620*/  VIADD R8, R8, 0x16840 ;  /* 0x0001684008087836 */ /* 0x000fce0000000000 */
[----:B------:R-:W4:Y:S01]  /*a630*/  MUFU.EX2 R12, R12 ;  /* 0x0000000c000c7308 */ /* 0x000f220000000800 */
[----:B------:R-:W-:-:S07]  /*a640*/  FFMA.FTZ R9, R33, R0, -R50 ;  /* 0x0000000021097223 */ /* 0x000fce0000010832 */
[----:B------:R-:W5:Y:S08]  /*a650*/  MUFU.EX2 R150, R150 ;  /* 0x0000009600967308 */ /* 0x000f700000000800 */
[----:B------:R-:W5:Y:S01]  /*a660*/  MUFU.EX2 R151, R151 ;  /* 0x0000009700977308 */ /* 0x000f620000000800 */
[----:B0-----:R-:W-:-:S07]  /*a670*/  PRMT R8, R96, 0x654, R8 ;  /* 0x0000065460087816 */ /* 0x001fce0000000008 */
[----:B------:R-:W0:Y:S01]  /*a680*/  MUFU.EX2 R25, R25 ;  /* 0x0000001900197308 */ /* 0x000e220000000800 */
[----:B--2---:R-:W-:Y:S01]  /*a690*/  @P4 IMAD.HI.U32 R37, R94, R37, RZ ;  /* 0x000000255e254227 */ /* 0x004fe200078e00ff */
[----:B------:R4:W-:Y:S06]  /*a6a0*/  SYNCS.ARRIVE.TRANS64.RED.A1T0 RZ, [R8+URZ], RZ ;  /* 0x000000ff08ff79a7 */ /* 0x0009ec000810043f */
[----:B------:R-:W2:Y:S01]  /*a6b0*/  MUFU.EX2 R24, R24 ;  /* 0x0000001800187308 */ /* 0x000ea20000000800 */
[----:B---3--:R-:W-:Y:S01]  /*a6c0*/  FADD.FTZ R7, R148, R5 ;  /* 0x0000000594077221 */ /* 0x008fe20000010000 */
[----:B------:R-:W-:-:S06]  /*a6d0*/  FFMA.FTZ R132, R39, R0, -R50 ;  /* 0x0000000027847223 */ /* 0x000fcc0000010832 */
[----:B------:R-:W3:Y:S01]  /*a6e0*/  MUFU.EX2 R144, R144 ;  /* 0x0000009000907308 */ /* 0x000ee20000000800 */
[----:B----4-:R-:W-:Y:S01]  /*a6f0*/  FADD.FTZ R8, R149, R12 ;  /* 0x0000000c95087221 */ /* 0x010fe20000010000 */
[----:B------:R-:W-:-:S06]  /*a700*/  IMAD.MOV.U32 R39, RZ, RZ, R94 ;  /* 0x000000ffff277224 */ /* 0x000fcc00078e005e */
[----:B------:R-:W4:Y:S01]  /*a710*/  MUFU.EX2 R145, R145 ;  /* 0x0000009100917308 */ /* 0x000f220000000800 */
[----:B-1----:R-:W-:Y:S01]  /*a720*/  @P4 SHF.R.U32.HI R39, RZ, R52, R37 ;  /* 0x00000034ff274219 */ /* 0x002fe20000011625 */
[----:B-----5:R-:W-:-:S06]  /*a730*/  FADD.FTZ R52, R150, R7 ;  /* 0x0000000796347221 */ /* 0x020fcc0000010000 */
[----:B------:R-:W1:Y:S01]  /*a740*/  MUFU.EX2 R9, R9 ;  /* 0x0000000900097308 */ /* 0x000e620000000800 */
[----:B------:R-:W-:Y:S01]  /*a750*/  FADD.FTZ R37, R151, R8 ;  /* 0x0000000897257221 */ /* 0x000fe20000010000 */
[----:B------:R-:W-:-:S06]  /*a760*/  FFMA.FTZ R140, R11, R0, -R50 ;  /* 0x000000000b8c7223 */ /* 0x000fcc0000010832 */
[----:B------:R-:W5:Y:S01]  /*a770*/  MUFU.EX2 R26, R26 ;  /* 0x0000001a001a7308 */ /* 0x000f620000000800 */
[----:B------:R-:W-:Y:S01]  /*a780*/  IADD3 R7, R39, R90, -R92 ;  /* 0x0000005a27077210 */ /* 0x000fe20007ffe85c */
[----:B0-----:R-:W-:-:S06]  /*a790*/  FADD.FTZ R39, R25, R52 ;  /* 0x0000003419277221 */ /* 0x001fcc0000010000 */
[----:B------:R-:W0:Y:S01]  /*a7a0*/  MUFU.EX2 R146, R146 ;  /* 0x0000009200927308 */ /* 0x000e220000000800 */
[----:B--2---:R-:W-:Y:S01]  /*a7b0*/  FADD.FTZ R8, R24, R37 ;  /* 0x0000002518087221 */ /* 0x004fe20000010000 */
[----:B------:R-:W-:-:S06]  /*a7c0*/  FFMA.FTZ R11, R41, R0, -R50 ;  /* 0x00000000290b7223 */ /* 0x000fcc0000010832 */
[----:B------:R-:W2:Y:S01]  /*a7d0*/  MUFU.EX2 R147, R147 ;  /* 0x0000009300937308 */ /* 0x000ea20000000800 */
[----:B---3--:R-:W-:Y:S01]  /*a7e0*/  FADD.FTZ R52, R144, R39 ;  /* 0x0000002790347221 */ /* 0x008fe20000010000 */
[----:B----4-:R-:W-:-:S06]  /*a7f0*/  FADD.FTZ R41, R145, R8 ;  /* 0x0000000891297221 */ /* 0x010fcc0000010000 */
[----:B------:R-:W-:Y:S01]  /*a800*/  MUFU.EX2 R28, R28 ;  /* 0x0000001c001c7308 */ /* 0x000fe20000000800 */
[----:B------:R-:W-:-:S07]  /*a810*/  FFMA.FTZ R142, R31, R0, -R50 ;  /* 0x000000001f8e7223 */ /* 0x000fce0000010832 */
[----:B------:R-:W3:Y:S01]  /*a820*/  MUFU.EX2 R27, R27 ;  /* 0x0000001b001b7308 */ /* 0x000ee20000000800 */
[----:B------:R-:W-:Y:S01]  /*a830*/  FFMA.FTZ R134, R43, R0, -R50 ;  /* 0x000000002b867223 */ /* 0x000fe20000010832 */
[----:B-1----:R-:W-:Y:S01]  /*a840*/  FADD.FTZ R43, R9, R52 ;  /* 0x00000034092b7221 */ /* 0x002fe20000010000 */
[----:B-----5:R-:W-:-:S05]  /*a850*/  FADD.FTZ R8, R26, R41 ;  /* 0x000000291a087221 */ /* 0x020fca0000010000 */
[----:B------:R-:W-:Y:S01]  /*a860*/  MUFU.EX2 R141, R141 ;  /* 0x0000008d008d7308 */ /* 0x000fe20000000800 */
[----:B------:R-:W-:-:S07]  /*a870*/  FFMA.FTZ R29, R45, R0, -R50 ;  /* 0x000000002d1d7223 */ /* 0x000fce0000010832 */
[----:B------:R-:W1:Y:S01]  /*a880*/  MUFU.EX2 R140, R140 ;  /* 0x0000008c008c7308 */ /* 0x000e620000000800 */
[----:B0-----:R-:W-:Y:S01]  /*a890*/  FADD.FTZ R52, R146, R43 ;  /* 0x0000002b92347221 */ /* 0x001fe20000010000 */
[----:B--2---:R-:W-:-:S06]  /*a8a0*/  FADD.FTZ R43, R147, R8 ;  /* 0x00000008932b7221 */ /* 0x004fcc0000010000 */
[----:B------:R-:W-:Y:S01]  /*a8b0*/  MUFU.EX2 R30, R30 ;  /* 0x0000001e001e7308 */ /* 0x000fe20000000800 */
[----:B------:R-:W-:-:S07]  /*a8c0*/  FFMA.FTZ R136, R13, R0, -R50 ;  /* 0x000000000d887223 */ /* 0x000fce0000010832 */
[----:B------:R-:W0:Y:S01]  /*a8d0*/  MUFU.EX2 R11, R11 ;  /* 0x0000000b000b7308 */ /* 0x000e220000000800 */
[----:B---3--:R-:W-:Y:S01]  /*a8e0*/  FADD.FTZ R45, R27, R52 ;  /* 0x000000341b2d7221 */ /* 0x008fe20000010000 */
[----:B------:R-:W-:-:S06]  /*a8f0*/  FADD.FTZ R8, R28, R43 ;  /* 0x0000002b1c087221 */ /* 0x000fcc0000010000 */
[----:B------:R-:W-:Y:S01]  /*a900*/  MUFU.EX2 R143, R143 ;  /* 0x0000008f008f7308 */ /* 0x000fe20000000800 */
[----:B------:R-:W-:-:S07]  /*a910*/  FFMA.FTZ R13, R49, R0, -R50 ;  /* 0x00000000310d7223 */ /* 0x000fce0000010832 */
[----:B------:R-:W2:Y:S01]  /*a920*/  MUFU.EX2 R142, R142 ;  /* 0x0000008e008e7308 */ /* 0x000ea20000000800 */
[----:B-1----:R-:W-:Y:S01]  /*a930*/  FADD.FTZ R52, R140, R45 ;  /* 0x0000002d8c347221 */ /* 0x002fe20000010000 */
[----:B------:R-:W-:-:S06]  /*a940*/  FADD.FTZ R43, R141, R8 ;  /* 0x000000088d2b7221 */ /* 0x000fcc0000010000 */
[----:B------:R-:W-:Y:S01]  /*a950*/  MUFU.EX2 R32, R32 ;  /* 0x0000002000207308 */ /* 0x000fe20000000800 */
[-C--:B------:R-:W-:Y:S01]  /*a960*/  FFMA.FTZ R139, R95, R0.reuse, -R10 ;  /* 0x000000005f8b7223 */ /* 0x080fe2000001080a */
[----:B------:R-:W-:-:S06]  /*a970*/  FFMA.FTZ R138, R35, R0, -R50 ;  /* 0x00000000238a7223 */ /* 0x000fcc0000010832 */
[----:B------:R-:W1:Y:S01]  /*a980*/  MUFU.EX2 R29, R29 ;  /* 0x0000001d001d7308 */ /* 0x000e620000000800 */
[----:B0-----:R-:W-:Y:S01]  /*a990*/  FADD.FTZ R45, R11, R52 ;  /* 0x000000340b2d7221 */ /* 0x001fe20000010000 */
[----:B------:R-:W-:-:S06]  /*a9a0*/  FADD.FTZ R8, R30, R43 ;  /* 0x0000002b1e087221 */ /* 0x000fcc0000010000 */
[----:B------:R-:W-:Y:S01]  /*a9b0*/  MUFU.EX2 R137, R137 ;  /* 0x0000008900897308 */ /* 0x000fe20000000800 */
[----:B------:R-:W-:-:S07]  /*a9c0*/  FFMA.FTZ R31, R53, R0, -R50 ;  /* 0x00000000351f7223 */ /* 0x000fce0000010832 */
[----:B------:R-:W0:Y:S01]  /*a9d0*/  MUFU.EX2 R136, R136 ;  /* 0x0000008800887308 */ /* 0x000e220000000800 */
[----:B--2---:R-:W-:Y:S01]  /*a9e0*/  FADD.FTZ R52, R142, R45 ;  /* 0x0000002d8e347221 */ /* 0x004fe20000010000 */
[----:B------:R-:W-:-:S06]  /*a9f0*/  FADD.FTZ R43, R143, R8 ;  /* 0x000000088f2b7221 */ /* 0x000fcc0000010000 */
[----:B------:R-:W-:Y:S01]  /*aa00*/  MUFU.EX2 R46, R46 ;  /* 0x0000002e002e7308 */ /* 0x000fe20000000800 */
[----:B------:R-:W-:-:S07]  /*aa10*/  FFMA.FTZ R133, R97, R0, -R10 ;  /* 0x0000000061857223 */ /* 0x000fce000001080a */
[----:B------:R-:W2:Y:S01]  /*aa20*/  MUFU.EX2 R13, R13 ;  /* 0x0000000d000d7308 */ /* 0x000ea20000000800 */
[----:B-1----:R-:W-:Y:S01]  /*aa30*/  FADD.FTZ R45, R29, R52 ;  /* 0x000000341d2d7221 */ /* 0x002fe20000010000 */
[----:B------:R-:W-:-:S06]  /*aa40*/  FADD.FTZ R8, R32, R43 ;  /* 0x0000002b20087221 */ /* 0x000fcc0000010000 */
[----:B------:R-:W-:Y:S01]  /*aa50*/  MUFU.EX2 R139, R139 ;  /* 0x0000008b008b7308 */ /* 0x000fe20000000800 */
[----:B------:R-:W-:-:S07]  /*aa60*/  FFMA.FTZ R33, R57, R0, -R50 ;  /* 0x0000000039217223 */ /* 0x000fce0000010832 */
        /* <DEDUP_REMOVED lines=9> */
[-C--:B------:R-:W-:Y:S01]  /*ab00*/  FFMA.FTZ R42, R63, R0.reuse, -R10 ;  /* 0x000000003f2a7223 */ /* 0x080fe2000001080a */
[----:B------:R-:W-:-:S06]  /*ab10*/  FFMA.FTZ R35, R61, R0, -R50 ;  /* 0x000000003d237223 */ /* 0x000fcc0000010832 */
[----:B------:R-:W2:Y:S01]  /*ab20*/  MUFU.EX2 R132, R132 ;  /* 0x0000008400847308 */ /* 0x000ea20000000800 */
[----:B------:R-:W-:Y:S01]  /*ab30*/  F2FP.BF16.F32.PACK_AB R149, R12, R149 ;  /* 0x000000950c95723e */ /* 0x000fe200000010ff */
[----:B-1----:R-:W-:Y:S01]  /*ab40*/  FADD.FTZ R12, R138, R45 ;  /* 0x0000002d8a0c7221 */ /* 0x002fe20000010000 */
[----:B------:R-:W-:-:S05]  /*ab50*/  FADD.FTZ R43, R139, R8 ;  /* 0x000000088b2b7221 */ /* 0x000fca0000010000 */
[----:B------:R-:W-:Y:S01]  /*ab60*/  MUFU.EX2 R4, R4 ;  /* 0x0000000400047308 */ /* 0x000fe20000000800 */
[-C--:B------:R-:W-:Y:S01]  /*ab70*/  FFMA.FTZ R129, R101, R0.reuse, -R10 ;  /* 0x0000000065817223 */ /* 0x080fe2000001080a */
[----:B------:R-:W-:-:S06]  /*ab80*/  FFMA.FTZ R128, R89, R0, -R50 ;  /* 0x0000000059807223 */ /* 0x000fcc0000010832 */
[----:B------:R-:W1:Y:S01]  /*ab90*/  MUFU.EX2 R33, R33 ;  /* 0x0000002100217308 */ /* 0x000e620000000800 */
[----:B0-----:R-:W-:Y:S01]  /*aba0*/  FADD.FTZ R45, R31, R12 ;  /* 0x0000000c1f2d7221 */ /* 0x001fe20000010000 */
[----:B------:R-:W-:-:S06]  /*abb0*/  FADD.FTZ R8, R48, R43 ;  /* 0x0000002b30087221 */ /* 0x000fcc0000010000 */
[----:B------:R-:W-:Y:S01]  /*abc0*/  MUFU.EX2 R135, R135 ;  /* 0x0000008700877308 */ /* 0x000fe20000000800 */
[-C--:B------:R-:W-:Y:S01]  /*abd0*/  FFMA.FTZ R34, R67, R0.reuse, -R10 ;  /* 0x0000000043227223 */ /* 0x080fe2000001080a */
[----:B------:R-:W-:-:S06]  /*abe0*/  FFMA.FTZ R37, R65, R0, -R50 ;  /* 0x0000000041257223 */ /* 0x000fcc0000010832 */
[----:B------:R-:W0:Y:S01]  /*abf0*/  MUFU.EX2 R134, R134 ;  /* 0x0000008600867308 */ /* 0x000e220000000800 */
[----:B--2---:R-:W-:Y:S01]  /*ac00*/  FADD.FTZ R12, R132, R45 ;  /* 0x0000002d840c7221 */ /* 0x004fe20000010000 */
[----:B------:R-:W-:-:S06]  /*ac10*/  FADD.FTZ R43, R133, R8 ;  /* 0x00000008852b7221 */ /* 0x000fcc0000010000 */
[----:B------:R-:W-:Y:S01]  /*ac20*/  MUFU.EX2 R42, R42 ;  /* 0x0000002a002a7308 */ /* 0x000fe20000000800 */
[-C--:B------:R-:W-:Y:S01]  /*ac30*/  FFMA.FTZ R131, R103, R0.reuse, -R10 ;  /* 0x0000000067837223 */ /* 0x080fe2000001080a */
[----:B------:R-:W-:-:S06]  /*ac40*/  FFMA.FTZ R130, R47, R0, -R50 ;  /* 0x000000002f827223 */ /* 0x000fcc0000010832 */
[----:B------:R-:W2:Y:S01]  /*ac50*/  MUFU.EX2 R35, R35 ;  /* 0x0000002300237308 */ /* 0x000ea20000000800 */
[----:B-1----:R-:W-:Y:S01]  /*ac60*/  FADD.FTZ R45, R33, R12 ;  /* 0x0000000c212d7221 */ /* 0x002fe20000010000 */
[----:B------:R-:W-:-:S06]  /*ac70*/  FADD.FTZ R8, R4, R43 ;  /* 0x0000002b04087221 */ /* 0x000fcc0000010000 */
[----:B------:R-:W-:Y:S01]  /*ac80*/  MUFU.EX2 R129, R129 ;  /* 0x0000008100817308 */ /* 0x000fe20000000800 */
[-C--:B------:R-:W-:Y:S01]  /*ac90*/  FFMA.FTZ R36, R71, R0.reuse, -R10 ;  /* 0x0000000047247223 */ /* 0x080fe2000001080a */
[----:B------:R-:W-:-:S06]  /*aca0*/  FFMA.FTZ R39, R69, R0, -R50 ;  /* 0x0000000045277223 */ /* 0x000fcc0000010832 */
[----:B------:R-:W1:Y:S01]  /*acb0*/  MUFU.EX2 R128, R128 ;  /* 0x0000008000807308 */ /* 0x000e620000000800 */
[----:B------:R-:W-:Y:S01]  /*acc0*/  F2FP.BF16.F32.PACK_AB R148, R5, R148 ;  /* 0x000000940594723e */ /* 0x000fe200000010ff */
[----:B0-----:R-:W-:Y:S01]  /*acd0*/  FADD.FTZ R12, R134, R45 ;  /* 0x0000002d860c7221 */ /* 0x001fe20000010000 */
[----:B------:R-:W-:-:S05]  /*ace0*/  FADD.FTZ R5, R135, R8 ;  /* 0x0000000887057221 */ /* 0x000fca0000010000 */
[----:B------:R-:W-:Y:S01]  /*acf0*/  MUFU.EX2 R34, R34 ;  /* 0x0000002200227308 */ /* 0x000fe20000000800 */
[-C--:B------:R-:W-:Y:S01]  /*ad00*/  FFMA.FTZ R125, R105, R0.reuse, -R10 ;  /* 0x00000000697d7223 */ /* 0x080fe2000001080a */
[----:B------:R-:W-:-:S06]  /*ad10*/  FFMA.FTZ R124, R91, R0, -R50 ;  /* 0x000000005b7c7223 */ /* 0x000fcc0000010832 */
[----:B------:R-:W0:Y:S01]  /*ad20*/  MUFU.EX2 R37, R37 ;  /* 0x0000002500257308 */ /* 0x000e220000000800 */
[----:B------:R-:W-:Y:S01]  /*ad30*/  F2FP.BF16.F32.PACK_AB R144, R9, R144 ;  /* 0x000000900990723e */ /* 0x000fe200000010ff */
[----:B--2---:R-:W-:Y:S01]  /*ad40*/  FADD.FTZ R9, R35, R12 ;  /* 0x0000000c23097221 */ /* 0x004fe20000010000 */
[----:B------:R-:W-:-:S05]  /*ad50*/  FADD.FTZ R8, R42, R5 ;  /* 0x000000052a087221 */ /* 0x000fca0000010000 */
        /* <DEDUP_REMOVED lines=15> */
[----:B------:R-:W-:Y:S01]  /*ae50*/  FFMA.FTZ R77, R77, R0, -R50 ;  /* 0x000000004d4d7223 */ /* 0x000fe20000010832 */
[----:B------:R-:W-:Y:S01]  /*ae60*/  SHF.R.S32.HI R54, RZ, 0x1f, R7 ;  /* 0x0000001fff367819 */ /* 0x000fe20000011407 */
[----:B--2---:R-:W-:-:S05]  /*ae70*/  FADD.FTZ R12, R130, R9 ;  /* 0x00000009820c7221 */ /* 0x004fca0000010000 */
[----:B------:R-:W-:Y:S01]  /*ae80*/  MUFU.EX2 R38, R38 ;  /* 0x0000002600267308 */ /* 0x000fe20000000800 */
[----:B------:R-:W-:Y:S01]  /*ae90*/  FADD.FTZ R5, R131, R8 ;  /* 0x0000000883057221 */ /* 0x000fe20000010000 */
[----:B------:R-:W-:-:S06]  /*aea0*/  FFMA.FTZ R121, R79, R0, -R10 ;  /* 0x000000004f797223 */ /* 0x000fcc000001080a */
[----:B------:R-:W2:Y:S01]  /*aeb0*/  MUFU.EX2 R41, R41 ;  /* 0x0000002900297308 */ /* 0x000ea20000000800 */
[----:B------:R-:W-:Y:S01]  /*aec0*/  FFMA.FTZ R93, R93, R0, -R50 ;  /* 0x000000005d5d7223 */ /* 0x000fe20000010832 */
[----:B------:R-:W-:Y:S01]  /*aed0*/  LEA.HI R7, R54, R7, RZ, 0x7 ;  /* 0x0000000736077211 */ /* 0x000fe200078f38ff */
[----:B-1----:R-:W-:-:S05]  /*aee0*/  FADD.FTZ R9, R39, R12 ;  /* 0x0000000c27097221 */ /* 0x002fca0000010000 */
[----:B------:R-:W-:Y:S01]  /*aef0*/  MUFU.EX2 R127, R127 ;  /* 0x0000007f007f7308 */ /* 0x000fe20000000800 */
[----:B------:R-:W-:Y:S01]  /*af00*/  FADD.FTZ R8, R36, R5 ;  /* 0x0000000524087221 */ /* 0x000fe20000010000 */
[----:B------:R-:W-:-:S06]  /*af10*/  FFMA.FTZ R44, R83, R0, -R10 ;  /* 0x00000000532c7223 */ /* 0x000fcc000001080a */
[----:B------:R-:W1:Y:S01]  /*af20*/  MUFU.EX2 R51, R51 ;  /* 0x0000003300337308 */ /* 0x000e620000000800 */
[----:B------:R-:W-:Y:S01]  /*af30*/  FFMA.FTZ R81, R81, R0, -R50 ;  /* 0x0000000051517223 */ /* 0x000fe20000010832 */
[----:B------:R-:W-:Y:S01]  /*af40*/  F2FP.BF16.F32.PACK_AB R133, R4, R133 ;  /* 0x000000850485723e */ /* 0x000fe200000010ff */
[----:B0-----:R-:W-:Y:S01]  /*af50*/  FADD.FTZ R4, R124, R9 ;  /* 0x000000097c047221 */ /* 0x001fe20000010000 */
[----:B------:R-:W-:-:S04]  /*af60*/  SHF.R.S32.HI R7, RZ, 0x7, R7 ;  /* 0x00000007ff077819 */ /* 0x000fc80000011407 */
[----:B------:R-:W-:Y:S01]  /*af70*/  MUFU.EX2 R40, R40 ;  /* 0x0000002800287308 */ /* 0x000fe20000000800 */
[----:B------:R-:W-:Y:S01]  /*af80*/  FADD.FTZ R5, R125, R8 ;  /* 0x000000087d057221 */ /* 0x000fe20000010000 */
[----:B------:R-:W-:-:S06]  /*af90*/  FFMA.FTZ R123, R111, R0, -R10 ;  /* 0x000000006f7b7223 */ /* 0x000fcc000001080a */
[----:B------:R-:W0:Y:S01]  /*afa0*/  MUFU.EX2 R126, R77 ;  /* 0x0000004d007e7308 */ /* 0x000e220000000800 */
[----:B------:R-:W-:Y:S01]  /*afb0*/  FFMA.FTZ R55, R55, R0, -R50 ;  /* 0x0000000037377223 */ /* 0x000fe20000010832 */
[----:B------:R-:W-:Y:S01]  /*afc0*/  VIMNMX R49, RZ, R7, !PT ;  /* 0x00000007ff317248 */ /* 0x000fe20007fe0100 */
[----:B--2---:R-:W-:-:S05]  /*afd0*/  FADD.FTZ R4, R41, R4 ;  /* 0x0000000429047221 */ /* 0x004fca0000010000 */
[----:B------:R-:W-:Y:S01]  /*afe0*/  MUFU.EX2 R121, R121 ;  /* 0x0000007900797308 */ /* 0x000fe20000000800 */
[----:B------:R-:W-:Y:S01]  /*aff0*/  FADD.FTZ R8, R38, R5 ;  /* 0x0000000526087221 */ /* 0x000fe20000010000 */
[----:B------:R-:W-:-:S06]  /*b000*/  FFMA.FTZ R10, R87, R0, -R10 ;  /* 0x00000000570a7223 */ /* 0x000fcc000001080a */
[----:B------:R-:W2:Y:S01]  /*b010*/  MUFU.EX2 R93, R93 ;  /* 0x0000005d005d7308 */ /* 0x000ea20000000800 */
[----:B------:R-:W-:Y:S01]  /*b020*/  FFMA.FTZ R50, R85, R0, -R50 ;  /* 0x0000000055327223 */ /* 0x000fe20000010832 */
[----:B-1----:R-:W-:Y:S01]  /*b030*/  FADD.FTZ R5, R51, R4 ;  /* 0x0000000433057221 */ /* 0x002fe20000010000 */
[----:B------:R-:W-:-:S05]  /*b040*/  FADD.FTZ R9, R127, R8 ;  /* 0x000000087f097221 */ /* 0x000fca0000010000 */
[----:B------:R-:W-:Y:S01]  /*b050*/  MUFU.EX2 R44, R44 ;  /* 0x0000002c002c7308 */ /* 0x000fe20000000800 */
[----:B------:R-:W-:Y:S01]  /*b060*/  VIADD R12, R88, 0xfffffffe ;  /* 0xfffffffe580c7836 */ /* 0x000fe20000000000 */
[----:B------:R1:W-:Y:S06]  /*b070*/  STL [R1+0x2c], R49 ;  /* 0x00002c3101007387 */ /* 0x0003ec0000100800 */
[----:B------:R-:W3:Y:S01]  /*b080*/  MUFU.EX2 R120, R81 ;  /* 0x0000005100787308 */ /* 0x000ee20000000800 */
[----:B0-----:R-:W-:Y:S01]  /*b090*/  FADD.FTZ R4, R126, R5 ;  /* 0x000000057e047221 */ /* 0x001fe20000010000 */
[----:B------:R-:W-:-:S06]  /*b0a0*/  FADD.FTZ R8, R40, R9 ;  /* 0x0000000928087221 */ /* 0x000fcc0000010000 */
[----:B------:R-:W-:Y:S01]  /*b0b0*/  MUFU.EX2 R123, R123 ;  /* 0x0000007b007b7308 */ /* 0x000fe20000000800 */
[----:B------:R-:W-:-:S07]  /*b0c0*/  ISETP.GE.AND P1, PT, R12, R49, PT ;  /* 0x000000310c00720c */ /* 0x000fce0003f26270 */
[----:B------:R-:W0:Y:S01]  /*b0d0*/  MUFU.EX2 R55, R55 ;  /* 0x0000003700377308 */ /* 0x000e220000000800 */
[----:B--2---:R-:W-:Y:S01]  /*b0e0*/  FADD.FTZ R5, R93, R4 ;  /* 0x000000045d057221 */ /* 0x004fe20000010000 */
[----:B------:R-:W-:-:S06]  /*b0f0*/  FADD.FTZ R9, R121, R8 ;  /* 0x0000000879097221 */ /* 0x000fcc0000010000 */
[----:B------:R-:W2:Y:S08]  /*b100*/  MUFU.EX2 R50, R50 ;  /* 0x0000003200327308 */ /* 0x000eb00000000800 */
[----:B------:R-:W4:Y:S01]  /*b110*/  MUFU.EX2 R10, R10 ;  /* 0x0000000a000a7308 */ /* 0x000f220000000800 */
[----:B---3--:R-:W-:Y:S01]  /*b120*/  FADD.FTZ R4, R120, R5 ;  /* 0x0000000578047221 */ /* 0x008fe20000010000 */
[----:B------:R-:W-:Y:S01]  /*b130*/  FADD.FTZ R8, R44, R9 ;  /* 0x000000092c087221 */ /* 0x000fe20000010000 */
[----:B------:R-:W-:-:S02]  /*b140*/  LOP3.LUT R23, R23, 0xfffffff7, RZ, 0xc0, !PT ;  /* 0xfffffff717177812 */ /* 0x000fc400078ec0ff */
[----:B0-----:R-:W-:Y:S01]  /*b150*/  FADD.FTZ R5, R55, R4 ;  /* 0x0000000437057221 */ /* 0x001fe20000010000 */
[----:B------:R-:W-:Y:S01]  /*b160*/  FADD.FTZ R9, R123, R8 ;  /* 0x000000087b097221 */ /* 0x000fe20000010000 */
[----:B------:R-:W-:Y:S02]  /*b170*/  F2FP.BF16.F32.PACK_AB R120, R120, R93 ;  /* 0x0000005d7878723e */ /* 0x000fe400000010ff */
[----:B------:R-:W-:Y:S02]  /*b180*/  CS2R R118, SRZ ;  /* 0x0000000000767805 */ /* 0x000fe4000001ff00 */
[----:B------:R-:W-:Y:S01]  /*b190*/  @P4 LOP3.LUT R23, R23, 0x8, RZ, 0xfc, !PT ;  /* 0x0000000817174812 */ /* 0x000fe200078efcff */
[----:B--2---:R-:W-:Y:S01]  /*b1a0*/  FADD.FTZ R5, R50, R5 ;  /* 0x0000000532057221 */ /* 0x004fe20000010000 */
[----:B------:R-:W-:Y:S02]  /*b1b0*/  F2FP.BF16.F32.PACK_AB R151, R24, R151 ;  /* 0x000000971897723e */ /* 0x000fe400000010ff */
[----:B------:R-:W-:-:S02]  /*b1c0*/  CS2R R116, SRZ ;  /* 0x0000000000747805 */ /* 0x000fc4000001ff00 */
[----:B------:R-:W-:Y:S02]  /*b1d0*/  F2FP.BF16.F32.PACK_AB R145, R26, R145 ;  /* 0x000000911a91723e */ /* 0x000fe400000010ff */
[----:B------:R-:W-:Y:S02]  /*b1e0*/  CS2R R114, SRZ ;  /* 0x0000000000727805 */ /* 0x000fe4000001ff00 */
[----:B------:R-:W-:Y:S02]  /*b1f0*/  F2FP.BF16.F32.PACK_AB R147, R28, R147 ;  /* 0x000000931c93723e */ /* 0x000fe400000010ff */
[----:B------:R-:W-:Y:S02]  /*b200*/  CS2R R112, SRZ ;  /* 0x0000000000707805 */ /* 0x000fe4000001ff00 */
[----:B------:R-:W-:Y:S01]  /*b210*/  F2FP.BF16.F32.PACK_AB R141, R30, R141 ;  /* 0x0000008d1e8d723e */ /* 0x000fe200000010ff */
[----:B----4-:R-:W-:Y:S01]  /*b220*/  FADD.FTZ R4, R10, R9 ;  /* 0x000000090a047221 */ /* 0x010fe20000010000 */
[----:B------:R-:W-:-:S02]  /*b230*/  F2FP.BF16.F32.PACK_AB R143, R32, R143 ;  /* 0x0000008f208f723e */ /* 0x000fc400000010ff */
[----:B------:R-:W-:Y:S02]  /*b240*/  CS2R R110, SRZ ;  /* 0x00000000006e7805 */ /* 0x000fe4000001ff00 */
[----:B------:R-:W-:Y:S02]  /*b250*/  F2FP.BF16.F32.PACK_AB R137, R46, R137 ;  /* 0x000000892e89723e */ /* 0x000fe400000010ff */
[----:B------:R-:W-:Y:S02]  /*b260*/  CS2R R108, SRZ ;  /* 0x00000000006c7805 */ /* 0x000fe4000001ff00 */
[----:B------:R-:W-:Y:S02]  /*b270*/  F2FP.BF16.F32.PACK_AB R139, R48, R139 ;  /* 0x0000008b308b723e */ /* 0x000fe400000010ff */
[----:B------:R-:W-:Y:S02]  /*b280*/  CS2R R106, SRZ ;  /* 0x00000000006a7805 */ /* 0x000fe4000001ff00 */
        /* <DEDUP_REMOVED lines=29> */
[----:B-1----:R-:W-:Y:S06]  /*b460*/  @!P1 BRA `(.L_x_2737) ;  /* 0x0000002800789947 */ /* 0x002fec0003800000 */
[----:B------:R-:W-:Y:S02]  /*b470*/  IMAD.MOV.U32 R8, RZ, RZ, R3 ;  /* 0x000000ffff087224 */ /* 0x000fe400078e0003 */
[----:B------:R-:W-:Y:S02]  /*b480*/  IMAD.MOV.U32 R9, RZ, RZ, R6 ;  /* 0x000000ffff097224 */ /* 0x000fe400078e0006 */
[----:B------:R-:W-:Y:S02]  /*b490*/  IMAD.MOV.U32 R7, RZ, RZ, R155 ;  /* 0x000000ffff077224 */ /* 0x000fe400078e009b */
[----:B------:R-:W-:Y:S02]  /*b4a0*/  IMAD.MOV.U32 R13, RZ, RZ, R22 ;  /* 0x000000ffff0d7224 */ /* 0x000fe400078e0016 */
[----:B------:R-:W-:-:S07]  /*b4b0*/  IMAD.MOV.U32 R119, RZ, RZ, RZ ;  /* 0x000000ffff777224 */ /* 0x000fce00078e00ff */
.L_x_2749:
        /* <DEDUP_REMOVED lines=9> */
.L_x_2739:
        /* <DEDUP_REMOVED lines=8> */
.L_x_2740:
[----:B------:R-:W-:Y:S04]  /*b5d0*/  BSSY B0, `(.L_x_2738) ;  /* 0x0000004000007945 */ /* 0x000fe80003800000 */
[----:B-1----:R-:W-:Y:S05]  /*b5e0*/  @P2 BRA `(.L_x_2741) ;  /* 0x0000000000082947 */ /* 0x002fea0003800000 */
[----:B------:R-:W1:Y:S02]  /*b5f0*/  SYNCS.PHASECHK.TRANS64.TRYWAIT P2, [R3+URZ+0x16830], R0 ;  /* 0x01683000030075a7 */ /* 0x000e64000804017f */
[----:B-1----:R-:W-:Y:S05]  /*b600*/  @!P2 BRA `(.L_x_2742) ;  /* 0x000000e800b4a947 */ /* 0x002fea0003800000 */
.L_x_2741:
[----:B------:R-:W-:Y:S05]  /*b610*/  BSYNC B0 ;  /* 0x0000000000007941 */ /* 0x000fea0003800000 */
.L_x_2738:
        /* <DEDUP_REMOVED lines=8> */
[----:B------:R-:W-:Y:S01]  /*b6a0*/  MOV R27, 0x40000040 ;  /* 0x40000040001b7802 */ /* 0x000fe20000000f00 */
[----:B------:R-:W-:Y:S01]  /*b6b0*/  IMAD.MOV.U32 R25, RZ, RZ, 0x40000040 ;  /* 0x40000040ff197424 */ /* 0x000fe200078e00ff */
[----:B------:R-:W-:-:S02]  /*b6c0*/  SEL R22, R22, RZ, P2 ;  /* 0x000000ff16167207 */ /* 0x000fc40001000000 */
[----:B------:R-:W-:Y:S02]  /*b6d0*/  R2UR UR15, R11 ;  /* 0x000000000b0f72ca */ /* 0x000fe400000e0000 */
[----:B------:R-:W-:Y:S02]  /*b6e0*/  R2UR UR4, R14 ;  /* 0x000000000e0472ca */ /* 0x000fe400000e0000 */
        /* <DEDUP_REMOVED lines=38> */
.L_x_2744:
[----:B------:R-:W-:Y:S01]  /*b950*/  SHF.L.U32 R0, R7, 0x1f, RZ ;  /* 0x0000001f07007819 */ /* 0x000fe200000006ff */
[----:B-----5:R-:W-:-:S04]  /*b960*/  IMAD R3, R13, 0x8, R2 ;  /* 0x000000080d037824 */ /* 0x020fc800078e0202 */
[----:B------:R0:W1:Y:S01]  /*b970*/  SYNCS.PHASECHK.TRANS64.TRYWAIT P1, [R3+URZ+0x16850], R0 ;  /* 0x01685000030075a7 */ /* 0x000062000802017f */
[----:B------:R-:W-:Y:S05]  /*b980*/  @!P0 BRA `(.L_x_2745) ;  /* 0x0000000000048947 */ /* 0x000fea0003800000 */
[----:B------:R-:W-:Y:S01]  /*b990*/  BPT.TRAP 0x1 ;  /* 0x000000040000795c */ /* 0x000fe20000300000 */
.L_x_2745:
[----:B-1----:R-:W-:Y:S05]  /*b9a0*/  @P1 BRA `(.L_x_2743) ;  /* 0x0000000000081947 */ /* 0x002fea0003800000 */
[----:B------:R-:W1:Y:S02]  /*b9b0*/  SYNCS.PHASECHK.TRANS64.TRYWAIT P1, [R3+URZ+0x16850], R0 ;  /* 0x01685000030075a7 */ /* 0x000e64000802017f */
[----:B-1----:R-:W-:Y:S05]  /*b9c0*/  @!P1 BRA `(.L_x_2746) ;  /* 0x000000e400d89947 */ /* 0x002fea0003800000 */
.L_x_2743:
        /* <DEDUP_REMOVED lines=68> */
.L_x_2747:
[----:B------:R-:W2:Y:S01]  /*be10*/  LDL R120, [R1+0x28] ;  /* 0x0000280001787983 */ /* 0x000ea20000100800 */
[----:B0-----:R-:W0:Y:S03]  /*be20*/  LDC R0, c[0x0][0x448] ;  /* 0x00011200ff007b82 */ /* 0x001e260000000800 */
[----:B------:R-:W2:Y:S04]  /*be30*/  LDL R3, [R1+0x44] ;  /* 0x0000440001037983 */ /* 0x000ea80000100800 */
[----:B------:R-:W3:Y:S04]  /*be40*/  LDL R11, [R1+0x40] ;  /* 0x00004000010b7983 */ /* 0x000ee80000100800 */
[----:B------:R-:W4:Y:S04]  /*be50*/  LDL R10, [R1+0x24] ;  /* 0x00002400010a7983 */ /* 0x000f280000100800 */
[----:B------:R-:W4:Y:S01]  /*be60*/  LDL R7, [R1+0x18] ;  /* 0x0000180001077983 */ /* 0x000f220000100800 */
[----:B------:R-:W-:-:S04]  /*be70*/  LOP3.LUT R23, R23, 0xffffffdf, RZ, 0xc0, !PT ;  /* 0xffffffdf17177812 */ /* 0x000fc800078ec0ff */
[----:B------:R-:W-:Y:S02]  /*be80*/  @P0 LOP3.LUT R23, R23, 0x20, RZ, 0xfc, !PT ;  /* 0x0000002017170812 */ /* 0x000fe400078efcff */
[----:B0-----:R-:W-:Y:S02]  /*be90*/  ISETP.NE.AND P1, PT, R0, 0x1, PT ;  /* 0x000000010000780c */ /* 0x001fe40003f25270 */
[----:B------:R-:W-:-:S11]  /*bea0*/  LOP3.LUT R23, R23, 0xffffffbf, RZ, 0xc0, !PT ;  /* 0xffffffbf17177812 */ /* 0x000fd600078ec0ff */
[----:B------:R-:W0:Y:S08]  /*beb0*/  @P1 LDC R6, c[0x0][0x44c] ;  /* 0x00011300ff061b82 */ /* 0x000e300000000800 */
[----:B------:R-:W1:Y:S01]  /*bec0*/  @P1 LDC R0, c[0x0][0x450] ;  /* 0x00011400ff001b82 */ /* 0x000e620000000800 */
[----:B--2---:R-:W-:Y:S02]  /*bed0*/  IMAD.IADD R3, R3, 0x1, R120 ;  /* 0x0000000103037824 */ /* 0x004fe400078e0278 */
[----:B------:R-:W2:Y:S02]  /*bee0*/  S2R R120, SR_CgaCtaId ;  /* 0x0000000000787919 */ /* 0x000ea40000008800 */
[----:B0-----:R-:W-:-:S05]  /*bef0*/  @P1 IMAD.HI.U32 R6, R3, R6, RZ ;  /* 0x0000000603061227 */ /* 0x001fca00078e00ff */
[----:B-1----:R-:W-:Y:S01]  /*bf00*/  @P1 SHF.R.U32.HI R3, RZ, R0, R6 ;  /* 0x00000000ff031219 */ /* 0x002fe20000011606 */
[----:B------:R-:W-:-:S04]  /*bf10*/  IMAD.MOV.U32 R6, RZ, RZ, -0x80 ;  /* 0xffffff80ff067424 */ /* 0x000fc800078e00ff */
[----:B------:R-:W0:Y:S01]  /*bf20*/  SHFL.IDX PT, R0, R3, RZ, 0x1c1f ;  /* 0x001c1fff03007589 */ /* 0x000e2200000e0000 */
[----:B------:R-:W-:-:S03]  /*bf30*/  IMAD R6, R12, R6, 0x1 ;  /* 0x000000010c067424 */ /* 0x000fc600078e0206 */
[----:B------:R-:W1:Y:S01]  /*bf40*/  SHFL.IDX PT, R3, R3, 0x1, 0x1c1f ;  /* 0x003c1f0003037f89 */ /* 0x000e6200000e0000 */
[----:B---3--:R-:W-:-:S05]  /*bf50*/  IMAD R6, R11, -0x2, R6 ;  /* 0xfffffffe0b067824 */ /* 0x008fca00078e0206 */
[----:B----4-:R-:W-:-:S05]  /*bf60*/  IADD3 R6, -R7, R6, R10 ;  /* 0x0000000607067210 */ /* 0x010fca0007ffe10a */
[C---:B0-----:R-:W-:Y:S02]  /*bf70*/  IMAD.IADD R0, R6.reuse, 0x1, R0 ;  /* 0x0000000106007824 */ /* 0x041fe400078e0200 */
[----:B-1----:R-:W-:-:S03]  /*bf80*/  IMAD.IADD R3, R6, 0x1, R3 ;  /* 0x0000000106037824 */ /* 0x002fc600078e0203 */
[C---:B------:R-:W-:Y:S02]  /*bf90*/  ISETP.GT.AND P4, PT, R0.reuse, RZ, PT ;  /* 0x000000ff0000720c */ /* 0x040fe40003f84270 */
[C---:B------:R-:W-:Y:S02]  /*bfa0*/  ISETP.GT.AND P3, PT, R0.reuse, 0x1, PT ;  /* 0x000000010000780c */ /* 0x040fe40003f64270 */
[C---:B------:R-:W-:Y:S02]  /*bfb0*/  ISETP.GT.AND P2, PT, R0.reuse, 0x8, PT ;  /* 0x000000080000780c */ /* 0x040fe40003f44270 */
[----:B------:R-:W-:Y:S02]  /*bfc0*/  ISETP.GT.AND P1, PT, R0, 0x9, PT ;  /* 0x000000090000780c */ /* 0x000fe40003f24270 */
[----:B------:R-:W-:Y:S02]  /*bfd0*/  FSEL R24, R24, -INF , P4 ;  /* 0xff80000018187808 */ /* 0x000fe40002000000 */
[----:B------:R-:W-:-:S02]  /*bfe0*/  FSEL R25, R25, -INF , P3 ;  /* 0xff80000019197808 */ /* 0x000fc40001800000 */
[----:B------:R-:W-:Y:S02]  /*bff0*/  FSEL R28, R28, -INF , P2 ;  /* 0xff8000001c1c7808 */ /* 0x000fe40001000000 */
[----:B------:R-:W-:Y:S02]  /*c000*/  FSEL R29, R29, -INF , P1 ;  /* 0xff8000001d1d7808 */ /* 0x000fe40000800000 */
[C---:B------:R-:W-:Y:S02]  /*c010*/  ISETP.GT.AND P4, PT, R0.reuse, 0x10, PT ;  /* 0x000000100000780c */ /* 0x040fe40003f84270 */
[C---:B------:R-:W-:Y:S02]  /*c020*/  ISETP.GT.AND P3, PT, R0.reuse, 0x11, PT ;  /* 0x000000110000780c */ /* 0x040fe40003f64270 */
[C---:B------:R-:W-:Y:S02]  /*c030*/  ISETP.GT.AND P2, PT, R0.reuse, 0x18, PT ;  /* 0x000000180000780c */ /* 0x040fe40003f44270 */
[----:B------:R-:W-:-:S02]  /*c040*/  ISETP.GT.AND P1, PT, R0, 0x19, PT ;  /* 0x000000190000780c */ /* 0x000fc40003f24270 */
[----:B------:R-:W-:Y:S02]  /*c050*/  FSEL R32, R32, -INF , P4 ;  /* 0xff80000020207808 */ /* 0x000fe40002000000 */
[----:B------:R-:W-:Y:S02]  /*c060*/  FSEL R33, R33, -INF , P3 ;  /* 0xff80000021217808 */ /* 0x000fe40001800000 */
[----:B------:R-:W-:Y:S02]  /*c070*/  FSEL R36, R36, -INF , P2 ;  /* 0xff80000024247808 */ /* 0x000fe40001000000 */
[----:B------:R-:W-:Y:S02]  /*c080*/  FSEL R37, R37, -INF , P1 ;  /* 0xff80000025257808 */ /* 0x000fe40000800000 */
[C---:B------:R-:W-:Y:S02]  /*c090*/  ISETP.GT.AND P4, PT, R0.reuse, 0x20, PT ;  /* 0x000000200000780c */ /* 0x040fe40003f84270 */
[----:B------:R-:W-:-:S02]  /*c0a0*/  ISETP.GT.AND P3, PT, R0, 0x21, PT ;  /* 0x000000210000780c */ /* 0x000fc40003f64270 */
[C---:B------:R-:W-:Y:S02]  /*c0b0*/  ISETP.GT.AND P2, PT, R0.reuse, 0x28, PT ;  /* 0x000000280000780c */ /* 0x040fe40003f44270 */
[----:B------:R-:W-:Y:S02]  /*c0c0*/  ISETP.GT.AND P1, PT, R0, 0x29, PT ;  /* 0x000000290000780c */ /* 0x000fe40003f24270 */
[----:B------:R-:W-:Y:S02]  /*c0d0*/  FSEL R40, R40, -INF , P4 ;  /* 0xff80000028287808 */ /* 0x000fe40002000000 */
[----:B------:R-:W-:Y:S02]  /*c0e0*/  FSEL R41, R41, -INF , P3 ;  /* 0xff80000029297808 */ /* 0x000fe40001800000 */
[----:B------:R-:W-:Y:S02]  /*c0f0*/  FSEL R44, R44, -INF , P2 ;  /* 0xff8000002c2c7808 */ /* 0x000fe40001000000 */
[----:B------:R-:W-:-:S02]  /*c100*/  FSEL R45, R45, -INF , P1 ;  /* 0xff8000002d2d7808 */ /* 0x000fc40000800000 */
[C---:B------:R-:W-:Y:S02]  /*c110*/  ISETP.GT.AND P4, PT, R0.reuse, 0x30, PT ;  /* 0x000000300000780c */ /* 0x040fe40003f84270 */
        /* <DEDUP_REMOVED lines=35> */
[----:B------:R-:W-:Y:S02]  /*c350*/  FMNMX.FTZ R0, R24, R9, !PT ;  /* 0x0000000918007209 */ /* 0x000fe40007810000 */
[----:B------:R-:W-:Y:S02]  /*c360*/  FSEL R80, R80, -INF , P4 ;  /* 0xff80000050507808 */ /* 0x000fe40002000000 */
[----:B------:R-:W-:Y:S02]  /*c370*/  FMNMX.FTZ R0, R25, R0, !PT ;  /* 0x0000000019007209 */ /* 0x000fe40007810000 */
[----:B------:R-:W-:Y:S02]  /*c380*/  FSEL R81, R81, -INF , P3 ;  /* 0xff80000051517808 */ /* 0x000fe40001800000 */
[----:B------:R-:W-:Y:S02]  /*c390*/  FMNMX.FTZ R0, R28, R0, !PT ;  /* 0x000000001c007209 */ /* 0x000fe40007810000 */
[----:B------:R-:W-:-:S02]  /*c3a0*/  FSEL R84, R84, -INF , P2 ;  /* 0xff80000054547808 */ /* 0x000fc40001000000 */
[----:B------:R-:W-:Y:S02]  /*c3b0*/  FMNMX.FTZ R0, R29, R0, !PT ;  /* 0x000000001d007209 */ /* 0x000fe40007810000 */
[----:B------:R-:W-:Y:S02]  /*c3c0*/  FSEL R85, R85, -INF , P1 ;  /* 0xff80000055557808 */ /* 0x000fe40000800000 */
[----:B------:R-:W-:Y:S02]  /*c3d0*/  FMNMX.FTZ R0, R32, R0, !PT ;  /* 0x0000000020007209 */ /* 0x000fe40007810000 */
[----:B------:R-:W-:Y:S02]  /*c3e0*/  ISETP.GT.AND P4, PT, R3, RZ, PT ;  /* 0x000000ff0300720c */ /* 0x000fe40003f84270 */
[----:B------:R-:W-:Y:S02]  /*c3f0*/  FMNMX.FTZ R0, R33, R0, !PT ;  /* 0x0000000021007209 */ /* 0x000fe40007810000 */
[----:B------:R-:W-:-:S02]  /*c400*/  ISETP.GT.AND P3, PT, R3, 0x1, PT ;  /* 0x000000010300780c */ /* 0x000fc40003f64270 */
[----:B------:R-:W-:Y:S02]  /*c410*/  FMNMX.FTZ R0, R36, R0, !PT ;  /* 0x0000000024007209 */ /* 0x000fe40007810000 */
[----:B------:R-:W-:Y:S02]  /*c420*/  ISETP.GT.AND P2, PT, R3, 0x8, PT ;  /* 0x000000080300780c */ /* 0x000fe40003f44270 */
[----:B------:R-:W-:Y:S02]  /*c430*/  FMNMX.FTZ R0, R37, R0, !PT ;  /* 0x0000000025007209 */ /* 0x000fe40007810000 */
[----:B------:R-:W-:Y:S02]  /*c440*/  ISETP.GT.AND P1, PT, R3, 0x9, PT ;  /* 0x000000090300780c */ /* 0x000fe40003f24270 */
[----:B------:R-:W-:Y:S02]  /*c450*/  FMNMX.FTZ R0, R40, R0, !PT ;  /* 0x0000000028007209 */ /* 0x000fe40007810000 */
[----:B------:R-:W-:-:S02]  /*c460*/  FSEL R26, R26, -INF , P4 ;  /* 0xff8000001a1a7808 */ /* 0x000fc40002000000 */
[----:B------:R-:W-:Y:S02]  /*c470*/  FMNMX.FTZ R0, R41, R0, !PT ;  /* 0x0000000029007209 */ /* 0x000fe40007810000 */
[----:B------:R-:W-:Y:S02]  /*c480*/  FSEL R27, R27, -INF , P3 ;  /* 0xff8000001b1b7808 */ /* 0x000fe40001800000 */
[----:B------:R-:W-:Y:S02]  /*c490*/  FMNMX.FTZ R0, R44, R0, !PT ;  /* 0x000000002c007209 */ /* 0x000fe40007810000 */
[----:B------:R-:W-:Y:S02]  /*c4a0*/  FSEL R30, R30, -INF , P2 ;  /* 0xff8000001e1e7808 */ /* 0x000fe40001000000 */
[----:B------:R-:W-:Y:S02]  /*c4b0*/  FMNMX.FTZ R0, R45, R0, !PT ;  /* 0x000000002d007209 */ /* 0x000fe40007810000 */
[----:B------:R-:W-:-:S02]  /*c4c0*/  FSEL R31, R31, -INF , P1 ;  /* 0xff8000001f1f7808 */ /* 0x000fc40000800000 */
[----:B------:R-:W-:Y:S02]  /*c4d0*/  FMNMX.FTZ R0, R48, R0, !PT ;  /* 0x0000000030007209 */ /* 0x000fe40007810000 */
[----:B------:R-:W-:Y:S02]  /*c4e0*/  ISETP.GT.AND P4, PT, R3, 0x10, PT ;  /* 0x000000100300780c */ /* 0x000fe40003f84270 */
[----:B------:R-:W-:Y:S02]  /*c4f0*/  FMNMX.FTZ R0, R49, R0, !PT ;  /* 0x0000000031007209 */ /* 0x000fe40007810000 */
[C---:B------:R-:W-:Y:S02]  /*c500*/  ISETP.GT.AND P3, PT, R3.reuse, 0x11, PT ;  /* 0x000000110300780c */ /* 0x040fe40003f64270 */
[----:B------:R-:W-:Y:S02]  /*c510*/  FMNMX.FTZ R0, R52, R0, !PT ;  /* 0x0000000034007209 */ /* 0x000fe40007810000 */
[----:B------:R-:W-:-:S02]  /*c520*/  ISETP.GT.AND P2, PT, R3, 0x18, PT ;  /* 0x000000180300780c */ /* 0x000fc40003f44270 */
[----:B------:R-:W-:Y:S02]  /*c530*/  FMNMX.FTZ R0, R53, R0, !PT ;  /* 0x0000000035007209 */ /* 0x000fe40007810000 */
[----:B------:R-:W-:Y:S02]  /*c540*/  ISETP.GT.AND P1, PT, R3, 0x19, PT ;  /* 0x000000190300780c */ /* 0x000fe40003f24270 */
[----:B------:R-:W-:Y:S02]  /*c550*/  FMNMX.FTZ R0, R56, R0, !PT ;  /* 0x0000000038007209 */ /* 0x000fe40007810000 */
[----:B------:R-:W-:Y:S02]  /*c560*/  FSEL R34, R34, -INF , P4 ;  /* 0xff80000022227808 */ /* 0x000fe40002000000 */
[----:B------:R-:W-:Y:S02]  /*c570*/  FMNMX.FTZ R0, R57, R0, !PT ;  /* 0x0000000039007209 */ /* 0x000fe40007810000 */
[----:B------:R-:W-:-:S02]  /*c580*/  FSEL R35, R35, -INF , P3 ;  /* 0xff80000023237808 */ /* 0x000fc40001800000 */
[----:B------:R-:W-:Y:S02]  /*c590*/  FMNMX.FTZ R0, R60, R0, !PT ;  /* 0x000000003c007209 */ /* 0x000fe40007810000 */
[----:B------:R-:W-:Y:S02]  /*c5a0*/  FSEL R38, R38, -INF , P2 ;  /* 0xff80000026267808 */ /* 0x000fe40001000000 */
[----:B------:R-:W-:Y:S02]  /*c5b0*/  FMNMX.FTZ R0, R61, R0, !PT ;  /* 0x000000003d007209 */ /* 0x000fe40007810000 */
[----:B------:R-:W-:Y:S02]  /*c5c0*/  FSEL R39, R39, -INF , P1 ;  /* 0xff80000027277808 */ /* 0x000fe40000800000 */
[----:B------:R-:W-:Y:S02]  /*c5d0*/  FMNMX.FTZ R0, R64, R0, !PT ;  /* 0x0000000040007209 */ /* 0x000fe40007810000 */
[----:B------:R-:W-:-:S02]  /*c5e0*/  ISETP.GT.AND P4, PT, R3, 0x20, PT ;  /* 0x000000200300780c */ /* 0x000fc40003f84270 */
[----:B------:R-:W-:Y:S02]  /*c5f0*/  FMNMX.FTZ R0, R65, R0, !PT ;  /* 0x0000000041007209 */ /* 0x000fe40007810000 */
[C---:B------:R-:W-:Y:S02]  /*c600*/  ISETP.GT.AND P3, PT, R3.reuse, 0x21, PT ;  /* 0x000000210300780c */ /* 0x040fe40003f64270 */
[----:B------:R-:W-:Y:S02]  /*c610*/  FMNMX.FTZ R0, R68, R0, !PT ;  /* 0x0000000044007209 */ /* 0x000fe40007810000 */
[----:B------:R-:W-:Y:S02]  /*c620*/  ISETP.GT.AND P2, PT, R3, 0x28, PT ;  /* 0x000000280300780c */ /* 0x000fe40003f44270 */
[----:B------:R-:W-:Y:S02]  /*c630*/  FMNMX.FTZ R0, R69, R0, !PT ;  /* 0x0000000045007209 */ /* 0x000fe40007810000 */
        /* <DEDUP_REMOVED lines=10> */
[----:B------:R-:W-:Y:S02]  /*c6e0*/  ISETP.GT.AND P4, PT, R3, 0x30, PT ;  /* 0x000000300300780c */ /* 0x000fe40003f84270 */
[----:B------:R-:W-:Y:S02]  /*c6f0*/  FMNMX.FTZ R0, R81, R0, !PT ;  /* 0x0000000051007209 */ /* 0x000fe40007810000 */
[----:B------:R-:W-:-:S02]  /*c700*/  ISETP.GT.AND P3, PT, R3, 0x31, PT ;  /* 0x000000310300780c */ /* 0x000fc40003f64270 */
[----:B------:R-:W-:Y:S02]  /*c710*/  FMNMX.FTZ R0, R84, R0, !PT ;  /* 0x0000000054007209 */ /* 0x000fe40007810000 */
[----:B------:R-:W-:Y:S02]  /*c720*/  ISETP.GT.AND P2, PT, R3, 0x38, PT ;  /* 0x000000380300780c */ /* 0x000fe40003f44270 */
[----:B------:R-:W-:Y:S02]  /*c730*/  FMNMX.FTZ R0, R85, R0, !PT ;  /* 0x0000000055007209 */ /* 0x000fe40007810000 */
[C---:B------:R-:W-:Y:S02]  /*c740*/  ISETP.GT.AND P1, PT, R3.reuse, 0x39, PT ;  /* 0x000000390300780c */ /* 0x040fe40003f24270 */
[----:B------:R-:W-:Y:S01]  /*c750*/  ISETP.GT.AND P0, PT, R3, 0x61, PT ;  /* 0x000000610300780c */ /* 0x000fe20003f04270 */
[----:B------:R-:W0:Y:S01]  /*c760*/  SHFL.BFLY PT, R6, R0, 0x2, 0x1f ;  /* 0x0c401f0000067f89 */ /* 0x000e2200000e0000 */
[----:B------:R-:W-:-:S02]  /*c770*/  FSEL R50, R50, -INF , P4 ;  /* 0xff80000032327808 */ /* 0x000fc40002000000 */
[----:B------:R-:W-:Y:S02]  /*c780*/  FSEL R51, R51, -INF , P3 ;  /* 0xff80000033337808 */ /* 0x000fe40001800000 */
[----:B------:R-:W-:Y:S02]  /*c790*/  FSEL R54, R54, -INF , P2 ;  /* 0xff80000036367808 */ /* 0x000fe40001000000 */
[----:B------:R-:W-:Y:S02]  /*c7a0*/  FSEL R55, R55, -INF , P1 ;  /* 0xff80000037377808 */ /* 0x000fe40000800000 */
[C---:B------:R-:W-:Y:S02]  /*c7b0*/  ISETP.GT.AND P4, PT, R3.reuse, 0x40, PT ;  /* 0x000000400300780c */ /* 0x040fe40003f84270 */
[C---:B------:R-:W-:Y:S02]  /*c7c0*/  ISETP.GT.AND P3, PT, R3.reuse, 0x41, PT ;  /* 0x000000410300780c */ /* 0x040fe40003f64270 */
[----:B------:R-:W-:-:S02]  /*c7d0*/  ISETP.GT.AND P2, PT, R3, 0x48, PT ;  /* 0x000000480300780c */ /* 0x000fc40003f44270 */
[----:B------:R-:W-:Y:S02]  /*c7e0*/  ISETP.GT.AND P1, PT, R3, 0x49, PT ;  /* 0x000000490300780c */ /* 0x000fe40003f24270 */
[----:B------:R-:W-:Y:S02]  /*c7f0*/  FSEL R58, R58, -INF , P4 ;  /* 0xff8000003a3a7808 */ /* 0x000fe40002000000 */
[----:B------:R-:W-:Y:S02]  /*c800*/  FSEL R59, R59, -INF , P3 ;  /* 0xff8000003b3b7808 */ /* 0x000fe40001800000 */
[----:B------:R-:W-:Y:S02]  /*c810*/  FSEL R62, R62, -INF , P2 ;  /* 0xff8000003e3e7808 */ /* 0x000fe40001000000 */
[----:B------:R-:W-:Y:S02]  /*c820*/  FSEL R63, R63, -INF , P1 ;  /* 0xff8000003f3f7808 */ /* 0x000fe40000800000 */
[----:B0-----:R-:W-:-:S02]  /*c830*/  FMNMX.FTZ R6, R0, R6, !PT ;  /* 0x0000000600067209 */ /* 0x001fc40007810000 */
[C---:B------:R-:W-:Y:S02]  /*c840*/  ISETP.GT.AND P4, PT, R3.reuse, 0x50, PT ;  /* 0x000000500300780c */ /* 0x040fe40003f84270 */
[C---:B------:R-:W-:Y:S01]  /*c850*/  ISETP.GT.AND P3, PT, R3.reuse, 0x51, PT ;  /* 0x000000510300780c */ /* 0x040fe20003f64270 */
[----:B------:R-:W0:Y:S01]  /*c860*/  SHFL.BFLY PT, R0, R6, 0x1, 0x1f ;  /* 0x0c201f0006007f89 */ /* 0x000e2200000e0000 */
[C---:B------:R-:W-:Y:S02]  /*c870*/  ISETP.GT.AND P2, PT, R3.reuse, 0x58, PT ;  /* 0x000000580300780c */ /* 0x040fe40003f44270 */
[----:B------:R-:W-:Y:S02]  /*c880*/  ISETP.GT.AND P1, PT, R3, 0x59, PT ;  /* 0x000000590300780c */ /* 0x000fe40003f24270 */
[----:B------:R-:W-:Y:S02]  /*c890*/  FSEL R66, R66, -INF , P4 ;  /* 0xff80000042427808 */ /* 0x000fe40002000000 */
[----:B------:R-:W-:-:S02]  /*c8a0*/  FSEL R67, R67, -INF , P3 ;  /* 0xff80000043437808 */ /* 0x000fc40001800000 */
[----:B------:R-:W-:Y:S02]  /*c8b0*/  @P0 LOP3.LUT R23, R23, 0x40, RZ, 0xfc, !PT ;  /* 0x0000004017170812 */ /* 0x000fe400078efcff */
[----:B------:R-:W-:Y:S02]  /*c8c0*/  FSEL R70, R70, -INF , P2 ;  /* 0xff80000046467808 */ /* 0x000fe40001000000 */
[----:B------:R-:W-:Y:S02]  /*c8d0*/  FSEL R71, R71, -INF , P1 ;  /* 0xff80000047477808 */ /* 0x000fe40000800000 */
[C---:B------:R-:W-:Y:S02]  /*c8e0*/  ISETP.GT.AND P1, PT, R3.reuse, 0x69, PT ;  /* 0x000000690300780c */ /* 0x040fe40003f24270 */
[C---:B------:R-:W-:Y:S02]  /*c8f0*/  ISETP.GT.AND P2, PT, R3.reuse, 0x70, PT ;  /* 0x000000700300780c */ /* 0x040fe40003f44270 */
[----:B------:R-:W-:-:S02]  /*c900*/  ISETP.GT.AND P3, PT, R3, 0x71, PT ;  /* 0x000000710300780c */ /* 0x000fc40003f64270 */
[C---:B------:R-:W-:Y:S02]  /*c910*/  ISETP.GT.AND P4, PT, R3.reuse, 0x78, PT ;  /* 0x000000780300780c */ /* 0x040fe40003f84270 */
[C---:B------:R-:W-:Y:S02]  /*c920*/  ISETP.GT.AND P5, PT, R3.reuse, 0x79, PT ;  /* 0x000000790300780c */ /* 0x040fe40003fa4270 */
[----:B0-----:R-:W-:Y:S02]  /*c930*/  FMNMX.FTZ R6, R6, R0, !PT ;  /* 0x0000000006067209 */ /* 0x001fe40007810000 */
[----:B------:R-:W0:Y:S01]  /*c940*/  LDC R0, c[0x0][0x988] ;  /* 0x00026200ff007b82 */ /* 0x000e220000000800 */
[----:B------:R-:W-:Y:S02]  /*c950*/  ISETP.GT.AND P0, PT, R3, 0x60, PT ;  /* 0x000000600300780c */ /* 0x000fe40003f04270 */
[----:B------:R-:W-:Y:S02]  /*c960*/  FSETP.NEU.FTZ.AND P6, PT, R6, -INF , PT ;  /* 0xff8000000600780b */ /* 0x000fe40003fdd000 */
[----:B------:R-:W-:-:S02]  /*c970*/  FSEL R74, R74, -INF , P0 ;  /* 0xff8000004a4a7808 */ /* 0x000fc40000000000 */
[----:B------:R-:W-:Y:S02]  /*c980*/  FSEL R7, R6, RZ, P6 ;  /* 0x000000ff06077208 */ /* 0x000fe40003000000 */
[----:B------:R-:W-:Y:S02]  /*c990*/  LOP3.LUT P0, RZ, R23, 0x40, RZ, 0xc0, !PT ;  /* 0x0000004017ff7812 */ /* 0x000fe4000780c0ff */
[----:B------:R-:W-:Y:S01]  /*c9a0*/  FSEL R79, R79, -INF , P1 ;  /* 0xff8000004f4f7808 */ /* 0x000fe20000800000 */
[----:B------:R-:W-:Y:S01]  /*c9b0*/  FADD.FTZ R7, -R7, R9 ;  /* 0x0000000907077221 */ /* 0x000fe20000010100 */
[----:B------:R-:W-:Y:S02]  /*c9c0*/  FSEL R75, R75, -INF , P0 ;  /* 0xff8000004b4b7808 */ /* 0x000fe40000000000 */
[----:B------:R-:W-:Y:S02]  /*c9d0*/  FSEL R82, R82, -INF , P2 ;  /* 0xff80000052527808 */ /* 0x000fe40001000000 */
[----:B------:R-:W-:-:S02]  /*c9e0*/  FSEL R83, R83, -INF , P3 ;  /* 0xff80000053537808 */ /* 0x000fc40001800000 */
[----:B------:R-:W-:Y:S02]  /*c9f0*/  FSEL R86, R86, -INF , P4 ;  /* 0xff80000056567808 */ /* 0x000fe40002000000 */
[----:B------:R-:W-:Y:S02]  /*ca00*/  FSEL R87, R87, -INF , P5 ;  /* 0xff80000057577808 */ /* 0x000fe40002800000 */
[----:B------:R-:W-:Y:S01]  /*ca10*/  LOP3.LUT P0, RZ, R23, 0x20, RZ, 0xc0, !PT ;  /* 0x0000002017ff7812 */ /* 0x000fe2000780c0ff */
[-C--:B0-----:R-:W-:Y:S01]  /*ca20*/  FMUL.FTZ R9, R6, R0.reuse ;  /* 0x0000000006097220 */ /* 0x081fe20000410000 */
[----:B------:R-:W-:-:S04]  /*ca30*/  FMUL.FTZ R7, R7, R0 ;  /* 0x0000000007077220 */ /* 0x000fc80000410000 */
[----:B------:R-:W-:Y:S02]  /*ca40*/  FSEL R9, R9, RZ, P6 ;  /* 0x000000ff09097208 */ /* 0x000fe40003000000 */
[----:B------:R-:W-:Y:S01]  /*ca50*/  ISETP.GT.AND P6, PT, R3, 0x68, PT ;  /* 0x000000680300780c */ /* 0x000fe20003fc4270 */
[----:B------:R-:W-:Y:S01]  /*ca60*/  MUFU.EX2 R7, R7 ;  /* 0x0000000700077308 */ /* 0x000fe20000000800 */
[----:B------:R-:W-:Y:S01]  /*ca70*/  FMNMX.FTZ R3, R26, R8, !PT ;  /* 0x000000081a037209 */ /* 0x000fe20007810000 */
[-CC-:B------:R-:W-:Y:S01]  /*ca80*/  FFMA.FTZ R24, R24, R0.reuse, -R9.reuse ;  /* 0x0000000018187223 */ /* 0x180fe20000010809 */
[----:B------:R-:W-:Y:S01]  /*ca90*/  FSEL R78, R78, -INF , P6 ;  /* 0xff8000004e4e7808 */ /* 0x000fe20003000000 */
[-CC-:B------:R-:W-:Y:S01]  /*caa0*/  FFMA.FTZ R25, R25, R0.reuse, -R9.reuse ;  /* 0x0000000019197223 */ /* 0x180fe20000010809 */
[----:B------:R-:W-:Y:S01]  /*cab0*/  FMNMX.FTZ R3, R27, R3, !PT ;  /* 0x000000031b037209 */ /* 0x000fe20007810000 */
[-CC-:B------:R-:W-:Y:S01]  /*cac0*/  FFMA.FTZ R28, R28, R0.reuse, -R9.reuse ;  /* 0x000000001c1c7223 */ /* 0x180fe20000010809 */
[-CC-:B------:R-:W-:Y:S01]  /*cad0*/  FFMA.FTZ R29, R29, R0.reuse, -R9.reuse ;  /* 0x000000001d1d7223 */ /* 0x180fe20000010809 */
[----:B------:R-:W0:Y:S01]  /*cae0*/  MUFU.EX2 R24, R24 ;  /* 0x0000001800187308 */ /* 0x000e220000000800 */
[----:B------:R-:W-:Y:S01]  /*caf0*/  FMNMX.FTZ R3, R30, R3, !PT ;  /* 0x000000031e037209 */ /* 0x000fe20007810000 */
[-CC-:B------:R-:W-:Y:S01]  /*cb00*/  FFMA.FTZ R32, R32, R0.reuse, -R9.reuse ;  /* 0x0000000020207223 */ /* 0x180fe20000010809 */
[-CC-:B------:R-:W-:Y:S01]  /*cb10*/  FFMA.FTZ R33, R33, R0.reuse, -R9.reuse ;  /* 0x0000000021217223 */ /* 0x180fe20000010809 */
[-CC-:B------:R-:W-:Y:S01]  /*cb20*/  FFMA.FTZ R36, R36, R0.reuse, -R9.reuse ;  /* 0x0000000024247223 */ /* 0x180fe20000010809 */
[----:B------:R-:W-:Y:S01]  /*cb30*/  FMNMX.FTZ R3, R31, R3, !PT ;  /* 0x000000031f037209 */ /* 0x000fe20007810000 */
[-CC-:B------:R-:W-:Y:S01]  /*cb40*/  FFMA.FTZ R37, R37, R0.reuse, -R9.reuse ;  /* 0x0000000025257223 */ /* 0x180fe20000010809 */
[-CC-:B------:R-:W-:Y:S01]  /*cb50*/  FFMA.FTZ R40, R40, R0.reuse, -R9.reuse ;  /* 0x0000000028287223 */ /* 0x180fe20000010809 */
[----:B------:R-:W1:Y:S01]  /*cb60*/  MUFU.EX2 R25, R25 ;  /* 0x0000001900197308 */ /* 0x000e620000000800 */
[----:B------:R-:W-:Y:S01]  /*cb70*/  FMNMX.FTZ R3, R34, R3, !PT ;  /* 0x0000000322037209 */ /* 0x000fe20007810000 */
[-CC-:B------:R-:W-:Y:S01]  /*cb80*/  FFMA.FTZ R41, R41, R0.reuse, -R9.reuse ;  /* 0x0000000029297223 */ /* 0x180fe20000010809 */
[-CC-:B------:R-:W-:Y:S01]  /*cb90*/  FFMA.FTZ R44, R44, R0.reuse, -R9.reuse ;  /* 0x000000002c2c7223 */ /* 0x180fe20000010809 */
[-CC-:B------:R-:W-:Y:S01]  /*cba0*/  FFMA.FTZ R45, R45, R0.reuse, -R9.reuse ;  /* 0x000000002d2d7223 */ /* 0x180fe20000010809 */
[----:B------:R-:W-:Y:S01]  /*cbb0*/  FMNMX.FTZ R3, R35, R3, !PT ;  /* 0x0000000323037209 */ /* 0x000fe20007810000 */
[-CC-:B------:R-:W-:Y:S01]  /*cbc0*/  FFMA.FTZ R48, R48, R0.reuse, -R9.reuse ;  /* 0x0000000030307223 */ /* 0x180fe20000010809 */
[-CC-:B------:R-:W-:Y:S01]  /*cbd0*/  FFMA.FTZ R49, R49, R0.reuse, -R9.reuse ;  /* 0x0000000031317223 */ /* 0x180fe20000010809 */
[----:B------:R-:W-:Y:S01]  /*cbe0*/  MUFU.EX2 R28, R28 ;  /* 0x0000001c001c7308 */ /* 0x000fe20000000800 */
[----:B------:R-:W-:Y:S01]  /*cbf0*/  FMNMX.FTZ R3, R38, R3, !PT ;  /* 0x0000000326037209 */ /* 0x000fe20007810000 */
[----:B0-----:R-:W-:Y:S01]  /*cc00*/  FFMA.FTZ R5, R7, R5, R24 ;  /* 0x0000000507057223 */ /* 0x001fe20000010018 */
[-CC-:B------:R-:W-:Y:S01]  /*cc10*/  FFMA.FTZ R52, R52, R0.reuse, -R9.reuse ;  /* 0x0000000034347223 */ /* 0x180fe20000010809 */
[-CC-:B------:R-:W-:Y:S01]  /*cc20*/  FFMA.FTZ R53, R53, R0.reuse, -R9.reuse ;  /* 0x0000000035357223 */ /* 0x180fe20000010809 */
[----:B------:R-:W-:Y:S01]  /*cc30*/  FMNMX.FTZ R3, R39, R3, !PT ;  /* 0x0000000327037209 */ /* 0x000fe20007810000 */
[-CC-:B------:R-:W-:Y:S01]  /*cc40*/  FFMA.FTZ R56, R56, R0.reuse, -R9.reuse ;  /* 0x0000000038387223 */ /* 0x180fe20000010809 */
[-C--:B------:R-:W-:Y:S01]  /*cc50*/  FFMA.FTZ R57, R57, R0.reuse, -R9 ;  /* 0x0000000039397223 */ /* 0x080fe20000010809 */
[----:B------:R-:W-:Y:S01]  /*cc60*/  MUFU.EX2 R29, R29 ;  /* 0x0000001d001d7308 */ /* 0x000fe20000000800 */
[----:B------:R-:W-:Y:S01]  /*cc70*/  FMNMX.FTZ R3, R42, R3, !PT ;  /* 0x000000032a037209 */ /* 0x000fe20007810000 */
[----:B-1----:R-:W-:Y:S01]  /*cc80*/  FADD.FTZ R5, R25, R5 ;  /* 0x0000000519057221 */ /* 0x002fe20000010000 */
[-CC-:B------:R-:W-:Y:S01]  /*cc90*/  FFMA.FTZ R60, R60, R0.reuse, -R9.reuse ;  /* 0x000000003c3c7223 */ /* 0x180fe20000010809 */
[-CC-:B------:R-:W-:Y:S01]  /*cca0*/  FFMA.FTZ R61, R61, R0.reuse, -R9.reuse ;  /* 0x000000003d3d7223 */ /* 0x180fe20000010809 */
[----:B------:R-:W-:Y:S01]  /*ccb0*/  FMNMX.FTZ R3, R43, R3, !PT ;  /* 0x000000032b037209 */ /* 0x000fe20007810000 */
[-CC-:B------:R-:W-:Y:S01]  /*ccc0*/  FFMA.FTZ R64, R64, R0.reuse, -R9.reuse ;  /* 0x0000000040407223 */ /* 0x180fe20000010809 */
[-CC-:B------:R-:W-:Y:S01]  /*ccd0*/  FFMA.FTZ R65, R65, R0.reuse, -R9.reuse ;  /* 0x0000000041417223 */ /* 0x180fe20000010809 */
[----:B------:R-:W-:Y:S01]  /*cce0*/  MUFU.EX2 R32, R32 ;  /* 0x0000002000207308 */ /* 0x000fe20000000800 */
        /* <DEDUP_REMOVED lines=14> */
[----:B------:R-:W-:Y:S01]  /*cdd0*/  FFMA.FTZ R9, R85, R0, -R9 ;  /* 0x0000000055097223 */ /* 0x000fe20000010809 */
        /* <DEDUP_REMOVED lines=40> */
[----:B------:R-:W-:-:S03]  /*d060*/  FMUL.FTZ R11, R3, R0 ;  /* 0x00000000030b7220 */ /* 0x000fc60000410000 */
[----:B------:R-:W-:-:S03]  /*d070*/  FSEL R10, R3, RZ, P1 ;  /* 0x000000ff030a7208 */ /* 0x000fc60000800000 */
[----:B------:R-:W-:Y:S01]  /*d080*/  MUFU.EX2 R69, R69 ;  /* 0x0000004500457308 */ /* 0x000fe20000000800 */
[----:B------:R-:W-:Y:S01]  /*d090*/  FSEL R11, R11, RZ, P1 ;  /* 0x000000ff0b0b7208 */ /* 0x000fe20000800000 */
[----:B------:R-:W-:Y:S01]  /*d0a0*/  FADD.FTZ R8, -R10, R8 ;  /* 0x000000080a087221 */ /* 0x000fe20000010100 */
[----:B------:R-:W-:-:S03]  /*d0b0*/  IMAD R10, R22, 0x8, R2 ;  /* 0x00000008160a7824 */ /* 0x000fc600078e0202 */
[-CC-:B------:R-:W-:Y:S01]  /*d0c0*/  FFMA.FTZ R26, R26, R0.reuse, -R11.reuse ;  /* 0x000000001a1a7223 */ /* 0x180fe2000001080b */
[-CC-:B------:R-:W-:Y:S01]  /*d0d0*/  FFMA.FTZ R27, R27, R0.reuse, -R11.reuse ;  /* 0x000000001b1b7223 */ /* 0x180fe2000001080b */
[-C--:B------:R-:W-:Y:S01]  /*d0e0*/  FMUL.FTZ R8, R8, R0.reuse ;  /* 0x0000000008087220 */ /* 0x080fe20000410000 */
[-CC-:B------:R-:W-:Y:S01]  /*d0f0*/  FFMA.FTZ R30, R30, R0.reuse, -R11.reuse ;  /* 0x000000001e1e7223 */ /* 0x180fe2000001080b */
[-CC-:B------:R-:W-:Y:S01]  /*d100*/  FFMA.FTZ R31, R31, R0.reuse, -R11.reuse ;  /* 0x000000001f1f7223 */ /* 0x180fe2000001080b */
[-CC-:B------:R-:W-:Y:S01]  /*d110*/  FFMA.FTZ R34, R34, R0.reuse, -R11.reuse ;  /* 0x0000000022227223 */ /* 0x180fe2000001080b */
[----:B------:R-:W-:Y:S01]  /*d120*/  MUFU.EX2 R26, R26 ;  /* 0x0000001a001a7308 */ /* 0x000fe20000000800 */
[----:B------:R-:W-:Y:S02]  /*d130*/  VIADD R10, R10, 0x16840 ;  /* 0x000168400a0a7836 */ /* 0x000fe40000000000 */
[-CC-:B------:R-:W-:Y:S01]  /*d140*/  FFMA.FTZ R35, R35, R0.reuse, -R11.reuse ;  /* 0x0000000023237223 */ /* 0x180fe2000001080b */
[-CC-:B------:R-:W-:Y:S01]  /*d150*/  FFMA.FTZ R38, R38, R0.reuse, -R11.reuse ;  /* 0x0000000026267223 */ /* 0x180fe2000001080b */
[-CC-:B------:R-:W-:Y:S01]  /*d160*/  FFMA.FTZ R39, R39, R0.reuse, -R11.reuse ;  /* 0x0000000027277223 */ /* 0x180fe2000001080b */
[-CC-:B------:R-:W-:Y:S01]  /*d170*/  FFMA.FTZ R42, R42, R0.reuse, -R11.reuse ;  /* 0x000000002a2a7223 */ /* 0x180fe2000001080b */
[----:B--2---:R-:W-:Y:S01]  /*d180*/  PRMT R10, R120, 0x654, R10 ;  /* 0x00000654780a7816 */ /* 0x004fe2000000000a */
[-CC-:B------:R-:W-:Y:S01]  /*d190*/  FFMA.FTZ R43, R43, R0.reuse, -R11.reuse ;  /* 0x000000002b2b7223 */ /* 0x180fe2000001080b */
[----:B------:R-:W0:Y:S01]  /*d1a0*/  MUFU.EX2 R8, R8 ;  /* 0x0000000800087308 */ /* 0x000e220000000800 */
[-CC-:B------:R-:W-:Y:S01]  /*d1b0*/  FFMA.FTZ R46, R46, R0.reuse, -R11.reuse ;  /* 0x000000002e2e7223 */ /* 0x180fe2000001080b */
[----:B------:R1:W-:Y:S01]  /*d1c0*/  SYNCS.ARRIVE.TRANS64.RED.A1T0 RZ, [R10+URZ], RZ ;  /* 0x000000ff0aff79a7 */ /* 0x0003e2000810043f */
        /* <DEDUP_REMOVED lines=14> */
[----:B0-----:R-:W-:Y:S01]  /*d2b0*/  FFMA.FTZ R4, R8, R4, R26 ;  /* 0x0000000408047223 */ /* 0x001fe2000001001a */
[-CC-:B------:R-:W-:Y:S01]  /*d2c0*/  FFMA.FTZ R71, R71, R0.reuse, -R11.reuse ;  /* 0x0000000047477223 */ /* 0x180fe2000001080b */
[-CC-:B------:R-:W-:Y:S01]  /*d2d0*/  FFMA.FTZ R74, R74, R0.reuse, -R11.reuse ;  /* 0x000000004a4a7223 */ /* 0x180fe2000001080b */
[-CC-:B------:R-:W-:Y:S01]  /*d2e0*/  FFMA.FTZ R75, R75, R0.reuse, -R11.reuse ;  /* 0x000000004b4b7223 */ /* 0x180fe2000001080b */
[-CC-:B------:R-:W-:Y:S01]  /*d2f0*/  FFMA.FTZ R78, R78, R0.reuse, -R11.reuse ;  /* 0x000000004e4e7223 */ /* 0x180fe2000001080b */
[-CC-:B------:R-:W-:Y:S01]  /*d300*/  FFMA.FTZ R79, R79, R0.reuse, -R11.reuse ;  /* 0x000000004f4f7223 */ /* 0x180fe2000001080b */
[-C--:B------:R-:W-:Y:S01]  /*d310*/  FFMA.FTZ R82, R82, R0.reuse, -R11 ;  /* 0x0000000052527223 */ /* 0x080fe2000001080b */
[----:B------:R-:W0:Y:S01]  /*d320*/  MUFU.EX2 R31, R31 ;  /* 0x0000001f001f7308 */ /* 0x000e220000000800 */
[----:B-1----:R-:W-:Y:S01]  /*d330*/  FADD.FTZ R10, R27, R4 ;  /* 0x000000041b0a7221 */ /* 0x002fe20000010000 */
[----:B------:R-:W-:Y:S01]  /*d340*/  FADD.FTZ R4, R28, R5 ;  /* 0x000000051c047221 */ /* 0x000fe20000010000 */
[-CC-:B------:R-:W-:Y:S01]  /*d350*/  FFMA.FTZ R83, R83, R0.reuse, -R11.reuse ;  /* 0x0000000053537223 */ /* 0x180fe2000001080b */
[-CC-:B------:R-:W-:Y:S01]  /*d360*/  FFMA.FTZ R86, R86, R0.reuse, -R11.reuse ;  /* 0x0000000056567223 */ /* 0x180fe2000001080b */
[----:B------:R-:W-:Y:S01]  /*d370*/  FFMA.FTZ R11, R87, R0, -R11 ;  /* 0x00000000570b7223 */ /* 0x000fe2000001080b */
[----:B------:R-:W-:-:S02]  /*d380*/  FADD.FTZ R4, R29, R4 ;  /* 0x000000041d047221 */ /* 0x000fc40000010000 */
        /* <DEDUP_REMOVED lines=92> */
[----:B--2---:R-:W-:-:S03]  /*d950*/  FADD.FTZ R5, R9, R4 ;  /* 0x0000000409057221 */ /* 0x004fc60000010000 */
[----:B0-----:R-:W-:Y:S01]  /*d960*/  FADD.FTZ R4, R11, R10 ;  /* 0x0000000a0b047221 */ /* 0x001fe20000010000 */
[----:B------:R-:W-:Y:S06]  /*d970*/  @!P0 BRA `(.L_x_2748) ;  /* 0x0000000000048947 */ /* 0x000fec0003800000 */
[----:B------:R-:W-:Y:S01]  /*d980*/  BPT.TRAP 0x1 ;  /* 0x000000040000795c */ /* 0x000fe20000300000 */
.L_x_2748:
[----:B------:R-:W-:Y:S02]  /*d990*/  IMAD R10, R13, 0x8, R2 ;  /* 0x000000080d0a7824 */ /* 0x000fe400078e0202 */
[----:B------:R-:W2:Y:S02]  /*d9a0*/  LDL R13, [R1+0x2c] ;  /* 0x00002c00010d7983 */ /* 0x000ea40000100800 */
[----:B------:R-:W-:-:S05]  /*d9b0*/  VIADD R10, R10, 0x16860 ;  /* 0x000168600a0a7836 */ /* 0x000fca0000000000 */
[----:B------:R-:W-:Y:S01]  /*d9c0*/  PRMT R10, R120, 0x654, R10 ;  /* 0x00000654780a7816 */ /* 0x000fe2000000000a */
[-C--:B------:R-:W-:Y:S01]  /*d9d0*/  FMUL.FTZ R88, R88, R7.reuse ;  /* 0x0000000758587220 */ /* 0x080fe20000410000 */
[----:B------:R-:W-:Y:S02]  /*d9e0*/  F2FP.BF16.F32.PACK_AB R122, R9, R84 ;  /* 0x00000054097a723e */ /* 0x000fe400000010ff */
        /* <DEDUP_REMOVED lines=67> */
[----:B------:R-:W-:Y:S02]  /*de20*/  VIADD R12, R12, 0xffffffff ;  /* 0xffffffff0c0c7836 */ /* 0x000fe40000000000 */
[----:B------:R-:W-:-:S10]  /*de30*/  IMAD.MOV.U32 R13, RZ, RZ, R22 ;  /* 0x000000ffff0d7224 */ /* 0x000fd400078e0016 */
[----:B0-----:R-:W-:Y:S05]  /*de40*/  @P1 BRA `(.L_x_2749) ;  /* 0xffffffd4009c1947 */ /* 0x001fea000383ffff */
.L_x_2737:
[----:B------:R-:W-:-:S13]  /*de50*/  ISETP.GE.AND P1, PT, R12, RZ, PT ;  /* 0x000000ff0c00720c */ /* 0x000fda0003f26270 */
[----:B------:R-:W-:Y:S05]  /*de60*/  @!P1 BRA `(.L_x_2750) ;  /* 0x0000001c00e09947 */ /* 0x000fea0003800000 */
[----:B------:R-:W-:Y:S01]  /*de70*/  IMAD.MOV.U32 R10, RZ, RZ, R3 ;  /* 0x000000ffff0a7224 */ /* 0x000fe200078e0003 */
[----:B------:R-:W-:Y:S01]  /*de80*/  MOV R7, R155 ;  /* 0x0000009b00077202 */ /* 0x000fe20000000f00 */
[----:B------:R-:W-:Y:S02]  /*de90*/  IMAD.MOV.U32 R11, RZ, RZ, R6 ;  /* 0x000000ffff0b7224 */ /* 0x000fe400078e0006 */
[----:B------:R-:W-:-:S07]  /*dea0*/  IMAD.MOV.U32 R13, RZ, RZ, R22 ;  /* 0x000000ffff0d7224 */ /* 0x000fce00078e0016 */
.L_x_2762:
        /* <DEDUP_REMOVED lines=11> */
.L_x_2752:
[----:B------:R-:W-:Y:S01]  /*df60*/  IMAD R0, R22, 0x8, R2 ;  /* 0x0000000816007824 */ /* 0x000fe200078e0202 */
[----:B------:R-:W-:-:S04]  /*df70*/  SHF.L.U32 R3, R155, 0x1f, RZ ;  /* 0x0000001f9b037819 */ /* 0x000fc800000006ff */
[----:B------:R0:W1:Y:S01]  /*df80*/  SYNCS.PHASECHK.TRANS64.TRYWAIT P1, [R0+URZ+0x16830], R3 ;  /* 0x01683003000075a7 */ /* 0x000062000802017f */
[----:B------:R-:W-:Y:S05]  /*df90*/  @!P0 BRA `(.L_x_2753) ;  /* 0x0000000000048947 */ /* 0x000fea0003800000 */
[----:B------:R-:W-:Y:S01]  /*dfa0*/  BPT.TRAP 0x1 ;  /* 0x000000040000795c */ /* 0x000fe20000300000 */
.L_x_2753:
[----:B------:R-:W-:Y:S04]  /*dfb0*/  BSSY B0, `(.L_x_2751) ;  /* 0x0000004000007945 */ /* 0x000fe80003800000 */
[----:B-1----:R-:W-:Y:S05]  /*dfc0*/  @P1 BRA `(.L_x_2754) ;  /* 0x0000000000081947 */ /* 0x002fea0003800000 */
[----:B------:R-:W1:Y:S02]  /*dfd0*/  SYNCS.PHASECHK.TRANS64.TRYWAIT P1, [R0+URZ+0x16830], R3 ;  /* 0x01683003000075a7 */ /* 0x000e64000802017f */
[----:B-1----:R-:W-:Y:S05]  /*dfe0*/  @!P1 BRA `(.L_x_2755) ;  /* 0x000000c000649947 */ /* 0x002fea0003800000 */
.L_x_2754:
[----:B------:R-:W-:Y:S05]  /*dff0*/  BSYNC B0 ;  /* 0x0000000000007941 */ /* 0x000fea0003800000 */
.L_x_2751:
[----:B------:R-:W2:Y:S04]  /*e000*/  LDL R6, [R1+0x20] ;  /* 0x0000200001067983 */ /* 0x000ea80000100800 */
[----:B------:R3:W-:Y:S01]  /*e010*/  STL [R1+0x70], R2 ;  /* 0x0000700201007387 */ /* 0x0007e20000100800 */
[----:B01----:R-:W0:Y:S03]  /*e020*/  S2R R0, SR_TID.X ;  /* 0x0000000000007919 */ /* 0x003e260000002100 */
[----:B---3--:R-:W3:Y:S01]  /*e030*/  LDL.64 R2, [R1+0x10] ;  /* 0x0000100001027983 */ /* 0x008ee20000100a00 */
[----:B------:R-:W-:Y:S01]  /*e040*/  IMAD.MOV.U32 R9, RZ, RZ, 0x40000040 ;  /* 0x40000040ff097424 */ /* 0x000fe200078e00ff */
[----:B------:R-:W-:Y:S05]  /*e050*/  WARPSYNC.ALL ;  /* 0x0000000000007948 */ /* 0x000fea0003800000 */
[----:B------:R-:W-:-:S02]  /*e060*/  R2UR UR15, R9 ;  /* 0x00000000090f72ca */ /* 0x000fc400000e0000 */
[----:B0-----:R-:W-:-:S05]  /*e070*/  SHF.R.U32.HI R0, RZ, 0x7, R0 ;  /* 0x00000007ff007819 */ /* 0x001fca0000011600 */
[----:B------:R-:W-:Y:S02]  /*e080*/  VIADD R0, R0, 0x8 ;  /* 0x0000000800007836 */ /* 0x000fe40000000000 */
[----:B------:R-:W-:Y:S01]  /*e090*/  IMAD.MOV.U32 R27, RZ, RZ, 0x40000040 ;  /* 0x40000040ff1b7424 */ /* 0x000fe200078e00ff */
[----:B------:R-:W-:Y:S01]  /*e0a0*/  R2UR UR4, R14 ;  /* 0x000000000e0472ca */ /* 0x000fe200000e0000 */
[----:B------:R-:W-:Y:S01]  /*e0b0*/  IMAD.MOV.U32 R25, RZ, RZ, 0x40000040 ;  /* 0x40000040ff197424 */ /* 0x000fe200078e00ff */
[----:B------:R-:W-:Y:S02]  /*e0c0*/  R2UR UR5, R15 ;  /* 0x000000000f0572ca */ /* 0x000fe400000e0000 */
[----:B------:R-:W-:Y:S02]  /*e0d0*/  R2UR UR7, R27 ;  /* 0x000000001b0772ca */ /* 0x000fe400000e0000 */
[----:B------:R-:W-:Y:S02]  /*e0e0*/  R2UR UR11, R25 ;  /* 0x00000000190b72ca */ /* 0x000fe400000e0000 */
[----:B------:R-:W-:Y:S01]  /*e0f0*/  R2UR UR19, R27 ;  /* 0x000000001b1372ca */ /* 0x000fe200000e0000 */
[----:B------:R0:W-:Y:S01]  /*e100*/  BAR.SYNC.DEFER_BLOCKING R0, 0x100 ;  /* 0x000400000000751d */ /* 0x0001e20000010000 */
[----:B--2---:R-:W-:-:S04]  /*e110*/  IMAD R26, R22, 0x400, R6 ;  /* 0x00000400161a7824 */ /* 0x004fc800078e0206 */
[----:B------:R-:W-:-:S05]  /*e120*/  VIADD R8, R26, 0x4 ;  /* 0x000000041a087836 */ /* 0x000fca0000000000 */
[----:B------:R-:W-:Y:S02]  /*e130*/  R2UR UR14, R8 ;  /* 0x00000000080e72ca */ /* 0x000fe400000e0000 */
[----:B------:R-:W2:Y:S01]  /*e140*/  LDL.64 R8, [R1+0x8] ;  /* 0x0000080001087983 */ /* 0x000ea20000100a00 */
[C---:B------:R-:W-:Y:S01]  /*e150*/  R2UR UR6, R26.reuse ;  /* 0x000000001a0672ca */ /* 0x040fe200000e0000 */
[C---:B------:R-:W-:Y:S02]  /*e160*/  VIADD R24, R26.reuse, 0x2 ;  /* 0x000000021a187836 */ /* 0x040fe40000000000 */
[----:B------:R-:W-:-:S03]  /*e170*/  VIADD R26, R26, 0x6 ;  /* 0x000000061a1a7836 */ /* 0x000fc60000000000 */
[----:B------:R-:W-:Y:S02]  /*e180*/  R2UR UR10, R24 ;  /* 0x00000000180a72ca */ /* 0x000fe400000e0000 */
[----:B------:R-:W-:Y:S02]  /*e190*/  R2UR UR18, R26 ;  /* 0x000000001a1272ca */ /* 0x000fe400000e0000 */
        /* <DEDUP_REMOVED lines=11> */
[----:B--2---:R-:W-:Y:S02]  /*e250*/  R2UR UR12, R8 ;  /* 0x00000000080c72ca */ /* 0x004fe400000e0000 */
[----:B------:R-:W-:Y:S01]  /*e260*/  R2UR UR13, R9 ;  /* 0x00000000090d72ca */ /* 0x000fe200000e0000 */
[----:B------:R-:W-:-:S12]  /*e270*/  WARPGROUP.ARRIVE ;  /* 0x00000000000079c5 */ /* 0x000fd80000000000 */
        /* <DEDUP_REMOVED lines=8> */
.L_x_2757:
[----:B------:R-:W-:Y:S01]  /*e300*/  SHF.L.U32 R0, R7, 0x1f, RZ ;  /* 0x0000001f07007819 */ /* 0x000fe200000006ff */
[----:B-----5:R-:W-:-:S04]  /*e310*/  IMAD R3, R13, 0x8, R2 ;  /* 0x000000080d037824 */ /* 0x020fc800078e0202 */
[----:B------:R0:W1:Y:S01]  /*e320*/  SYNCS.PHASECHK.TRANS64.TRYWAIT P1, [R3+URZ+0x16850], R0 ;  /* 0x01685000030075a7 */ /* 0x000062000802017f */
[----:B------:R-:W-:Y:S05]  /*e330*/  @!P0 BRA `(.L_x_2758) ;  /* 0x0000000000048947 */ /* 0x000fea0003800000 */
[----:B------:R-:W-:Y:S01]  /*e340*/  BPT.TRAP 0x1 ;  /* 0x000000040000795c */ /* 0x000fe20000300000 */
.L_x_2758:
[----:B-1----:R-:W-:Y:S05]  /*e350*/  @P1 BRA `(.L_x_2756) ;  /* 0x0000000000081947 */ /* 0x002fea0003800000 */
[----:B------:R-:W1:Y:S02]  /*e360*/  SYNCS.PHASECHK.TRANS64.TRYWAIT P1, [R3+URZ+0x16850], R0 ;  /* 0x01685000030075a7 */ /* 0x000e64000802017f */
[----:B-1----:R-:W-:Y:S05]  /*e370*/  @!P1 BRA `(.L_x_2759) ;  /* 0x000000bc00949947 */ /* 0x002fea0003800000 */
.L_x_2756:
        /* <DEDUP_REMOVED lines=25> */
[----:B------:R-:W-:Y:S02]  /*e510*/  R2UR UR6, R8 ;  /* 0x00000000080672ca */ /* 0x000fe400000e0000 */
[----:B------:R-:W-:Y:S01]  /*e520*/  R2UR UR7, R9 ;  /* 0x00000000090772ca */ /* 0x000fe200000e0000 */
[----:B------:R-:W-:Y:S01]  /*e530*/  IMAD.MOV.U32 R9, RZ, RZ, 0x40000040 ;  /* 0x40000040ff097424 */ /* 0x000fe200078e00ff */
[----:B------:R-:W-:Y:S01]  /*e540*/  IADD3 R8, R6, 0x180, RZ ;  /* 0x0000018006087810 */ /* 0x000fe20007ffe0ff */
        /* <DEDUP_REMOVED lines=39> */
.L_x_2760:
[----:B------:R-:W1:Y:S01]  /*e7c0*/  S2R R120, SR_CgaCtaId ;  /* 0x0000000000787919 */ /* 0x000e620000008800 */
[----:B0-----:R-:W-:-:S04]  /*e7d0*/  IMAD R0, R22, 0x8, R2 ;  /* 0x0000000816007824 */ /* 0x001fc800078e0202 */
[----:B------:R-:W-:-:S05]  /*e7e0*/  VIADD R0, R0, 0x16840 ;  /* 0x0001684000007836 */ /* 0x000fca0000000000 */
[----:B-1----:R-:W-:-:S04]  /*e7f0*/  PRMT R0, R120, 0x654, R0 ;  /* 0x0000065478007816 */ /* 0x002fc80000000000 */
        /* <DEDUP_REMOVED lines=36> */
[----:B------:R-:W0:Y:S02]  /*ea40*/  SHFL.BFLY PT, R3, R8, 0x1, 0x1f ;  /* 0x0c201f0008037f89 */ /* 0x000e2400000e0000 */
[----:B0-----:R-:W-:Y:S02]  /*ea50*/  FMNMX.FTZ R6, R8, R3, !PT ;  /* 0x0000000308067209 */ /* 0x001fe40007810000 */
[----:B------:R-:W-:-:S03]  /*ea60*/  FMNMX.FTZ R3, R27, R0, !PT ;  /* 0x000000001b037209 */ /* 0x000fc60007810000 */
[----:B------:R-:W-:Y:S01]  /*ea70*/  FADD.FTZ R7, -R6, R11 ;  /* 0x0000000b06077221 */ /* 0x000fe20000010100 */
        /* <DEDUP_REMOVED lines=34> */
[----:B------:R-:W0:Y:S03]  /*eca0*/  LDC R0, c[0x0][0x988] ;  /* 0x00026200ff007b82 */ /* 0x000e260000000800 */
[C---:B------:R-:W-:Y:S01]  /*ecb0*/  FADD.FTZ R8, -R3.reuse, R10 ;  /* 0x0000000a03087221 */ /* 0x040fe20000010100 */
[-C--:B0-----:R-:W-:Y:S01]  /*ecc0*/  FMUL.FTZ R9, R6, R0.reuse ;  /* 0x0000000006097220 */ /* 0x081fe20000410000 */
[-C--:B------:R-:W-:Y:S01]  /*ecd0*/  FMUL.FTZ R11, R3, R0.reuse ;  /* 0x00000000030b7220 */ /* 0x080fe20000410000 */
[-C--:B------:R-:W-:Y:S01]  /*ece0*/  FMUL.FTZ R7, R7, R0.reuse ;  /* 0x0000000007077220 */ /* 0x080fe20000410000 */
[-C--:B------:R-:W-:Y:S01]  /*ecf0*/  FMUL.FTZ R8, R8, R0.reuse ;  /* 0x0000000008087220 */ /* 0x080fe20000410000 */
        /* <DEDUP_REMOVED lines=46> */
[-C--:B------:R-:W-:Y:S01]  /*efe0*/  FFMA.FTZ R61, R61, R0.reuse, -R9 ;  /* 0x000000003d3d7223 */ /* 0x080fe20000010809 */
[-C--:B------:R-:W-:Y:S01]  /*eff0*/  FFMA.FTZ R63, R63, R0.reuse, -R11 ;  /* 0x000000003f3f7223 */ /* 0x080fe2000001080b */
[-C--:B------:R-:W-:Y:S01]  /*f000*/  FFMA.FTZ R64, R64, R0.reuse, -R9 ;  /* 0x0000000040407223 */ /* 0x080fe20000010809 */
[-C--:B------:R-:W-:Y:S01]  /*f010*/  FFMA.FTZ R66, R66, R0.reuse, -R11 ;  /* 0x0000000042427223 */ /* 0x080fe2000001080b */
[-C--:B------:R-:W-:Y:S01]  /*f020*/  FFMA.FTZ R65, R65, R0.reuse, -R9 ;  /* 0x0000000041417223 */ /* 0x080fe20000010809 */
[-C--:B------:R-:W-:Y:S01]  /*f030*/  FFMA.FTZ R67, R67, R0.reuse, -R11 ;  /* 0x0000000043437223 */ /* 0x080fe2000001080b */
[----:B------:R-:W1:Y:S01]  /*f040*/  MUFU.EX2 R28, R28 ;  /* 0x0000001c001c7308 */ /* 0x000e620000000800 */
[----:B0-----:R-:W-:Y:S01]  /*f050*/  FADD.FTZ R5, R25, R5 ;  /* 0x0000000519057221 */ /* 0x001fe20000010000 */
[-C--:B------:R-:W-:Y:S01]  /*f060*/  FFMA.FTZ R68, R68, R0.reuse, -R9 ;  /* 0x0000000044447223 */ /* 0x080fe20000010809 */
[-C--:B------:R-:W-:Y:S01]  /*f070*/  FFMA.FTZ R70, R70, R0.reuse, -R11 ;  /* 0x0000000046467223 */ /* 0x080fe2000001080b */
[-C--:B------:R-:W-:Y:S01]  /*f080*/  FFMA.FTZ R69, R69, R0.reuse, -R9 ;  /* 0x0000000045457223 */ /* 0x080fe20000010809 */
[-C--:B------:R-:W-:Y:S01]  /*f090*/  FFMA.FTZ R71, R71, R0.reuse, -R11 ;  /* 0x0000000047477223 */ /* 0x080fe2000001080b */
[-C--:B------:R-:W-:Y:S01]  /*f0a0*/  FFMA.FTZ R72, R72, R0.reuse, -R9 ;  /* 0x0000000048487223 */ /* 0x080fe20000010809 */
[-C--:B------:R-:W-:Y:S01]  /*f0b0*/  FFMA.FTZ R74, R74, R0.reuse, -R11 ;  /* 0x000000004a4a7223 */ /* 0x080fe2000001080b */
[----:B------:R-:W0:Y:S01]  /*f0c0*/  MUFU.EX2 R30, R30 ;  /* 0x0000001e001e7308 */ /* 0x000e220000000800 */
[----:B--2---:R-:W-:Y:S01]  /*f0d0*/  FADD.FTZ R10, R27, R4 ;  /* 0x000000041b0a7221 */ /* 0x004fe20000010000 */
[-C--:B------:R-:W-:Y:S01]  /*f0e0*/  FFMA.FTZ R73, R73, R0.reuse, -R9 ;  /* 0x0000000049497223 */ /* 0x080fe20000010809 */
[-C--:B------:R-:W-:Y:S01]  /*f0f0*/  FFMA.FTZ R75, R75, R0.reuse, -R11 ;  /* 0x000000004b4b7223 */ /* 0x080fe2000001080b */
[-C--:B------:R-:W-:Y:S01]  /*f100*/  FFMA.FTZ R76, R76, R0.reuse, -R9 ;  /* 0x000000004c4c7223 */ /* 0x080fe20000010809 */
[-C--:B------:R-:W-:Y:S01]  /*f110*/  FFMA.FTZ R78, R78, R0.reuse, -R11 ;  /* 0x000000004e4e7223 */ /* 0x080fe2000001080b */
[-C--:B------:R-:W-:Y:S01]  /*f120*/  FFMA.FTZ R77, R77, R0.reuse, -R9 ;  /* 0x000000004d4d7223 */ /* 0x080fe20000010809 */
[-C--:B------:R-:W-:Y:S01]  /*f130*/  FFMA.FTZ R79, R79, R0.reuse, -R11 ;  /* 0x000000004f4f7223 */ /* 0x080fe2000001080b */
[----:B------:R-:W2:Y:S01]  /*f140*/  MUFU.EX2 R29, R29 ;  /* 0x0000001d001d7308 */ /* 0x000ea20000000800 */
[----:B-1----:R-:W-:Y:S01]  /*f150*/  FADD.FTZ R4, R28, R5 ;  /* 0x000000051c047221 */ /* 0x002fe20000010000 */
        /* <DEDUP_REMOVED lines=126> */
.L_x_2761:
[----:B------:R-:W-:Y:S01]  /*f940*/  IMAD R10, R13, 0x8, R2 ;  /* 0x000000080d0a7824 */ /* 0x000fe200078e0202 */
[----:B------:R-:W-:Y:S01]  /*f950*/  ISETP.GT.AND P1, PT, R12, RZ, PT ;  /* 0x000000ff0c00720c */ /* 0x000fe20003f24270 */
[-C--:B------:R-:W-:Y:S01]  /*f960*/  FMUL.FTZ R88, R88, R7.reuse ;  /* 0x0000000758587220 */ /* 0x080fe20000410000 */
        /* <DEDUP_REMOVED lines=72> */
.L_x_2750:
[----:B------:R-:W-:Y:S05]  /*fdf0*/  WARPSYNC.ALL ;  /* 0x0000000000007948 */ /* 0x000fea0003800000 */
[----:B------:R-:W-:Y:S06]  /*fe00*/  BAR.ARV 0x8, 0x200 ;  /* 0x0208000000007b1d */ /* 0x000fec0000002000 */
[----:B------:R-:W-:Y:S05]  /*fe10*/  @!P0 BRA `(.L_x_2763) ;  /* 0x0000000000048947 */ /* 0x000fea0003800000 */
[----:B------:R-:W-:Y:S01]  /*fe20*/  BPT.TRAP 0x1 ;  /* 0x000000040000795c */ /* 0x000fe20000300000 */
.L_x_2763:
[----:B------:R-:W-:Y:S02]  /*fe30*/  LEA R10, R22, R2, 0x3 ;  /* 0x00000002160a7211 */ /* 0x000fe400078e18ff */
[----:B------:R-:W-:-:S04]  /*fe40*/  SHF.L.U32 R7, R155, 0x1f, RZ ;  /* 0x0000001f9b077819 */ /* 0x000fc800000006ff */
[----:B------:R0:W1:Y:S01]  /*fe50*/  SYNCS.PHASECHK.TRANS64.TRYWAIT P1, [R10+URZ+0x16850], R7 ;  /* 0x016850070a0075a7 */ /* 0x000062000802017f */
[----:B------:R-:W-:Y:S05]  /*fe60*/  @!P0 BRA `(.L_x_2764) ;  /* 0x0000000000048947 */ /* 0x000fea0003800000 */
[----:B------:R-:W-:Y:S01]  /*fe70*/  BPT.TRAP 0x1 ;  /* 0x000000040000795c */ /* 0x000fe20000300000 */
.L_x_2764:
[----:B------:R-:W-:-:S05]  /*fe80*/  VIADD R2, R2, 0x400 ;  /* 0x0000040002027836 */ /* 0x000fca0000000000 */
[----:B------:R-:W-:-:S04]  /*fe90*/  SHF.R.U32.HI R2, RZ, 0x4, R2 ;  /* 0x00000004ff027819 */ /* 0x000fc80000011602 */
[----:B------:R-:W-:Y:S01]  /*fea0*/  LOP3.LUT R9, R2, 0x3fff, RZ, 0xc0, !PT ;  /* 0x00003fff02097812 */ /* 0x000fe200078ec0ff */
[----:B-1----:R-:W-:Y:S06]  /*feb0*/  @P1 BRA `(.L_x_2765) ;  /* 0x0000000000081947 */ /* 0x002fec0003800000 */
[----:B------:R-:W1:Y:S02]  /*fec0*/  SYNCS.PHASECHK.TRANS64.TRYWAIT P1, [R10+URZ+0x16850], R7 ;  /* 0x016850070a0075a7 */ /* 0x000e64000802017f */
[----:B-1----:R-:W-:Y:S05]  /*fed0*/  @!P1 BRA `(.L_x_2766) ;  /* 0x000000a000d09947 */ /* 0x002fea0003800000 */
.L_x_2765:
        /* <DEDUP_REMOVED lines=9> */
[----:B------:R-:W-:Y:S01]  /*ff70*/  MOV R31, 0xff800000 ;  /* 0xff800000001f7802 */ /* 0x000fe20000000f00 */
[----:B01----:R-:W0:Y:S01]  /*ff80*/  SHFL.BFLY PT, R7, R4, 0x2, 0x1f ;  /* 0x0c401f0004077f89 */ /* 0x003e2200000e0000 */
[----:B------:R-:W-:-:S02]  /*ff90*/  IMAD.MOV.U32 R9, RZ, RZ, 0x40000040 ;  /* 0x40000040ff097424 */ /* 0x000fc400078e00ff */
[----:B------:R-:W-:-:S07]  /*ffa0*/  IMAD.MOV.U32 R30, RZ, RZ, -0x800000 ;  /* 0xff800000ff1e7424 */ /* 0x000fce00078e00ff */
[----:B------:R-:W-:Y:S01]  /*ffb0*/  HGMMA.64x64x16.F32.BF16 R88, R148, gdesc[UR4].tnspB, R88, gsb0 ;  /* 0x40e0000494587df0 */ /* 0x000fe20008001858 */
[----:B------:R-:W-:Y:S01]  /*ffc0*/  R2UR UR6, R12 ;  /* 0x000000000c0672ca */ /* 0x000fe200000e0000 */
[----:B------:R-:W-:Y:S01]  /*ffd0*/  VIADD R12, R8, 0x100 ;  /* 0x00000100080c7836 */ /* 0x000fe20000000000 */
[----:B------:R-:W-:Y:S01]  /*ffe0*/  R2UR UR7, R13 ;  /* 0x000000000d0772ca */ /* 0x000fe200000e0000 */
[----:B------:R-:W-:Y:S02]  /*fff0*/  IMAD.MOV.U32 R13, RZ, RZ, 0x40000040 ;  /* 0x40000040ff0d7424 */ /* 0x000fe400078e00ff */
[----:B--2---:R-:W-:Y:S01]  /*10000*/  FADD.FTZ R2, R2, R5 ;  /* 0x0000000502027221 */ /* 0x004fe20000010000 */
        /* <DEDUP_REMOVED lines=40> */
[----:B------:R-:W0:Y:S01]  /*10290*/  SHFL.BFLY PT, R7, R2, 0x1, 0x1f ;  /* 0x0c201f0002077f89 */ /* 0x000e2200000e0000 */
[----:B------:R-:W-:-:S03]  /*102a0*/  IMAD.MOV.U32 R4, RZ, RZ, RZ ;  /* 0x000000ffff047224 */ /* 0x000fc600078e00ff */
        /* <DEDUP_REMOVED lines=12> */
[----:B------:R-:W-:-:S03]  /*10370*/  @P1 FFMA.FTZ R31, R5, R6, R0 ;  /* 0x00000006051f1223 */ /* 0x000fc60000010000 */
[----:B------:R2:W0:Y:S01]  /*10380*/  @P2 MUFU.RCP R2, R12 ;  /* 0x0000000c00022308 */ /* 0x0004220000001000 */
[----:B-1----:R-:W-:-:S04]  /*10390*/  @P2 FMUL.FTZ R8, R9, 0.69314718246459960938 ;  /* 0x3f31721809082820 */ /* 0x002fc80000410000 */
[----:B------:R-:W-:Y:S01]  /*103a0*/  @P2 FFMA.FTZ R30, R13, R3, R8 ;  /* 0x000000030d1e2223 */ /* 0x000fe20000010008 */
[----:B------:R-:W-:Y:S02]  /*103b0*/  WARPGROUP.DEPBAR.LE gsb0, 0x0 ;  /* 0x00008000000079c5 */ /* 0x000fe40000010000 */
[----:B------:R-:W-:-:S06]  /*103c0*/  WARPGROUP.ARRIVE ;  /* 0x00000000000079c5 */ /* 0x000fcc0000000000 */
[----:B------:R-:W-:Y:S03]  /*103d0*/  HGMMA.64x64x16.F32.BF16 R88, R120, gdesc[UR4].tnspB, R88, gsb0 ;  /* 0x40e0000478587df0 */ /* 0x000fe60008001858 */
[----:B------:R-:W-:Y:S02]  /*103e0*/  WARPGROUP.DEPBAR.LE gsb0, 0x0 ;  /* 0x00008000000079c5 */ /* 0x000fe40000010000 */
[----:B--23--:R-:W-:Y:S05]  /*103f0*/  @!P0 BRA `(.L_x_2767) ;  /* 0x0000000000048947 */ /* 0x00cfea0003800000 */
[----:B------:R-:W-:Y:S01]  /*10400*/  BPT.TRAP 0x1 ;  /* 0x000000040000795c */ /* 0x000fe20000300000 */
.L_x_2767:
[----:B------:R-:W2:Y:S01]  /*10410*/  LDL.LU R5, [R1+0x58] ;  /* 0x0000580001057983 */ /* 0x000ea20000300800 */
[----:B------:R-:W-:Y:S02]  /*10420*/  VIADD R0, R10, 0x16860 ;  /* 0x000168600a007836 */ /* 0x000fe40000000000 */
[-C--:B------:R-:W-:Y:S01]  /*10430*/  FMUL.FTZ R25, R88, R4.reuse ;  /* 0x0000000458197220 */ /* 0x080fe20000410000 */
[----:B------:R-:W1:Y:S01]  /*10440*/  S2R R3, SR_CgaCtaId ;  /* 0x0000000000037919 */ /* 0x000e620000008800 */
[----:B------:R-:W-:Y:S02]  /*10450*/  VIADD R22, R22, 0x1 ;  /* 0x0000000116167836 */ /* 0x000fe40000000000 */
[----:B------:R-:W-:-:S03]  /*10460*/  FMUL.FTZ R12, R89, R4 ;  /* 0x00000004590c7220 */ /* 0x000fc60000410000 */
[----:B------:R-:W-:Y:S01]  /*10470*/  ISETP.NE.AND P0, PT, R22, 0x2, PT ;  /* 0x000000021600780c */ /* 0x000fe20003f05270 */
        /* <DEDUP_REMOVED lines=13> */
[-C--:B0-----:R-:W-:Y:S01]  /*10550*/  FMUL.FTZ R90, R90, R2.reuse ;  /* 0x000000025a5a7220 */ /* 0x081fe20000410000 */
[-C--:B------:R-:W-:Y:S01]  /*10560*/  FMUL.FTZ R13, R91, R2.reuse ;  /* 0x000000025b0d7220 */ /* 0x080fe20000410000 */
[-C--:B------:R-:W-:Y:S01]  /*10570*/  FMUL.FTZ R94, R94, R2.reuse ;  /* 0x000000025e5e7220 */ /* 0x080fe20000410000 */
[----:B------:R-:W-:Y:S01]  /*10580*/  FMUL.FTZ R15, R95, R2 ;  /* 0x000000025f0f7220 */ /* 0x000fe20000410000 */
[----:B-1----:R-:W-:-:S04]  /*10590*/  PRMT R0, R3, 0x654, R0 ;  /* 0x0000065403007816 */ /* 0x002fc80000000000 */
[----:B------:R0:W-:Y:S01]  /*105a0*/  SYNCS.ARRIVE.TRANS64.RED.A1T0 RZ, [R0+URZ], RZ ;  /* 0x000000ff00ff79a7 */ /* 0x0001e2000810043f */
[----:B------:R-:W-:Y:S01]  /*105b0*/  FMUL.FTZ R3, R92, R4 ;  /* 0x000000045c037220 */ /* 0x000fe20000410000 */
[-C--:B------:R-:W-:Y:S01]  /*105c0*/  FMUL.FTZ R98, R98, R2.reuse ;  /* 0x0000000262627220 */ /* 0x080fe20000410000 */
[-C--:B------:R-:W-:Y:S01]  /*105d0*/  FMUL.FTZ R99, R99, R2.reuse ;  /* 0x0000000263637220 */ /* 0x080fe20000410000 */
[-C--:B------:R-:W-:Y:S01]  /*105e0*/  FMUL.FTZ R102, R102, R2.reuse ;  /* 0x0000000266667220 */ /* 0x080fe20000410000 */
[----:B0-----:R-:W-:Y:S01]  /*105f0*/  SEL R0, RZ, 0x1, P0 ;  /* 0x00000001ff007807 */ /* 0x001fe20000000000 */
        /* <DEDUP_REMOVED lines=9> */
[----:B------:R-:W-:Y:S01]  /*10690*/  FMUL.FTZ R119, R119, R2 ;  /* 0x0000000277777220 */ /* 0x000fe20000410000 */
[----:B------:R-:W-:-:S02]  /*106a0*/  LOP3.LUT R155, R155, R0, RZ, 0x3c, !PT ;  /* 0x000000009b9b7212 */ /* 0x000fc400078e3cff */
[----:B------:R-:W-:Y:S01]  /*106b0*/  SEL R22, R22, RZ, P0 ;  /* 0x000000ff16167207 */ /* 0x000fe20000000000 */
[----:B--2---:R-:W-:-:S05]  /*106c0*/  VIADD R5, R5, 0x1 ;  /* 0x0000000105057836 */ /* 0x004fca0000000000 */
[----:B------:R0:W-:Y:S02]  /*106d0*/  STL [R1+0x58], R5 ;  /* 0x0000580501007387 */ /* 0x0001e40000100800 */
.L_x_2697:
[----:B------:R-:W1:Y:S01]  /*106e0*/  S2R R0, SR_TID.X ;  /* 0x0000000000007919 */ /* 0x000e620000002100 */
[----:B------:R-:W-:Y:S05]  /*106f0*/  WARPSYNC.ALL ;  /* 0x0000000000007948 */ /* 0x000fea0003800000 */
[----:B-1----:R-:W-:-:S05]  /*10700*/  VIADD R45, R0, 0xffffff80 ;  /* 0xffffff80002d7836 */ /* 0x002fca0000000000 */
[----:B------:R-:W-:-:S04]  /*10710*/  SHF.R.S32.HI R43, RZ, 0x1f, R45 ;  /* 0x0000001fff2b7819 */ /* 0x000fc8000001142d */
[----:B------:R-:W-:-:S04]  /*10720*/  LEA.HI R43, R43, R45, RZ, 0x3 ;  /* 0x0000002d2b2b7211 */ /* 0x000fc800078f18ff */
[----:B------:R-:W-:-:S05]  /*10730*/  LOP3.LUT R43, R43, 0xfffffff8, RZ, 0xc0, !PT ;  /* 0xfffffff82b2b7812 */ /* 0x000fca00078ec0ff */
[----:B------:R-:W-:-:S04]  /*10740*/  IMAD.IADD R43, R45, 0x1, -R43 ;  /* 0x000000012d2b7824 */ /* 0x000fc800078e0a2b */
[----:B------:R-:W-:-:S05]  /*10750*/  IMAD.SHL.U32 R29, R43, 0x8, RZ ;  /* 0x000000082b1d7824 */ /* 0x000fca00078e00ff */
[----:B------:R-:W-:Y:S01]  /*10760*/  SHF.R.S32.HI R28, RZ, 0x1f, R29 ;  /* 0x0000001fff1c7819 */ /* 0x000fe2000001141d */
[----:B------:R-:W1:Y:S01]  /*10770*/  S2R R0, SR_CgaCtaId ;  /* 0x0000000000007919 */ /* 0x000e620000008800 */
[----:B------:R-:W-:Y:S01]  /*10780*/  MOV R2, 0x400 ;  /* 0x0000040000027802 */ /* 0x000fe20000000f00 */
[----:B------:R-:W-:Y:S01]  /*10790*/  BSSY B0, `(.L_x_2768) ;  /* 0x000018c000007945 */ /* 0x000fe20003800000 */
[----:B------:R-:W-:Y:S02]  /*107a0*/  BAR.SYNC.DEFER_BLOCKING 0x5, 0x200 ;  /* 0x0148000000007b1d */ /* 0x000fe40000010000 */
[----:B-1----:R-:W-:-:S05]  /*107b0*/  LEA R2, R0, R2, 0x18 ;  /* 0x0000000200027211 */ /* 0x002fca00078ec0ff */
[----:B------:R1:W2:Y:S01]  /*107c0*/  LDS.128 R32, [R2+0x168d0] ;  /* 0x0168d00002207984 */ /* 0x0002a20000000c00 */
[----:B------:R-:W-:Y:S06]  /*107d0*/  BAR.ARV 0x4, 0x200 ;  /* 0x0108000000007b1d */ /* 0x000fec0000002000 */
[----:B------:R-:W-:Y:S05]  /*107e0*/  @P1 BRA `(.L_x_2769) ;  /* 0x0000000c00b41947 */ /* 0x000fea0003800000 */
[----:B------:R-:W3:Y:S04]  /*107f0*/  LDL R0, [R1+0x6c] ;  /* 0x00006c0001007983 */ /* 0x000ee80000100800 */
[----:B------:R-:W4:Y:S04]  /*10800*/  LDL.LU R40, [R1+0x4c] ;  /* 0x00004c0001287983 */ /* 0x000f280000300800 */
[----:B------:R-:W4:Y:S01]  /*10810*/  LDL.LU R38, [R1+0x50] ;  /* 0x0000500001267983 */ /* 0x000f220000300800 */
[----:B0-----:R-:W0:Y:S01]  /*10820*/  S2R R5, SR_SWINHI ;  /* 0x0000000000057919 */ /* 0x001e220000002f00 */
[----:B------:R-:W-:Y:S05]  /*10830*/  WARPSYNC.ALL ;  /* 0x0000000000007948 */ /* 0x000fea0003800000 */
[----:B------:R-:W-:Y:S01]  /*10840*/  F2FP.BF16.F32.PACK_AB R12, R12, R25 ;  /* 0x000000190c0c723e */ /* 0x000fe200000010ff */
[----:B------:R-:W-:Y:S01]  /*10850*/  ULDC.64 UR4, c[0x0][0xc00] ;  /* 0x0003000000047ab9 */ /* 0x000fe20000000a00 */
[----:B------:R-:W-:-:S02]  /*10860*/  F2FP.BF16.F32.PACK_AB R13, R13, R90 ;  /* 0x0000005a0d0d723e */ /* 0x000fc400000010ff */
[----:B------:R-:W-:Y:S02]  /*10870*/  F2FP.BF16.F32.PACK_AB R14, R14, R3 ;  /* 0x000000030e0e723e */ /* 0x000fe400000010ff */
[----:B------:R-:W-:Y:S01]  /*10880*/  F2FP.BF16.F32.PACK_AB R15, R15, R94 ;  /* 0x0000005e0f0f723e */ /* 0x000fe200000010ff */
[----:B------:R-:W-:Y:S01]  /*10890*/  IMAD.MOV.U32 R36, RZ, RZ, RZ ;  /* 0x000000ffff247224 */ /* 0x000fe200078e00ff */
[----:B--2---:R-:W2:Y:S04]  /*108a0*/  LDL R32, [R1+0x44] ;  /* 0x0000440001207983 */ /* 0x004ea80000100800 */
[----:B------:R-:W2:Y:S01]  /*108b0*/  LDL R44, [R1+0x28] ;  /* 0x00002800012c7983 */ /* 0x000ea20000100800 */
[----:B------:R-:W-:Y:S02]  /*108c0*/  MOV R20, R2 ;  /* 0x0000000200147202 */ /* 0x000fe40000000f00 */
[----:B0-----:R-:W-:Y:S01]  /*108d0*/  MOV R21, R5 ;  /* 0x0000000500157202 */ /* 0x001fe20000000f00 */
[----:B------:R-:W-:Y:S02]  /*108e0*/  BAR.SYNC.DEFER_BLOCKING 0x1, 0x180 ;  /* 0x0046000000007b1d */ /* 0x000fe40000010000 */
[----:B---3--:R-:W-:-:S03]  /*108f0*/  IMAD.WIDE R10, R0, 0x2, R20 ;  /* 0x00000002000a7825 */ /* 0x008fc600078e0214 */
[C---:B----4-:R-:W-:Y:S02]  /*10900*/  IADD3 R37, P1, R10.reuse, 0x40, RZ ;  /* 0x000000400a257810 */ /* 0x050fe40007f3e0ff */
[C---:B------:R-:W-:Y:S02]  /*10910*/  LOP3.LUT R9, R10.reuse, 0x380, RZ, 0xc0, !PT ;  /* 0x000003800a097812 */ /* 0x040fe400078ec0ff */
[C---:B------:R-:W-:Y:S02]  /*10920*/  IADD3 R39, P0, R10.reuse, 0x60, RZ ;  /* 0x000000600a277810 */ /* 0x040fe40007f1e0ff */
[----:B------:R-:W-:Y:S02]  /*10930*/  IADD3 R27, P2, R10, 0x20, RZ ;  /* 0x000000200a1b7810 */ /* 0x000fe40007f5e0ff */
[----:B------:R-:W-:Y:S02]  /*10940*/  LOP3.LUT R4, R37, 0x380, RZ, 0xc0, !PT ;  /* 0x0000038025047812 */ /* 0x000fe400078ec0ff */
[----:B------:R-:W-:-:S02]  /*10950*/  SHF.R.U64 R9, R9, 0x3, RZ ;  /* 0x0000000309097819 */ /* 0x000fc400000012ff */
[----:B-----5:R-:W-:Y:S02]  /*10960*/  LOP3.LUT R24, R39, 0x380, RZ, 0xc0, !PT ;  /* 0x0000038027187812 */ /* 0x020fe400078ec0ff */
[----:B------:R-:W-:Y:S02]  /*10970*/  LOP3.LUT R0, R27, 0x380, RZ, 0xc0, !PT ;  /* 0x000003801b007812 */ /* 0x000fe400078ec0ff */
[----:B------:R-:W-:Y:S02]  /*10980*/  SHF.R.U64 R4, R4, 0x3, RZ ;  /* 0x0000000304047819 */ /* 0x000fe400000012ff */
[----:B------:R-:W-:Y:S02]  /*10990*/  LOP3.LUT R10, R9, R10, RZ, 0x3c, !PT ;  /* 0x0000000a090a7212 */ /* 0x000fe400078e3cff */
[----:B------:R-:W-:Y:S02]  /*109a0*/  SHF.R.U64 R24, R24, 0x3, RZ ;  /* 0x0000000318187819 */ /* 0x000fe400000012ff */
[----:B------:R-:W-:Y:S01]  /*109b0*/  SHF.R.U64 R0, R0, 0x3, RZ ;  /* 0x0000000300007819 */ /* 0x000fe200000012ff */
[--C-:B------:R-:W-:Y:S01]  /*109c0*/  IMAD.X R5, RZ, RZ, R11.reuse, P0 ;  /* 0x000000ffff057224 */ /* 0x100fe200000e060b */
[----:B------:R-:W-:Y:S01]  /*109d0*/  LOP3.LUT R6, R4, R37, RZ, 0x3c, !PT ;  /* 0x0000002504067212 */ /* 0x000fe200078e3cff */
[--C-:B------:R-:W-:Y:S01]  /*109e0*/  IMAD.X R7, RZ, RZ, R11.reuse, P1 ;  /* 0x000000ffff077224 */ /* 0x100fe200008e060b */
[----:B------:R-:W-:Y:S01]  /*109f0*/  LOP3.LUT R4, R24, R39, RZ, 0x3c, !PT ;  /* 0x0000002718047212 */ /* 0x000fe200078e3cff */
[----:B------:R-:W-:Y:S01]  /*10a00*/  IMAD.X R9, RZ, RZ, R11, P2 ;  /* 0x000000ffff097224 */ /* 0x000fe200010e060b */
[----:B------:R-:W-:-:S02]  /*10a10*/  MOV R10, R10 ;  /* 0x0000000a000a7202 */ /* 0x000fc40000000f00 */
[----:B------:R-:W-:Y:S02]  /*10a20*/  LOP3.LUT R8, R0, R27, RZ, 0x3c, !PT ;  /* 0x0000001b00087212 */ /* 0x000fe400078e3cff */
[----:B------:R-:W-:Y:S01]  /*10a30*/  MOV R26, R6 ;  /* 0x00000006001a7202 */ /* 0x000fe20000000f00 */
[----:B------:R0:W-:Y:S01]  /*10a40*/  STSM.16.M88.4 [R10], R12 ;  /* 0x0000000c0a007844 */ /* 0x0001e20000000200 */
[----:B------:R-:W-:Y:S01]  /*10a50*/  MOV R3, R4 ;  /* 0x0000000400037202 */ /* 0x000fe20000000f00 */
[----:B------:R-:W3:Y:S01]  /*10a60*/  LDC R0, c[0x0][0xbe8] ;  /* 0x0002fa00ff007b82 */ /* 0x000ee20000000800 */
[----:B------:R-:W-:Y:S02]  /*10a70*/  ISETP.NE.U32.AND P0, PT, RZ, UR4, PT ;  /* 0x00000004ff007c0c */ /* 0x000fe4000bf05070 */
[----:B------:R-:W-:Y:S02]  /*10a80*/  IADD3 R24, P1, R40, UR4, RZ ;  /* 0x0000000428187c10 */ /* 0x000fe4000ff3e0ff */
[----:B------:R-:W-:-:S02]  /*10a90*/  MOV R27, R8 ;  /* 0x00000008001b7202 */ /* 0x000fc40000000f00 */
[----:B------:R-:W-:Y:S02]  /*10aa0*/  F2FP.BF16.F32.PACK_AB R4, R97, R96 ;  /* 0x000000606104723e */ /* 0x000fe400000010ff */
[----:B------:R-:W-:Y:S02]  /*10ab0*/  F2FP.BF16.F32.PACK_AB R5, R99, R98 ;  /* 0x000000626305723e */ /* 0x000fe400000010ff */
[----:B------:R-:W-:Y:S02]  /*10ac0*/  F2FP.BF16.F32.PACK_AB R6, R101, R100 ;  /* 0x000000646506723e */ /* 0x000fe400000010ff */
[----:B------:R-:W-:Y:S02]  /*10ad0*/  F2FP.BF16.F32.PACK_AB R7, R103, R102 ;  /* 0x000000666707723e */ /* 0x000fe400000010ff */
[----:B------:R-:W-:Y:S02]  /*10ae0*/  F2FP.BF16.F32.PACK_AB R8, R105, R104 ;  /* 0x000000686908723e */ /* 0x000fe400000010ff */
[----:B------:R-:W-:-:S02]  /*10af0*/  F2FP.BF16.F32.PACK_AB R9, R107, R106 ;  /* 0x0000006a6b09723e */ /* 0x000fc400000010ff */
[----:B0-----:R-:W-:Y:S02]  /*10b00*/  F2FP.BF16.F32.PACK_AB R10, R109, R108 ;  /* 0x0000006c6d0a723e */ /* 0x001fe400000010ff */
[----:B------:R-:W-:Y:S02]  /*10b10*/  F2FP.BF16.F32.PACK_AB R11, R111, R110 ;  /* 0x0000006e6f0b723e */ /* 0x000fe400000010ff */
[----:B------:R-:W-:Y:S02]  /*10b20*/  F2FP.BF16.F32.PACK_AB R12, R113, R112 ;  /* 0x00000070710c723e */ /* 0x000fe400000010ff */
[----:B------:R-:W-:Y:S02]  /*10b30*/  F2FP.BF16.F32.PACK_AB R13, R115, R114 ;  /* 0x00000072730d723e */ /* 0x000fe400000010ff */
[----:B------:R-:W-:Y:S02]  /*10b40*/  F2FP.BF16.F32.PACK_AB R14, R117, R116 ;  /* 0x00000074750e723e */ /* 0x000fe400000010ff */
[----:B------:R-:W-:-:S02]  /*10b50*/  F2FP.BF16.F32.PACK_AB R15, R119, R118 ;  /* 0x00000076770f723e */ /* 0x000fc400000010ff */
[----:B------:R-:W-:Y:S02]  /*10b60*/  ISETP.NE.AND.EX P0, PT, RZ, UR5, PT, P0 ;  /* 0x00000005ff007c0c */ /* 0x000fe4000bf05300 */
[----:B------:R-:W-:Y:S01]  /*10b70*/  IADD3.X R25, R38, UR5, RZ, P1, !PT ;  /* 0x0000000526197c10 */ /* 0x000fe20008ffe4ff */
[----:B------:R-:W-:Y:S01]  /*10b80*/  ULDC.64 UR4, c[0x0][0xc08] ;  /* 0x0003020000047ab9 */ /* 0x000fe20000000a00 */
[----:B------:R0:W-:Y:S01]  /*10b90*/  STSM.16.M88.4 [R27], R4 ;  /* 0x000000041b007844 */ /* 0x0001e20000000200 */
[----:B------:R-:W-:-:S03]  /*10ba0*/  ISETP.NE.U32.AND P1, PT, RZ, UR4, PT ;  /* 0x00000004ff007c0c */ /* 0x000fc6000bf25070 */
[----:B------:R-:W-:Y:S01]  /*10bb0*/  STSM.16.M88.4 [R26], R8 ;  /* 0x000000081a007844 */ /* 0x000fe20000000200 */
[----:B------:R-:W-:-:S03]  /*10bc0*/  ISETP.NE.AND.EX P1, PT, RZ, UR5, PT, P1 ;  /* 0x00000005ff007c0c */ /* 0x000fc6000bf25310 */
[----:B------:R4:W-:Y:S01]  /*10bd0*/  STSM.16.M88.4 [R3], R12 ;  /* 0x0000000c03007844 */ /* 0x0009e20000000200 */
[----:B------:R-:W-:Y:S09]  /*10be0*/  BAR.SYNC.DEFER_BLOCKING 0x1, 0x180 ;  /* 0x0046000000007b1d */ /* 0x000ff20000010000 */
[----:B0-----:R-:W-:Y:S01]  /*10bf0*/  @P1 IADD3 R4, P3, R40, UR4, RZ ;  /* 0x0000000428041c10 */ /* 0x001fe2000ff7e0ff */
[----:B------:R-:W-:-:S03]  /*10c00*/  ULDC UR4, c[0x0][0xa88] ;  /* 0x0002a20000047ab9 */ /* 0x000fc60000000800 */
[----:B------:R-:W-:Y:S01]  /*10c10*/  @P1 IADD3.X R5, R38, UR5, RZ, P3, !PT ;  /* 0x0000000526051c10 */ /* 0x000fe20009ffe4ff */
[----:B----4-:R-:W-:Y:S01]  /*10c20*/  IMAD.U32 R3, RZ, RZ, UR4 ;  /* 0x00000004ff037e24 */ /* 0x010fe2000f8e00ff */
[----:B------:R0:W5:Y:S05]  /*10c30*/  @P0 LDG.E R36, desc[UR40][R24.64] ;  /* 0x0000002818240981 */ /* 0x00016a000c1e1900 */
[----:B------:R0:W5:Y:S01]  /*10c40*/  @P1 LDG.E R3, desc[UR40][R4.64] ;  /* 0x0000002804031981 */ /* 0x000162000c1e1900 */
[----:B---3--:R-:W-:-:S13]  /*10c50*/  ISETP.NE.AND P2, PT, R0, 0x1, PT ;  /* 0x000000010000780c */ /* 0x008fda0003f45270 */
[----:B------:R-:W3:Y:S08]  /*10c60*/  @P2 LDC R6, c[0x0][0xbec] ;  /* 0x0002fb00ff062b82 */ /* 0x000ef00000000800 */
[----:B------:R-:W4:Y:S01]  /*10c70*/  @P2 LDC R27, c[0x0][0xbf0] ;  /* 0x0002fc00ff1b2b82 */ /* 0x000f220000000800 */
[----:B--2---:R-:W-:Y:S01]  /*10c80*/  IMAD.IADD R13, R32, 0x1, R44 ;  /* 0x00000001200d7824 */ /* 0x004fe200078e022c */
[----:B0-----:R-:W-:Y:S06]  /*10c90*/  @P1 BRA `(.L_x_2770) ;  /* 0x0000000000101947 */ /* 0x001fec0003800000 */
[----:B------:R-:W-:Y:S05]  /*10ca0*/  @!P0 BRA `(.L_x_2770) ;  /* 0x00000000000c8947 */ /* 0x000fea0003800000 */
[----:B------:R-:W2:Y:S04]  /*10cb0*/  LDG.E R4, desc[UR40][R24.64] ;  /* 0x0000002818047981 */ /* 0x000ea8000c1e1900 */
[----:B-----5:R-:W2:Y:S02]  /*10cc0*/  LDG.E R3, desc[UR40][R24.64+0x4] ;  /* 0x0000042818037981 */ /* 0x020ea4000c1e1900 */
[----:B--2---:R-:W-:-:S07]  /*10cd0*/  IMAD.IADD R3, R3, 0x1, -R4 ;  /* 0x0000000103037824 */ /* 0x004fce00078e0a04 */
.L_x_2770:
[----:B------:R-:W2:Y:S01]  /*10ce0*/  LDL.LU R10, [R1+0x5c] ;  /* 0x00005c00010a7983 */ /* 0x000ea20000300800 */
[----:B---3--:R-:W-:Y:S01]  /*10cf0*/  @P2 IMAD.HI.U32 R4, R13, R6, RZ ;  /* 0x000000060d042227 */ /* 0x008fe200078e00ff */
[----:B------:R-:W-:Y:S02]  /*10d00*/  ULDC.64 UR4, c[0x0][0xb90] ;  /* 0x0002e40000047ab9 */ /* 0x000fe40000000a00 */
[----:B------:R-:W3:Y:S04]  /*10d10*/  LDL.LU R8, [R1+0x54] ;  /* 0x0000540001087983 */ /* 0x000ee80000300800 */
[----:B------:R-:W3:Y:S01]  /*10d20*/  LDL.LU R42, [R1+0x48] ;  /* 0x00004800012a7983 */ /* 0x000ee20000300800 */
[----:B-----5:R-:W-:Y:S01]  /*10d30*/  SHF.R.S32.HI R37, RZ, 0x1f, R36 ;  /* 0x0000001fff257819 */ /* 0x020fe20000011424 */
[----:B------:R-:W-:Y:S01]  /*10d40*/  IMAD.MOV.U32 R7, RZ, RZ, R13 ;  /* 0x000000ffff077224 */ /* 0x000fe200078e000d */
[----:B----4-:R-:W-:Y:S01]  /*10d50*/  @P2 SHF.R.U32.HI R7, RZ, R27, R4 ;  /* 0x0000001bff072219 */ /* 0x010fe20000011604 */
[----:B------:R-:W4:Y:S04]  /*10d60*/  LDL R12, [R1+0x68] ;  /* 0x00006800010c7983 */ /* 0x000f280000100800 */
[----:B------:R-:W-:Y:S01]  /*10d70*/  IMAD.MOV R11, RZ, RZ, -R7 ;  /* 0x000000ffff0b7224 */ /* 0x000fe200078e0a07 */
[----:B------:R-:W-:-:S02]  /*10d80*/  SHF.R.S32.HI R40, RZ, 0x1f, R45 ;  /* 0x0000001fff287819 */ /* 0x000fc4000001142d */
[----:B------:R-:W-:Y:S02]  /*10d90*/  SHF.R.S32.HI R14, RZ, 0x1f, R45 ;  /* 0x0000001fff0e7819 */ /* 0x000fe4000001142d */
[-C--:B------:R-:W-:Y:S02]  /*10da0*/  LEA.HI R40, R40, R45.reuse, RZ, 0x3 ;  /* 0x0000002d28287211 */ /* 0x080fe400078f18ff */
[----:B------:R-:W-:Y:S02]  /*10db0*/  LEA.HI R14, R14, R45, RZ, 0x7 ;  /* 0x0000002d0e0e7211 */ /* 0x000fe400078f38ff */
[----:B------:R-:W-:Y:S02]  /*10dc0*/  SHF.R.S32.HI R40, RZ, 0x3, R40 ;  /* 0x00000003ff287819 */ /* 0x000fe40000011428 */
[----:B------:R-:W-:Y:S01]  /*10dd0*/  LOP3.LUT R14, R14, 0xffffff80, RZ, 0xc0, !PT ;  /* 0xffffff800e0e7812 */ /* 0x000fe200078ec0ff */
[----:B------:R-:W-:-:S03]  /*10de0*/  IMAD R3, R3, R0, RZ ;  /* 0x0000000003037224 */ /* 0x000fc600078e02ff */
[----:B------:R-:W-:Y:S02]  /*10df0*/  IADD3 R14, R45, -R14, RZ ;  /* 0x8000000e2d0e7210 */ /* 0x000fe40007ffe0ff */
[----:B--2---:R-:W-:Y:S02]  /*10e00*/  SEL R32, R10, RZ, !P0 ;  /* 0x000000ff0a207207 */ /* 0x004fe40004000000 */
[----:B---3--:R-:W-:Y:S02]  /*10e10*/  SEL R41, R8, RZ, !P0 ;  /* 0x000000ff08297207 */ /* 0x008fe40004000000 */
        /* <DEDUP_REMOVED lines=22> */
[----:B------:R-:W-:Y:S01]  /*10f80*/  IMAD R9, R40, 0x40, R29 ;  /* 0x0000004028097824 */ /* 0x000fe200078e021d */
[----:B------:R-:W-:Y:S01]  /*10f90*/  SHFL.IDX PT, R4, R10, RZ, 0x1c1f ;  /* 0x001c1fff0a047589 */ /* 0x000fe200000e0000 */
[----:B----4-:R-:W-:Y:S01]  /*10fa0*/  IMAD.IADD R12, R12, 0x1, R44 ;  /* 0x000000010c0c7824 */ /* 0x010fe200078e022c */
[----:B------:R-:W-:Y:S02]  /*10fb0*/  ULDC.64 UR4, c[0x0][0xaa0] ;  /* 0x0002a80000047ab9 */ /* 0x000fe40000000a00 */
[----:B------:R-:W0:Y:S01]  /*10fc0*/  SHFL.IDX PT, R5, R11, RZ, 0x1c1f ;  /* 0x001c1fff0b057589 */ /* 0x000e2200000e0000 */
[----:B------:R-:W-:-:S03]  /*10fd0*/  IMAD.WIDE R20, R9, 0x2, R20 ;  /* 0x0000000209147825 */ /* 0x000fc600078e0214 */
[----:B------:R-:W-:Y:S04]  /*10fe0*/  SHFL.IDX PT, R6, R10, 0x1, 0x1c1f ;  /* 0x003c1f000a067f89 */ /* 0x000fe800000e0000 */
[----:B------:R-:W2:Y:S01]  /*10ff0*/  SHFL.IDX PT, R7, R11, 0x1, 0x1c1f ;  /* 0x003c1f000b077f89 */ /* 0x000ea200000e0000 */
[----:B------:R-:W-:Y:S01]  /*11000*/  LOP3.LUT P0, RZ, R14, 0x3, RZ, 0xc0, !PT ;  /* 0x000000030eff7812 */ /* 0x000fe2000780c0ff */
[----:B------:R-:W-:Y:S01]  /*11010*/  VIADD R8, R12, 0x8 ;  /* 0x000000080c087836 */ /* 0x000fe20000000000 */
[C---:B------:R-:W-:Y:S02]  /*11020*/  IADD3 R13, P3, R20.reuse, 0x1800, RZ ;  /* 0x00001800140d7810 */ /* 0x040fe40007f7e0ff */
[----:B------:R-:W-:Y:S02]  /*11030*/  IADD3 R25, P4, R20, 0x3000, RZ ;  /* 0x0000300014197810 */ /* 0x000fe40007f9e0ff */
[----:B------:R-:W-:-:S02]  /*11040*/  ISETP.GE.OR P1, PT, R12, R3, P0 ;  /* 0x000000030c00720c */ /* 0x000fc40000726670 */
[----:B------:R-:W-:Y:S02]  /*11050*/  LOP3.LUT R9, R20, 0x380, RZ, 0xc0, !PT ;  /* 0x0000038014097812 */ /* 0x000fe400078ec0ff */
[----:B------:R-:W-:Y:S02]  /*11060*/  LOP3.LUT R12, R13, 0x380, RZ, 0xc0, !PT ;  /* 0x000003800d0c7812 */ /* 0x000fe400078ec0ff */
[----:B------:R-:W-:Y:S02]  /*11070*/  ISETP.GE.OR P0, PT, R8, R3, P0 ;  /* 0x000000030800720c */ /* 0x000fe40000706670 */
[----:B------:R-:W-:Y:S02]  /*11080*/  LOP3.LUT R24, R25, 0x380, RZ, 0xc0, !PT ;  /* 0x0000038019187812 */ /* 0x000fe400078ec0ff */
[----:B------:R-:W-:Y:S02]  /*11090*/  SHF.R.U64 R9, R9, 0x3, RZ ;  /* 0x0000000309097819 */ /* 0x000fe400000012ff */
[----:B------:R-:W-:-:S02]  /*110a0*/  SHF.R.U64 R12, R12, 0x3, RZ ;  /* 0x000000030c0c7819 */ /* 0x000fc400000012ff */
[----:B------:R-:W-:Y:S02]  /*110b0*/  SHF.R.U64 R24, R24, 0x3, RZ ;  /* 0x0000000318187819 */ /* 0x000fe400000012ff */
[----:B------:R-:W-:Y:S01]  /*110c0*/  LOP3.LUT R8, R9, R20, RZ, 0x3c, !PT ;  /* 0x0000001409087212 */ /* 0x000fe200078e3cff */
[--C-:B------:R-:W-:Y:S01]  /*110d0*/  IMAD.MOV.U32 R9, RZ, RZ, R21.reuse ;  /* 0x000000ffff097224 */ /* 0x100fe200078e0015 */
[----:B------:R-:W-:Y:S01]  /*110e0*/  LOP3.LUT R12, R12, R13, RZ, 0x3c, !PT ;  /* 0x0000000d0c0c7212 */ /* 0x000fe200078e3cff */
[--C-:B------:R-:W-:Y:S01]  /*110f0*/  IMAD.X R13, RZ, RZ, R21.reuse, P3 ;  /* 0x000000ffff0d7224 */ /* 0x100fe200018e0615 */
[----:B------:R-:W-:Y:S01]  /*11100*/  LOP3.LUT R24, R24, R25, RZ, 0x3c, !PT ;  /* 0x0000001918187212 */ /* 0x000fe200078e3cff */
[----:B------:R-:W-:Y:S01]  /*11110*/  IMAD.X R25, RZ, RZ, R21, P4 ;  /* 0x000000ffff197224 */ /* 0x000fe200020e0615 */
[----:B0-----:R0:W-:Y:S04]  /*11120*/  @!P1 ST.E desc[UR40][R4.64], R31 ;  /* 0x0000001f04009985 */ /* 0x0011e8000c101928 */
[----:B--2---:R2:W-:Y:S04]  /*11130*/  @!P0 ST.E desc[UR40][R6.64], R30 ;  /* 0x0000001e06008985 */ /* 0x0045e8000c101928 */
[----:B------:R-:W3:Y:S04]  /*11140*/  LD.E.128 R8, desc[UR40][R8.64] ;  /* 0x0000002808087980 */ /* 0x000ee8000c101d00 */
[----:B------:R-:W4:Y:S04]  /*11150*/  LD.E.128 R12, desc[UR40][R12.64] ;  /* 0x000000280c0c7980 */ /* 0x000f28000c101d00 */
[----:B------:R-:W4:Y:S01]  /*11160*/  LD.E.128 R24, desc[UR40][R24.64] ;  /* 0x0000002818187980 */ /* 0x000f22000c101d00 */
[----:B------:R-:W-:-:S04]  /*11170*/  IADD3 R39, P0, R20, 0x4800, RZ ;  /* 0x0000480014277810 */ /* 0x000fc80007f1e0ff */
[----:B------:R-:W-:-:S04]  /*11180*/  LOP3.LUT R20, R39, 0x380, RZ, 0xc0, !PT ;  /* 0x0000038027147812 */ /* 0x000fc800078ec0ff */
[----:B0-----:R-:W-:-:S04]  /*11190*/  SHF.R.U64 R4, R20, 0x3, RZ ;  /* 0x0000000314047819 */ /* 0x001fc800000012ff */
[----:B------:R-:W-:Y:S02]  /*111a0*/  LOP3.LUT R4, R4, R39, RZ, 0x3c, !PT ;  /* 0x0000002704047212 */ /* 0x000fe400078e3cff */
[----:B------:R-:W0:Y:S01]  /*111b0*/  @P2 LDC R39, c[0x0][0xbec] ;  /* 0x0002fb00ff272b82 */ /* 0x000e220000000800 */
[----:B------:R-:W-:Y:S02]  /*111c0*/  IMAD.X R5, RZ, RZ, R21, P0 ;  /* 0x000000ffff057224 */ /* 0x000fe400000e0615 */
[----:B------:R-:W-:Y:S02]  /*111d0*/  IMAD R21, R37, UR4, RZ ;  /* 0x0000000425157c24 */ /* 0x000fe4000f8e02ff */
[----:B--2---:R-:W-:Y:S02]  /*111e0*/  IMAD R30, R43, 0x30, R40 ;  /* 0x000000302b1e7824 */ /* 0x004fe400078e0228 */
[----:B------:R-:W5:Y:S01]  /*111f0*/  LD.E.128 R4, desc[UR40][R4.64] ;  /* 0x0000002804047980 */ /* 0x000f62000c101d00 */
[----:B------:R-:W2:Y:S01]  /*11200*/  @P2 LDC R37, c[0x0][0xbf0] ;  /* 0x0002fc00ff252b82 */ /* 0x000ea20000000800 */
[----:B------:R-:W-:-:S02]  /*11210*/  IMAD R31, R36, UR5, R21 ;  /* 0x00000005241f7c24 */ /* 0x000fc4000f8e0215 */
[----:B------:R-:W-:Y:S01]  /*11220*/  IMAD.WIDE.U32 R20, R36, UR4, RZ ;  /* 0x0000000424147c25 */ /* 0x000fe2000f8e00ff */
[----:B------:R-:W-:Y:S01]  /*11230*/  ULDC.64 UR4, c[0x0][0xae8] ;  /* 0x0002ba0000047ab9 */ /* 0x000fe20000000a00 */
[----:B------:R-:W-:Y:S01]  /*11240*/  @!PT LDS RZ, [RZ] ;  /* 0x00000000fffff984 */ /* 0x000fe20000000800 */
[----:B------:R-:W-:Y:S01]  /*11250*/  @!PT LDS RZ, [RZ] ;  /* 0x00000000fffff984 */ /* 0x000fe20000000800 */
[----:B------:R-:W-:Y:S01]  /*11260*/  @!PT LDS RZ, [RZ] ;  /* 0x00000000fffff984 */ /* 0x000fe20000000800 */
[----:B------:R-:W-:Y:S01]  /*11270*/  @!PT LDS RZ, [RZ] ;  /* 0x00000000fffff984 */ /* 0x000fe20000000800 */
[----:B------:R1:W-:Y:S06]  /*11280*/  MEMBAR.ALL.CTA ;  /* 0x0000000000007992 */ /* 0x0003ec0000008000 */
[----:B-1----:R-:W1:Y:S01]  /*11290*/  FENCE.VIEW.ASYNC.S ;  /* 0x00000000000073c6 */ /* 0x002e620000000000 */
[----:B------:R-:W-:Y:S02]  /*112a0*/  IMAD.IADD R21, R21, 0x1, R31 ;  /* 0x0000000115157824 */ /* 0x000fe400078e021f */
[----:B------:R-:W-:-:S02]  /*112b0*/  IMAD R31, R38, UR4, RZ ;  /* 0x00000004261f7c24 */ /* 0x000fc4000f8e02ff */
[----:B------:R-:W-:Y:S02]  /*112c0*/  IMAD.IADD R36, R44, 0x1, R30 ;  /* 0x000000012c247824 */ /* 0x000fe400078e021e */
[C---:B------:R-:W-:Y:S02]  /*112d0*/  IMAD R31, R42.reuse, UR5, R31 ;  /* 0x000000052a1f7c24 */ /* 0x040fe4000f8e021f */
[----:B------:R-:W-:Y:S01]  /*112e0*/  IMAD.WIDE.U32 R20, R42, UR4, R20 ;  /* 0x000000042a147c25 */ /* 0x000fe2000f8e0014 */
[----:B------:R-:W-:-:S03]  /*112f0*/  ULDC.64 UR4, c[0x0][0xaf0] ;  /* 0x0002bc0000047ab9 */ /* 0x000fc60000000a00 */
[----:B0-----:R-:W-:-:S04]  /*11300*/  @P2 IMAD.HI.U32 R30, R36, R39, RZ ;  /* 0x00000027241e2227 */ /* 0x001fc800078e00ff */
        /* <DEDUP_REMOVED lines=24> */
[----:B------:R-:W-:Y:S01]  /*11490*/  LEA.HI.X R38, R20, UR5, R21, 0x1, P0 ;  /* 0x0000000514267c11 */ /* 0x000fe200080f0c15 */
[----:B-1----:R-:W0:Y:S01]  /*114a0*/  SHFL.IDX PT, R30, R32, RZ, 0x181f ;  /* 0x00181fff201e7589 */ /* 0x002e2200000e0000 */
[----:B------:R-:W-:-:S03]  /*114b0*/  IMAD.IADD R40, R40, 0x1, R44 ;  /* 0x0000000128287824 */ /* 0x000fc600078e022c */
[----:B------:R-:W1:Y:S01]  /*114c0*/  SHFL.IDX PT, R36, R32, 0x1, 0x181f ;  /* 0x00381f0020247f89 */ /* 0x000e6200000e0000 */
[----:B------:R-:W-:-:S03]  /*114d0*/  ISETP.GE.AND P0, PT, R29, UR4, PT ;  /* 0x000000041d007c0c */ /* 0x000fc6000bf06270 */
[----:B------:R-:W2:Y:S04]  /*114e0*/  SHFL.IDX PT, R21, R38, RZ, 0x181f ;  /* 0x00181fff26157589 */ /* 0x000ea800000e0000 */
[----:B------:R-:W2:Y:S01]  /*114f0*/  SHFL.IDX PT, R42, R32, 0x2, 0x181f ;  /* 0x00581f00202a7f89 */ /* 0x000ea200000e0000 */
[----:B------:R-:W-:-:S03]  /*11500*/  VIADD R0, R40, 0x30 ;  /* 0x0000003028007836 */ /* 0x000fc60000000000 */
[----:B------:R-:W2:Y:S01]  /*11510*/  SHFL.IDX PT, R31, R38, 0x1, 0x181f ;  /* 0x00381f00261f7f89 */ /* 0x000ea200000e0000 */
[CC--:B------:R-:W-:Y:S01]  /*11520*/  ISETP.GE.OR P3, PT, R40.reuse, R3.reuse, P0 ;  /* 0x000000032800720c */ /* 0x0c0fe20000766670 */
[----:B------:R-:W-:Y:S02]  /*11530*/  VIADD R20, R40, 0x60 ;  /* 0x0000006028147836 */ /* 0x000fe40000000000 */
[----:B------:R-:W2:Y:S01]  /*11540*/  SHFL.IDX PT, R37, R38, 0x2, 0x181f ;  /* 0x00581f0026257f89 */ /* 0x000ea200000e0000 */
[-C--:B------:R-:W-:Y:S02]  /*11550*/  ISETP.GE.OR P2, PT, R0, R3.reuse, P0 ;  /* 0x000000030000720c */ /* 0x080fe40000746670 */
[----:B------:R-:W-:Y:S01]  /*11560*/  ISETP.GE.OR P1, PT, R20, R3, P0 ;  /* 0x000000031400720c */ /* 0x000fe20000726670 */
[----:B------:R-:W-:-:S06]  /*11570*/  VIADD R0, R2, 0x16820 ;  /* 0x0001682002007836 */ /* 0x000fcc0000000000 */
[----:B0-----:R-:W-:-:S04]  /*11580*/  @!P3 LEA R20, P5, R29, R30, 0x1 ;  /* 0x0000001e1d14b211 */ /* 0x001fc800078a08ff */
[C---:B-1----:R-:W-:Y:S02]  /*11590*/  @!P2 LEA R30, P4, R29.reuse, R36, 0x1 ;  /* 0x000000241d1ea211 */ /* 0x042fe400078808ff */
[C---:B--2---:R-:W-:Y:S02]  /*115a0*/  @!P3 LEA.HI.X R21, R29.reuse, R21, R28, 0x1, P5 ;  /* 0x000000151d15b211 */ /* 0x044fe400028f0c1c */
[C---:B------:R-:W-:Y:S02]  /*115b0*/  @!P1 LEA R36, P5, R29.reuse, R42, 0x1 ;  /* 0x0000002a1d249211 */ /* 0x040fe400078a08ff */
[----:B------:R-:W-:Y:S02]  /*115c0*/  PRMT R0, RZ, 0x654, R0 ;  /* 0x00000654ff007816 */ /* 0x000fe40000000000 */
[C-C-:B------:R-:W-:Y:S02]  /*115d0*/  @!P2 LEA.HI.X R31, R29.reuse, R31, R28.reuse, 0x1, P4 ;  /* 0x0000001f1d1fa211 */ /* 0x140fe400020f0c1c */
[----:B------:R-:W-:Y:S01]  /*115e0*/  @!P1 LEA.HI.X R37, R29, R37, R28, 0x1, P5 ;  /* 0x000000251d259211 */ /* 0x000fe200028f0c1c */
[----:B------:R0:W-:Y:S02]  /*115f0*/  SYNCS.ARRIVE.TRANS64.RED.A1T0 RZ, [R0+URZ], RZ ;  /* 0x000000ff00ff79a7 */ /* 0x0001e4000810043f */
[----:B0-----:R-:W-:-:S05]  /*11600*/  VIADD R0, R40, 0x90 ;  /* 0x0000009028007836 */ /* 0x001fca0000000000 */
[----:B------:R-:W-:Y:S01]  /*11610*/  ISETP.GE.OR P0, PT, R0, R3, P0 ;  /* 0x000000030000720c */ /* 0x000fe20000706670 */
[----:B------:R-:W2:Y:S04]  /*11620*/  SHFL.IDX PT, R32, R32, 0x3, 0x181f ;  /* 0x00781f0020207f89 */ /* 0x000ea800000e0000 */
[----:B------:R-:W0:Y:S04]  /*11630*/  SHFL.IDX PT, R38, R38, 0x3, 0x181f ;  /* 0x00781f0026267f89 */ /* 0x000e2800000e0000 */
[----:B---3--:R3:W-:Y:S04]  /*11640*/  @!P3 ST.E.128 desc[UR40][R20.64], R8 ;  /* 0x000000081400b985 */ /* 0x0087e8000c101d28 */
[----:B----4-:R3:W-:Y:S04]  /*11650*/  @!P2 ST.E.128 desc[UR40][R30.64], R12 ;  /* 0x0000000c1e00a985 */ /* 0x0107e8000c101d28 */
[----:B------:R3:W-:Y:S01]  /*11660*/  @!P1 ST.E.128 desc[UR40][R36.64], R24 ;  /* 0x0000001824009985 */ /* 0x0007e2000c101d28 */
[----:B0-2---:R-:W-:Y:S05]  /*11670*/  @P0 BRA `(.L_x_2771) ;  /* 0x0000000800740947 */ /* 0x005fea0003800000 */
[----:B---3--:R-:W-:-:S04]  /*11680*/  LEA R8, P0, R29, R32, 0x1 ;  /* 0x000000201d087211 */ /* 0x008fc800078008ff */
[----:B------:R-:W-:-:S05]  /*11690*/  LEA.HI.X R9, R29, R38, R28, 0x1, P0 ;  /* 0x000000261d097211 */ /* 0x000fca00000f0c1c */
[----:B-----5:R2:W-:Y:S01]  /*116a0*/  ST.E.128 desc[UR40][R8.64], R4 ;  /* 0x0000000408007985 */ /* 0x0205e2000c101d28 */
[----:B------:R-:W-:Y:S05]  /*116b0*/  BRA `(.L_x_2771) ;  /* 0x0000000800647947 */ /* 0x000fea0003800000 */
.L_x_2769:
[----:B------:R-:W3:Y:S01]  /*116c0*/  LDL.LU R6, [R1+0x4c] ;  /* 0x00004c0001067983 */ /* 0x000ee20000300800 */
[----:B------:R-:W-:Y:S01]  /*116d0*/  ULDC.64 UR4, c[0x0][0xc00] ;  /* 0x0003000000047ab9 */ /* 0x000fe20000000a00 */
[----:B------:R-:W-:Y:S01]  /*116e0*/  MOV R0, RZ ;  /* 0x000000ff00007202 */ /* 0x000fe20000000f00 */
[----:B------:R-:W4:Y:S01]  /*116f0*/  LDC R25, c[0x0][0xbe8] ;  /* 0x0002fa00ff197b82 */ /* 0x000f220000000800 */
[----:B------:R-:W0:Y:S01]  /*11700*/  LDL.LU R3, [R1+0x50] ;  /* 0x0000500001037983 */ /* 0x000e220000300800 */
[----:B------:R-:W-:-:S04]  /*11710*/  ISETP.NE.U32.AND P0, PT, RZ, UR4, PT ;  /* 0x00000004ff007c0c */ /* 0x000fc8000bf05070 */
[----:B------:R-:W-:Y:S02]  /*11720*/  ISETP.NE.AND.EX P0, PT, RZ, UR5, PT, P0 ;  /* 0x00000005ff007c0c */ /* 0x000fe4000bf05300 */
[----:B---3--:R-:W-:-:S04]  /*11730*/  IADD3 R4, P1, R6, UR4, RZ ;  /* 0x0000000406047c10 */ /* 0x008fc8000ff3e0ff */
[----:B0-----:R-:W-:Y:S01]  /*11740*/  IADD3.X R5, R3, UR5, RZ, P1, !PT ;  /* 0x0000000503057c10 */ /* 0x001fe20008ffe4ff */
[----:B------:R-:W-:Y:S02]  /*11750*/  ULDC.64 UR4, c[0x0][0xc08] ;  /* 0x0003020000047ab9 */ /* 0x000fe40000000a00 */
[----:B------:R-:W-:-:S04]  /*11760*/  ISETP.NE.U32.AND P1, PT, RZ, UR4, PT ;  /* 0x00000004ff007c0c */ /* 0x000fc8000bf25070 */
[----:B------:R0:W5:Y:S01]  /*11770*/  @P0 LDG.E R0, desc[UR40][R4.64] ;  /* 0x0000002804000981 */ /* 0x000162000c1e1900 */
[----:B------:R-:W-:Y:S01]  /*11780*/  ISETP.NE.AND.EX P1, PT, RZ, UR5, PT, P1 ;  /* 0x00000005ff007c0c */ /* 0x000fe2000bf25310 */
[----:B------:R-:W3:-:S12]  /*11790*/  S2R R10, SR_TID.X ;  /* 0x00000000000a7919 */ /* 0x000ed80000002100 */
[----:B------:R-:W-:Y:S01]  /*117a0*/  @P1 IADD3 R6, P2, R6, UR4, RZ ;  /* 0x0000000406061c10 */ /* 0x000fe2000ff5e0ff */
[----:B------:R-:W-:Y:S02]  /*117b0*/  ULDC UR4, c[0x0][0xa88] ;  /* 0x0002a20000047ab9 */ /* 0x000fe40000000800 */
[----:B------:R-:W-:Y:S01]  /*117c0*/  IMAD.U32 R8, RZ, RZ, UR4 ;  /* 0x00000004ff087e24 */ /* 0x000fe2000f8e00ff */
[----:B------:R-:W-:-:S05]  /*117d0*/  @P1 IADD3.X R7, R3, UR5, RZ, P2, !PT ;  /* 0x0000000503071c10 */ /* 0x000fca00097fe4ff */
[----:B------:R0:W5:Y:S01]  /*117e0*/  @P1 LDG.E R8, desc[UR40][R6.64] ;  /* 0x0000002806081981 */ /* 0x000162000c1e1900 */
[----:B----4-:R-:W-:Y:S01]  /*117f0*/  ISETP.NE.AND P2, PT, R25, 0x1, PT ;  /* 0x000000011900780c */ /* 0x010fe20003f45270 */
[----:B---3--:R-:W-:-:S12]  /*11800*/  VIADD R31, R10, 0xffffff80 ;  /* 0xffffff800a1f7836 */ /* 0x008fd80000000000 */
[----:B------:R-:W3:Y:S01]  /*11810*/  @P2 LDC R20, c[0x0][0xbec] ;  /* 0x0002fb00ff142b82 */ /* 0x000ee20000000800 */
[----:B------:R-:W-:-:S07]  /*11820*/  ISETP.GE.AND P3, PT, R31, 0xc0, PT ;  /* 0x000000c01f00780c */ /* 0x000fce0003f66270 */
[----:B------:R-:W4:Y:S01]  /*11830*/  @P2 LDC R27, c[0x0][0xbf0] ;  /* 0x0002fc00ff1b2b82 */ /* 0x000f220000000800 */
[----:B0-----:R-:W-:Y:S05]  /*11840*/  @P1 BRA `(.L_x_2772) ;  /* 0x0000000000101947 */ /* 0x001fea0003800000 */
[----:B------:R-:W-:Y:S05]  /*11850*/  @!P0 BRA `(.L_x_2772) ;  /* 0x00000000000c8947 */ /* 0x000fea0003800000 */
[----:B------:R-:W2:Y:S04]  /*11860*/  LDG.E R3, desc[UR40][R4.64] ;  /* 0x0000002804037981 */ /* 0x000ea8000c1e1900 */
[----:B-----5:R-:W2:Y:S02]  /*11870*/  LDG.E R8, desc[UR40][R4.64+0x4] ;  /* 0x0000042804087981 */ /* 0x020ea4000c1e1900 */
[----:B--2---:R-:W-:-:S07]  /*11880*/  IMAD.IADD R8, R8, 0x1, -R3 ;  /* 0x0000000108087824 */ /* 0x004fce00078e0a03 */
.L_x_2772:
        /* <DEDUP_REMOVED lines=11> */
[----:B-----5:R-:W-:Y:S01]  /*11940*/  IADD3 R10, R30, -0x80, R10 ;  /* 0xffffff801e0a7810 */ /* 0x020fe20007ffe00a */
[----:B0-----:R-:W-:-:S05]  /*11950*/  IMAD R3, R8, R9, RZ ;  /* 0x0000000908037224 */ /* 0x001fca00078e02ff */
        /* <DEDUP_REMOVED lines=35> */
.L_x_2774:
[----:B------:R-:W-:Y:S05]  /*11b90*/  BSYNC B1 ;  /* 0x0000000000017941 */ /* 0x000fea0003800000 */
.L_x_2773:
[----:B------:R-:W-:Y:S01]  /*11ba0*/  SHF.R.S32.HI R26, RZ, 0x1f, R31 ;  /* 0x0000001fff1a7819 */ /* 0x000fe2000001141f */
[----:B------:R-:W-:Y:S01]  /*11bb0*/  ULDC.64 UR4, c[0x0][0xaa0] ;  /* 0x0002a80000047ab9 */ /* 0x000fe20000000a00 */
[----:B------:R-:W-:Y:S01]  /*11bc0*/  ULDC.64 UR6, c[0x0][0xa80] ;  /* 0x0002a00000067ab9 */ /* 0x000fe20000000a00 */
[----:B0-----:R-:W-:Y:S01]  /*11bd0*/  IMAD R3, R11, UR4, RZ ;  /* 0x000000040b037c24 */ /* 0x001fe2000f8e02ff */
[----:B------:R-:W-:Y:S01]  /*11be0*/  LEA.HI R26, R26, R31, RZ, 0x3 ;  /* 0x0000001f1a1a7211 */ /* 0x000fe200078f18ff */
[----:B------:R-:W-:-:S03]  /*11bf0*/  IMAD.WIDE.U32 R4, R0, UR4, RZ ;  /* 0x0000000400047c25 */ /* 0x000fc6000f8e00ff */
[----:B------:R-:W-:Y:S01]  /*11c00*/  SHF.R.S32.HI R26, RZ, 0x3, R26 ;  /* 0x00000003ff1a7819 */ /* 0x000fe2000001141a */
[----:B------:R-:W-:Y:S01]  /*11c10*/  IMAD R3, R0, UR5, R3 ;  /* 0x0000000500037c24 */ /* 0x000fe2000f8e0203 */
[----:B------:R-:W-:Y:S02]  /*11c20*/  ULDC.64 UR4, c[0x0][0xae8] ;  /* 0x0002ba0000047ab9 */ /* 0x000fe40000000a00 */
[----:B------:R-:W-:Y:S02]  /*11c30*/  IMAD R6, R12, UR4, RZ ;  /* 0x000000040c067c24 */ /* 0x000fe4000f8e02ff */
[----:B------:R-:W-:Y:S02]  /*11c40*/  IMAD R0, R43, 0x30, R26 ;  /* 0x000000302b007824 */ /* 0x000fe400078e021a */
[----:B------:R-:W-:Y:S02]  /*11c50*/  IMAD.IADD R5, R5, 0x1, R3 ;  /* 0x0000000105057824 */ /* 0x000fe400078e0203 */
[----:B-----5:R-:W-:-:S02]  /*11c60*/  IMAD.IADD R9, R30, 0x1, R0 ;  /* 0x000000011e097824 */ /* 0x020fc400078e0200 */
[----:B------:R-:W-:Y:S02]  /*11c70*/  IMAD R7, R24, UR5, R6 ;  /* 0x0000000518077c24 */ /* 0x000fe4000f8e0206 */
[----:B------:R-:W-:-:S04]  /*11c80*/  @P2 IMAD.HI.U32 R0, R9, R20, RZ ;  /* 0x0000001409002227 */ /* 0x000fc800078e00ff */
[----:B------:R-:W-:Y:S01]  /*11c90*/  IMAD.WIDE.U32 R4, R24, UR4, R4 ;  /* 0x0000000418047c25 */ /* 0x000fe2000f8e0004 */
[----:B------:R-:W-:-:S03]  /*11ca0*/  ULDC.64 UR4, c[0x0][0xaf0] ;  /* 0x0002bc0000047ab9 */ /* 0x000fc60000000a00 */
[----:B------:R-:W-:Y:S01]  /*11cb0*/  IMAD.MOV.U32 R3, RZ, RZ, R9 ;  /* 0x000000ffff037224 */ /* 0x000fe200078e0009 */
[----:B------:R-:W-:Y:S01]  /*11cc0*/  @P2 SHF.R.U32.HI R3, RZ, R27, R0 ;  /* 0x0000001bff032219 */ /* 0x000fe20000011600 */
[----:B------:R-:W-:Y:S02]  /*11cd0*/  IMAD R6, R14, UR4, RZ ;  /* 0x000000040e067c24 */ /* 0x000fe4000f8e02ff */
[----:B------:R-:W-:Y:S01]  /*11ce0*/  IMAD.IADD R5, R5, 0x1, R7 ;  /* 0x0000000105057824 */ /* 0x000fe200078e0207 */
[----:B------:R-:W-:Y:S01]  /*11cf0*/  SHF.R.S32.HI R0, RZ, 0x1f, R3 ;  /* 0x0000001fff007819 */ /* 0x000fe20000011403 */
        /* <DEDUP_REMOVED lines=13> */
[----:B------:R-:W-:Y:S01]  /*11dd0*/  IMAD.WIDE.U32 R20, R7, UR4, R4 ;  /* 0x0000000407147c25 */ /* 0x000fe2000f8e0004 */
        /* <DEDUP_REMOVED lines=11> */
[----:B------:R-:W2:Y:S03]  /*11e90*/  SHFL.IDX PT, R0, R20, RZ, 0x181f ;  /* 0x00181fff14007589 */ /* 0x000ea600000e0000 */
[C---:B------:R-:W-:Y:S01]  /*11ea0*/  VIADD R10, R24.reuse, 0x60 ;  /* 0x00000060180a7836 */ /* 0x040fe20000000000 */
[----:B------:R-:W3:Y:S01]  /*11eb0*/  SHFL.IDX PT, R5, R7, 0x1, 0x181f ;  /* 0x00381f0007057f89 */ /* 0x000ee200000e0000 */
[CC--:B------:R-:W-:Y:S02]  /*11ec0*/  ISETP.GE.OR P2, PT, R24.reuse, R21.reuse, P0 ;  /* 0x000000151800720c */ /* 0x0c0fe40000746670 */
[----:B------:R-:W-:Y:S01]  /*11ed0*/  IADD3 R8, R24, 0x30, RZ ;  /* 0x0000003018087810 */ /* 0x000fe20007ffe0ff */
[----:B------:R-:W4:Y:S01]  /*11ee0*/  SHFL.IDX PT, R14, R7, 0x2, 0x181f ;  /* 0x00581f00070e7f89 */ /* 0x000f2200000e0000 */
[----:B------:R-:W-:-:S02]  /*11ef0*/  ISETP.GE.OR P4, PT, R10, R21, P0 ;  /* 0x000000150a00720c */ /* 0x000fc40000786670 */
[----:B------:R-:W-:Y:S01]  /*11f00*/  ISETP.GE.OR P3, PT, R8, R21, P0 ;  /* 0x000000150800720c */ /* 0x000fe20000766670 */
[----:B------:R-:W5:Y:S04]  /*11f10*/  SHFL.IDX PT, R4, R20, 0x1, 0x181f ;  /* 0x00381f0014047f89 */ /* 0x000f6800000e0000 */
[----:B------:R-:W1:Y:S02]  /*11f20*/  SHFL.IDX PT, R6, R20, 0x2, 0x181f ;  /* 0x00581f0014067f89 */ /* 0x000e6400000e0000 */
[----:B0-----:R-:W-:-:S04]  /*11f30*/  @!P2 LEA R10, P5, R29, R3, 0x1 ;  /* 0x000000031d0aa211 */ /* 0x001fc800078a08ff */
[C---:B--2---:R-:W-:Y:S02]  /*11f40*/  @!P2 LEA.HI.X R3, R29.reuse, R0, R28, 0x1, P5 ;  /* 0x000000001d03a211 */ /* 0x044fe400028f0c1c */
[----:B------:R0:W2:Y:S01]  /*11f50*/  SHFL.IDX PT, R0, R20, 0x3, 0x181f ;  /* 0x00781f0014007f89 */ /* 0x0000a200000e0000 */
[C---:B---3--:R-:W-:Y:S02]  /*11f60*/  @!P3 LEA R8, P1, R29.reuse, R5, 0x1 ;  /* 0x000000051d08b211 */ /* 0x048fe400078208ff */
[----:B------:R-:W-:Y:S01]  /*11f70*/  @!P2 IMAD.MOV.U32 R11, RZ, RZ, R3 ;  /* 0x000000ffff0ba224 */ /* 0x000fe200078e0003 */
[----:B----4-:R-:W-:-:S04]  /*11f80*/  @!P4 LEA R25, P5, R29, R14, 0x1 ;  /* 0x0000000e1d19c211 */ /* 0x010fc800078a08ff */
[----:B------:R0:W-:Y:S01]  /*11f90*/  @!P2 ST.E.128 desc[UR40][R10.64], RZ ;  /* 0x000000ff0a00a985 */ /* 0x0001e2000c101d28 */
[C-C-:B-----5:R-:W-:Y:S01]  /*11fa0*/  @!P3 LEA.HI.X R9, R29.reuse, R4, R28.reuse, 0x1, P1 ;  /* 0x000000041d09b211 */ /* 0x160fe200008f0c1c */
[----:B------:R-:W-:Y:S02]  /*11fb0*/  @!P4 IMAD.MOV.U32 R4, RZ, RZ, R25 ;  /* 0x000000ffff04c224 */ /* 0x000fe400078e0019 */
[----:B------:R0:W3:Y:S01]  /*11fc0*/  SHFL.IDX PT, R14, R7, 0x3, 0x181f ;  /* 0x00781f00070e7f89 */ /* 0x0000e200000e0000 */
[----:B-1----:R-:W-:-:S03]  /*11fd0*/  @!P4 LEA.HI.X R5, R29, R6, R28, 0x1, P5 ;  /* 0x000000061d05c211 */ /* 0x002fc600028f0c1c */
[----:B------:R0:W-:Y:S04]  /*11fe0*/  @!P3 ST.E.128 desc[UR40][R8.64], RZ ;  /* 0x000000ff0800b985 */ /* 0x0001e8000c101d28 */
[----:B------:R0:W-:Y:S02]  /*11ff0*/  @!P4 ST.E.128 desc[UR40][R4.64], RZ ;  /* 0x000000ff0400c985 */ /* 0x0001e4000c101d28 */
.L_x_2954:
[----:B------:R-:W-:-:S05]  /*12000*/  VIADD R24, R24, 0x90 ;  /* 0x0000009018187836 */ /* 0x000fca0000000000 */
[----:B------:R-:W-:-:S13]  /*12010*/  ISETP.GE.OR P0, PT, R24, R21, P0 ;  /* 0x000000151800720c */ /* 0x000fda0000706670 */
[----:B---3--:R-:W-:-:S04]  /*12020*/  @!P0 LEA R14, P1, R29, R14, 0x1 ;  /* 0x0000000e1d0e8211 */ /* 0x008fc800078208ff */
[----:B--2---:R-:W-:-:S05]  /*12030*/  @!P0 LEA.HI.X R15, R29, R0, R28, 0x1, P1 ;  /* 0x000000001d0f8211 */ /* 0x004fca00008f0c1c */
[----:B------:R1:W-:Y:S04]  /*12040*/  @!P0 ST.E.128 desc[UR40][R14.64], RZ ;  /* 0x000000ff0e008985 */ /* 0x0003e8000c101d28 */
.L_x_2771:
[----:B------:R-:W-:Y:S05]  /*12050*/  BSYNC B0 ;  /* 0x0000000000007941 */ /* 0x000fea0003800000 */
.L_x_2768:
[----:B------:R-:W-:Y:S02]  /*12060*/  ULDC UR4, c[0x0][0xc3c] ;  /* 0x00030f0000047ab9 */ /* 0x000fe40000000800 */
[----:B------:R-:W-:-:S13]  /*12070*/  ISETP.GE.AND P0, PT, R35, UR4, PT ;  /* 0x0000000423007c0c */ /* 0x000fda000bf06270 */
[----:B------:R-:W-:Y:S05]  /*12080*/  @!P0 BRA `(.L_x_2776) ;  /* 0xfffffeec00dc8947 */ /* 0x000fea000383ffff */
[----:B------:R-:W-:Y:S05]  /*12090*/  BRA `(.L_x_2631) ;  /* 0x0000006c00287947 */ /* 0x000fea0003800000 */
.L_x_2629:
[----:B------:R-:W-:-:S08]  /*120a0*/  NOP ;  /* 0x0000000000007918 */ /* 0x000fd00000000000 */
[----:B--2---:R-:W0:-:S00]  /*120b0*/  USETMAXREG.DEALLOC.CTAPOOL 0x20 ;  /* 0x00000020000079c8 */ /* 0x004e0000080e0500 */
        /* <DEDUP_REMOVED lines=11> */
[----:B------:R-:W0:Y:S01]  /*12170*/  LDS.128 R16, [UR4+0x168d0] ;  /* 0x0168d004ff107984 */ /* 0x000e220008000c00 */
[----:B------:R-:W-:Y:S06]  /*12180*/  BAR.ARV 0x4, 0x200 ;  /* 0x0108000000007b1d */ /* 0x000fec0000002000 */
[----:B------:R-:W-:Y:S05]  /*12190*/  BRA `(.L_x_2778) ;  /* 0x0000000800887947 */ /* 0x000fea0003800000 */
.L_x_2777:
        /* <DEDUP_REMOVED lines=42> */
.L_x_2783:
        /* <DEDUP_REMOVED lines=12> */
.L_x_2782:
[----:B------:R-:W-:Y:S05]  /*12500*/  BSYNC B0 ;  /* 0x0000000000007941 */ /* 0x000fea0003800000 */
.L_x_2781:
        /* <DEDUP_REMOVED lines=20> */
[----:B------:R-:W-:Y:S02]  /*12650*/  IMAD.MOV.U32 R6, RZ, RZ, R9 ;  /* 0x000000ffff067224 */ /* 0x000fe400078e0009 */
[----:B------:R-:W-:-:S07]  /*12660*/  IMAD.MOV.U32 R9, RZ, RZ, R3 ;  /* 0x000000ffff097224 */ /* 0x000fce00078e0003 */
.L_x_2779:
        /* <DEDUP_REMOVED lines=21> */
.L_x_2784:
[----:B-1----:R-:W-:Y:S01]  /*127c0*/  IMAD R16, R16, UR5, R9 ;  /* 0x0000000510107c24 */ /* 0x002fe2000f8e0209 */
[----:B0-----:R-:W-:Y:S01]  /*127d0*/  IABS R6, R4 ;  /* 0x0000000400067213 */ /* 0x001fe20000000000 */
[----:B------:R-:W-:Y:S02]  /*127e0*/  IMAD R11, R15, R8, RZ ;  /* 0x000000080f0b7224 */ /* 0x000fe400078e02ff */
[----:B------:R-:W-:Y:S01]  /*127f0*/  IMAD.MOV.U32 R2, RZ, RZ, RZ ;  /* 0x000000ffff027224 */ /* 0x000fe200078e00ff */
[----:B------:R-:W-:Y:S01]  /*12800*/  IADD3 R9, -R16, UR6, RZ ;  /* 0x0000000610097c10 */ /* 0x000fe2000fffe1ff */
[----:B------:R-:W-:Y:S02]  /*12810*/  IMAD.MOV R6, RZ, RZ, -R6 ;  /* 0x000000ffff067224 */ /* 0x000fe400078e0a06 */
        /* <DEDUP_REMOVED lines=17> */
[----:B------:R-:W-:Y:S01]  /*12930*/  IMAD R4, R4, R2, R9 ;  /* 0x0000000204047224 */ /* 0x000fe200078e0209 */
[----:B------:R-:W-:Y:S02]  /*12940*/  MOV R2, RZ ;  /* 0x000000ff00027202 */ /* 0x000fe40000000f00 */
[----:B------:R-:W-:-:S04]  /*12950*/  VIADDMNMX R7, R8, UR5, R7, PT ;  /* 0x0000000508077c46 */ /* 0x000fc8000b800107 */
[----:B------:R-:W-:-:S04]  /*12960*/  IABS R8, R7 ;  /* 0x0000000700087213 */ /* 0x000fc80000000000 */
[----:B------:R-:W0:Y:S08]  /*12970*/  I2F.RP R10, R8 ;  /* 0x00000008000a7306 */ /* 0x000e300000209400 */
[----:B0-----:R-:W0:Y:S02]  /*12980*/  MUFU.RCP R10, R10 ;  /* 0x0000000a000a7308 */ /* 0x001e240000001000 */
[----:B0-----:R-:W-:Y:S01]  /*12990*/  VIADD R3, R10, 0xffffffe ;  /* 0x0ffffffe0a037836 */ /* 0x001fe20000000000 */
[----:B------:R-:W-:-:S05]  /*129a0*/  IABS R10, R7 ;  /* 0x00000007000a7213 */ /* 0x000fca0000000000 */
[----:B------:R-:W0:Y:S02]  /*129b0*/  F2I.FTZ.U32.TRUNC.NTZ R3, R3 ;  /* 0x0000000300037305 */ /* 0x000e24000021f000 */
[----:B0-----:R-:W-:-:S04]  /*129c0*/  IMAD.MOV R11, RZ, RZ, -R3 ;  /* 0x000000ffff0b7224 */ /* 0x001fc800078e0a03 */
[----:B------:R-:W-:-:S04]  /*129d0*/  IMAD R9, R11, R8, RZ ;  /* 0x000000080b097224 */ /* 0x000fc800078e02ff */
        /* <DEDUP_REMOVED lines=21> */
.L_x_2780:
[----:B------:R-:W-:Y:S02]  /*12b30*/  IMAD.MOV.U32 R17, RZ, RZ, RZ ;  /* 0x000000ffff117224 */ /* 0x000fe400078e00ff */
[----:B------:R-:W-:Y:S02]  /*12b40*/  IMAD.U32 R16, RZ, RZ, UR6 ;  /* 0x00000006ff107e24 */ /* 0x000fe4000f8e00ff */
[----:B------:R-:W-:-:S07]  /*12b50*/  IMAD.MOV.U32 R18, RZ, RZ, RZ ;  /* 0x000000ffff127224 */ /* 0x000fce00078e00ff */
.L_x_2785:
[----:B------:R-:W-:-:S13]  /*12b60*/  ISETP.NE.AND P0, PT, R5, RZ, PT ;  /* 0x000000ff0500720c */ /* 0x000fda0003f05270 */
[----:B------:R-:W0:Y:S01]  /*12b70*/  @!P0 S2R R3, SR_CgaCtaId ;  /* 0x0000000000038919 */ /* 0x000e220000008800 */
[----:B------:R-:W-:-:S04]  /*12b80*/  @!P0 MOV R0, 0x400 ;  /* 0x0000040000008802 */ /* 0x000fc80000000f00 */
[----:B0-----:R-:W-:-:S05]  /*12b90*/  @!P0 LEA R0, R3, R0, 0x18 ;  /* 0x0000000003008211 */ /* 0x001fca00078ec0ff */
[----:B------:R1:W-:Y:S01]  /*12ba0*/  @!P0 STS.128 [R0+0x168d0], R16 ;  /* 0x0168d01000008388 */ /* 0x0003e20000000c00 */
[----:B------:R-:W-:Y:S06]  /*12bb0*/  BAR.ARV 0x5, 0x200 ;  /* 0x0148000000007b1d */ /* 0x000fec0000002000 */
.L_x_2778:
[----:B------:R2:W-:Y:S01]  /*12bc0*/  STL [R1+0x44], RZ ;  /* 0x000044ff01007387 */ /* 0x0005e20000100800 */
[----:B------:R-:W-:Y:S01]  /*12bd0*/  ULDC UR4, c[0x0][0xc3c] ;  /* 0x00030f0000047ab9 */ /* 0x000fe20000000800 */
[----:B------:R-:W-:Y:S01]  /*12be0*/  IMAD.MOV.U32 R29, RZ, RZ, 0x1 ;  /* 0x00000001ff1d7424 */ /* 0x000fe200078e00ff */
[----:B0-----:R-:W-:Y:S01]  /*12bf0*/  ISETP.GE.AND P0, PT, R19, UR4, PT ;  /* 0x0000000413007c0c */ /* 0x001fe2000bf06270 */
[----:B------:R-:W-:-:S12]  /*12c00*/  IMAD.MOV.U32 R26, RZ, RZ, RZ ;  /* 0x000000ffff1a7224 */ /* 0x000fd800078e00ff */
[----:B--2---:R-:W-:Y:S05]  /*12c10*/  @P0 BRA `(.L_x_2786) ;  /* 0x0000005c006c0947 */ /* 0x004fea0003800000 */
[----:B------:R-:W2:Y:S01]  /*12c20*/  LDL R6, [R1+0x30] ;  /* 0x0000300001067983 */ /* 0x000ea20000100800 */
[----:B------:R-:W1:Y:S01]  /*12c30*/  S2R R7, SR_TID.X ;  /* 0x0000000000077919 */ /* 0x000e620000002100 */
[----:B------:R-:W0:Y:S01]  /*12c40*/  S2UR UR5, SR_CgaCtaId ;  /* 0x00000000000579c3 */ /* 0x000e220000008800 */
[----:B------:R-:W-:Y:S01]  /*12c50*/  UMOV UR4, 0x400 ;  /* 0x0000040000047882 */ /* 0x000fe20000000000 */
[C---:B-1----:R-:W-:Y:S01]  /*12c60*/  IMAD.SHL.U32 R0, R7.reuse, 0x8, RZ ;  /* 0x0000000807007824 */ /* 0x042fe200078e00ff */
[----:B------:R-:W-:Y:S01]  /*12c70*/  LOP3.LUT R5, R7, 0x7f, RZ, 0xc0, !PT ;  /* 0x0000007f07057812 */ /* 0x000fe200078ec0ff */
[----:B0-----:R-:W-:-:S03]  /*12c80*/  ULEA UR4, UR5, UR4, 0x18 ;  /* 0x0000000405047291 */ /* 0x001fc6000f8ec03f */
[----:B------:R-:W-:Y:S01]  /*12c90*/  LOP3.LUT R2, R0, 0x1f8, RZ, 0xc0, !PT ;  /* 0x000001f800027812 */ /* 0x000fe200078ec0ff */
[----:B------:R-:W-:-:S03]  /*12ca0*/  IMAD.SHL.U32 R3, R5, 0x8, RZ ;  /* 0x0000000805037824 */ /* 0x000fc600078e00ff */
[----:B------:R-:W-:Y:S01]  /*12cb0*/  LOP3.LUT R2, R2, 0x38, R7, 0x78, !PT ;  /* 0x0000003802027812 */ /* 0x000fe200078e7807 */
[----:B------:R-:W-:-:S03]  /*12cc0*/  IMAD.U32 R22, RZ, RZ, UR4 ;  /* 0x00000004ff167e24 */ /* 0x000fc6000f8e00ff */
[----:B------:R-:W-:Y:S02]  /*12cd0*/  LOP3.LUT R4, R2, 0x200, R3, 0xf8, !PT ;  /* 0x0000020002047812 */ /* 0x000fe400078ef803 */
[----:B------:R-:W-:Y:S01]  /*12ce0*/  SHF.R.U32.HI R3, RZ, 0x3, R5 ;  /* 0x00000003ff037819 */ /* 0x000fe20000011605 */
[----:B------:R-:W-:Y:S02]  /*12cf0*/  IMAD.MOV.U32 R5, RZ, RZ, 0x1 ;  /* 0x00000001ff057424 */ /* 0x000fe400078e00ff */
[----:B------:R-:W-:Y:S01]  /*12d00*/  IMAD.SHL.U32 R2, R7, 0x10, RZ ;  /* 0x0000001007027824 */ /* 0x000fe200078e00ff */
[----:B------:R-:W-:Y:S04]  /*12d10*/  BSSY B8, `(.L_x_2786) ;  /* 0x00005cb000087945 */ /* 0x000fe80003800000 */
[----:B------:R-:W-:Y:S01]  /*12d20*/  LOP3.LUT R2, R2, 0x70, RZ, 0xc0, !PT ;  /* 0x0000007002027812 */ /* 0x000fe200078ec0ff */
[----:B------:R-:W-:Y:S01]  /*12d30*/  IMAD.MOV.U32 R29, RZ, RZ, 0x1 ;  /* 0x00000001ff1d7424 */ /* 0x000fe200078e00ff */
[----:B------:R-:W-:Y:S01]  /*12d40*/  MOV R28, RZ ;  /* 0x000000ff001c7202 */ /* 0x000fe20000000f00 */
[----:B------:R-:W-:Y:S01]  /*12d50*/  IMAD.MOV.U32 R26, RZ, RZ, RZ ;  /* 0x000000ffff1a7224 */ /* 0x000fe200078e00ff */
[----:B------:R-:W-:Y:S01]  /*12d60*/  LOP3.LUT R2, R3, R2, RZ, 0xfc, !PT ;  /* 0x0000000203027212 */ /* 0x000fe200078efcff */
[----:B------:R-:W-:Y:S01]  /*12d70*/  ULDC.64 UR38, c[0x0][0x198] ;  /* 0x0000660000267ab9 */ /* 0x000fe20000000a00 */
[----:B------:R-:W-:Y:S01]  /*12d80*/  ULDC UR36, c[0x0][0xc] ;  /* 0x0000030000247ab9 */ /* 0x000fe20000000800 */
[----:B--2---:R-:W-:-:S05]  /*12d90*/  LOP3.LUT R0, R6, 0x2, RZ, 0xfc, !PT ;  /* 0x0000000206007812 */ /* 0x004fca00078efcff */
[----:B------:R0:W-:Y:S04]  /*12da0*/  STL [R1+0x50], R0 ;  /* 0x0000500001007387 */ /* 0x0001e80000100800 */
[----:B------:R1:W-:Y:S01]  /*12db0*/  STL [R1+0x44], RZ ;  /* 0x000044ff01007387 */ /* 0x0003e20000100800 */
[----:B0-----:R-:W-:-:S03]  /*12dc0*/  IMAD R0, R4, 0x2, R22 ;  /* 0x0000000204007824 */ /* 0x001fc600078e0216 */
[----:B------:R1:W-:Y:S04]  /*12dd0*/  STL [R1], R5 ;  /* 0x0000000501007387 */ /* 0x0003e80000100800 */
[----:B------:R1:W-:Y:S02]  /*12de0*/  STL [R1+0x24], R0 ;  /* 0x0000240001007387 */ /* 0x0003e40000100800 */
.L_x_2879:
[----:B0-----:R-:W0:Y:S02]  /*12df0*/  LDC.64 R2, c[0x0][0xc88] ;  /* 0x00032200ff027b82 */ /* 0x001e240000000a00 */
[----:B0-----:R-:W-:-:S05]  /*12e00*/  IMAD.WIDE R2, R19, 0x4, R2 ;  /* 0x0000000413027825 */ /* 0x001fca00078e0202 */
[----:B-1----:R-:W1:Y:S01]  /*12e10*/  LDG.E R11, desc[UR40][R2.64] ;  /* 0x00000028020b7981 */ /* 0x002e62000c1e1900 */
[----:B------:R-:W-:Y:S05]  /*12e20*/  YIELD ;  /* 0x0000000000007946 */ /* 0x000fea0003800000 */
[----:B------:R-:W-:Y:S01]  /*12e30*/  ULDC.64 UR4, c[0x0][0xa28] ;  /* 0x00028a0000047ab9 */ /* 0x000fe20000000a00 */
[----:B------:R-:W-:Y:S01]  /*12e40*/  IMAD.MOV.U32 R10, RZ, RZ, RZ ;  /* 0x000000ffff0a7224 */ /* 0x000fe200078e00ff */
[----:B------:R-:W-:Y:S01]  /*12e50*/  ISETP.NE.U32.AND P0, PT, RZ, UR4, PT ;  /* 0x00000004ff007c0c */ /* 0x000fe2000bf05070 */
[----:B--2---:R-:W-:Y:S01]  /*12e60*/  IMAD.MOV.U32 R6, RZ, RZ, RZ ;  /* 0x000000ffff067224 */ /* 0x004fe200078e00ff */
[----:B------:R-:W-:Y:S01]  /*12e70*/  ULDC.64 UR8, c[0x0][0xa18] ;  /* 0x0002860000087ab9 */ /* 0x000fe20000000a00 */
[----:B------:R-:W-:Y:S01]  /*12e80*/  ULDC.64 UR6, c[0x0][0xa10] ;  /* 0x0002840000067ab9 */ /* 0x000fe20000000a00 */
[----:B------:R-:W-:-:S02]  /*12e90*/  ISETP.NE.AND.EX P0, PT, RZ, UR5, PT, P0 ;  /* 0x00000005ff007c0c */ /* 0x000fc4000bf05300 */
[----:B-1----:R-:W-:Y:S01]  /*12ea0*/  SHF.R.S32.HI R0, RZ, 0x1f, R11 ;  /* 0x0000001fff007819 */ /* 0x002fe2000001140b */
[----:B------:R-:W-:-:S10]  /*12eb0*/  IMAD.SHL.U32 R24, R11, 0x4, RZ ;  /* 0x000000040b187824 */ /* 0x000fd400078e00ff */
[C---:B------:R-:W-:Y:S01]  /*12ec0*/  @P0 LEA R2, P1, R11.reuse, UR4, 0x2 ;  /* 0x000000040b020c11 */ /* 0x040fe2000f8210ff */
[----:B------:R-:W-:Y:S03]  /*12ed0*/  STL [R1+0x8], R11 ;  /* 0x0000080b01007387 */ /* 0x000fe60000100800 */
[C-C-:B------:R-:W-:Y:S01]  /*12ee0*/  @P0 LEA.HI.X R3, R11.reuse, UR5, R0.reuse, 0x2, P1 ;  /* 0x000000050b030c11 */ /* 0x140fe200088f1400 */
[----:B------:R-:W-:Y:S01]  /*12ef0*/  ULDC.64 UR4, c[0x0][0xa00] ;  /* 0x0002800000047ab9 */ /* 0x000fe20000000a00 */
[----:B------:R-:W-:Y:S01]  /*12f00*/  SHF.L.U64.HI R25, R11, 0x2, R0 ;  /* 0x000000020b197819 */ /* 0x000fe20000010200 */
[----:B------:R0:W-:Y:S04]  /*12f10*/  STL [R1+0x3c], R0 ;  /* 0x00003c0001007387 */ /* 0x0001e80000100800 */
[----:B------:R1:W2:Y:S01]  /*12f20*/  @P0 LDG.E R10, desc[UR40][R2.64] ;  /* 0x00000028020a0981 */ /* 0x0002a2000c1e1900 */
[----:B------:R-:W-:-:S02]  /*12f30*/  ISETP.NE.U32.AND P0, PT, RZ, UR4, PT ;  /* 0x00000004ff007c0c */ /* 0x000fc4000bf05070 */
[----:B------:R-:W-:Y:S02]  /*12f40*/  ISETP.NE.U32.AND P2, PT, RZ, UR8, PT ;  /* 0x00000008ff007c0c */ /* 0x000fe4000bf45070 */
[----:B------:R-:W-:Y:S01]  /*12f50*/  ISETP.NE.AND.EX P0, PT, RZ, UR5, PT, P0 ;  /* 0x00000005ff007c0c */ /* 0x000fe2000bf05300 */
[----:B0-----:R-:W-:Y:S01]  /*12f60*/  IMAD.MOV.U32 R0, RZ, RZ, RZ ;  /* 0x000000ffff007224 */ /* 0x001fe200078e00ff */
[----:B------:R-:W-:Y:S02]  /*12f70*/  ISETP.NE.AND.EX P2, PT, RZ, UR9, PT, P2 ;  /* 0x00000009ff007c0c */ /* 0x000fe4000bf45320 */
[----:B------:R-:W-:Y:S02]  /*12f80*/  ISETP.NE.U32.AND P1, PT, RZ, UR6, PT ;  /* 0x00000006ff007c0c */ /* 0x000fe4000bf25070 */
[----:B-1----:R-:W-:Y:S02]  /*12f90*/  IADD3 R2, P3, R24, UR4, RZ ;  /* 0x0000000418027c10 */ /* 0x002fe4000ff7e0ff */
[----:B------:R-:W-:-:S02]  /*12fa0*/  ISETP.NE.AND.EX P1, PT, RZ, UR7, PT, P1 ;  /* 0x00000007ff007c0c */ /* 0x000fc4000bf25310 */
[----:B------:R-:W-:Y:S02]  /*12fb0*/  IADD3.X R3, R25, UR5, RZ, P3, !PT ;  /* 0x0000000519037c10 */ /* 0x000fe40009ffe4ff */
[----:B------:R-:W-:-:S03]  /*12fc0*/  IADD3 R4, P4, R24, UR6, RZ ;  /* 0x0000000618047c10 */ /* 0x000fc6000ff9e0ff */
[----:B---3--:R-:W3:Y:S01]  /*12fd0*/  @P0 LDG.E R6, desc[UR40][R2.64] ;  /* 0x0000002802060981 */ /* 0x008ee2000c1e1900 */
        /* <DEDUP_REMOVED lines=18> */
[----:B---3--:R0:W-:Y:S04]  /*13100*/  STL [R1+0x38], R8 ;  /* 0x0000380801007387 */ /* 0x0081e80000100800 */
[----:B--2---:R0:W-:Y:S01]  /*13110*/  STL [R1+0x1c], R10 ;  /* 0x00001c0a01007387 */ /* 0x0041e20000100800 */
[----:B------:R-:W-:Y:S01]  /*13120*/  IMAD.MOV.U32 R9, RZ, RZ, R8 ;  /* 0x000000ffff097224 */ /* 0x000fe200078e0008 */
[----:B------:R-:W-:Y:S06]  /*13130*/  @P2 BRA `(.L_x_2787) ;  /* 0x0000000000142947 */ /* 0x000fec0003800000 */
[----:B------:R-:W-:Y:S05]  /*13140*/  @!P0 BRA `(.L_x_2787) ;  /* 0x0000000000108947 */ /* 0x000fea0003800000 */
[----:B0-----:R-:W2:Y:S04]  /*13150*/  LDG.E R8, desc[UR40][R2.64] ;  /* 0x0000002802087981 */ /* 0x001ea8000c1e1900 */
[----:B------:R-:W2:Y:S02]  /*13160*/  LDG.E R2, desc[UR40][R2.64+0x4] ;  /* 0x0000042802027981 */ /* 0x000ea4000c1e1900 */
[----:B--2---:R-:W-:-:S05]  /*13170*/  IMAD.IADD R9, R2, 0x1, -R8 ;  /* 0x0000000102097824 */ /* 0x004fca00078e0a08 */
[----:B------:R1:W-:Y:S02]  /*13180*/  STL [R1+0x38], R9 ;  /* 0x0000380901007387 */ /* 0x0003e40000100800 */
.L_x_2787:
[----:B0-----:R-:W-:Y:S01]  /*13190*/  IMAD.MOV.U32 R8, RZ, RZ, R11 ;  /* 0x000000ffff087224 */ /* 0x001fe200078e000b */
[----:B------:R-:W-:Y:S02]  /*131a0*/  ULDC.64 UR4, c[0x0][0xa20] ;  /* 0x0002880000047ab9 */ /* 0x000fe40000000a00 */
[----:B------:R-:W-:Y:S02]  /*131b0*/  ISETP.NE.U32.AND P0, PT, RZ, UR4, PT ;  /* 0x00000004ff007c0c */ /* 0x000fe4000bf05070 */
[----:B------:R0:W-:Y:S02]  /*131c0*/  STL [R1+0xc], R8 ;  /* 0x00000c0801007387 */ /* 0x0001e40000100800 */
[----:B------:R-:W-:-:S13]  /*131d0*/  ISETP.NE.AND.EX P0, PT, RZ, UR5, PT, P0 ;  /* 0x00000005ff007c0c */ /* 0x000fda000bf05300 */
[----:B0-----:R-:W-:Y:S05]  /*131e0*/  @!P0 BRA `(.L_x_2788) ;  /* 0x0000000000108947 */ /* 0x001fea0003800000 */
[----:B------:R-:W-:-:S04]  /*131f0*/  IADD3 R2, P0, R24, UR4, RZ ;  /* 0x0000000418027c10 */ /* 0x000fc8000ff1e0ff */
[----:B------:R-:W-:-:S05]  /*13200*/  IADD3.X R3, R25, UR5, RZ, P0, !PT ;  /* 0x0000000519037c10 */ /* 0x000fca00087fe4ff */
[----:B------:R0:W5:Y:S01]  /*13210*/  LDG.E R7, desc[UR40][R2.64] ;  /* 0x0000002802077981 */ /* 0x000162000c1e1900 */
[----:B------:R-:W-:Y:S05]  /*13220*/  BRA `(.L_x_2789) ;  /* 0x0000000000247947 */ /* 0x000fea0003800000 */
.L_x_2788:
[----:B------:R-:W-:Y:S02]  /*13230*/  ULDC.64 UR4, c[0x0][0xa08] ;  /* 0x0002820000047ab9 */ /* 0x000fe40000000a00 */
[----:B------:R-:W-:-:S04]  /*13240*/  ISETP.NE.U32.AND P0, PT, RZ, UR4, PT ;  /* 0x00000004ff007c0c */ /* 0x000fc8000bf05070 */
[----:B------:R-:W-:-:S13]  /*13250*/  ISETP.NE.AND.EX P0, PT, RZ, UR5, PT, P0 ;  /* 0x00000005ff007c0c */ /* 0x000fda000bf05300 */
[----:B------:R-:W-:Y:S05]  /*13260*/  @!P0 BRA `(.L_x_2789) ;  /* 0x0000000000148947 */ /* 0x000fea0003800000 */
[----:B------:R-:W0:Y:S02]  /*13270*/  LDC.64 R2, c[0x0][0xa08] ;  /* 0x00028200ff027b82 */ /* 0x000e240000000a00 */
[----:B0-----:R-:W-:-:S05]  /*13280*/  IMAD.WIDE R2, R8, 0x4, R2 ;  /* 0x0000000408027825 */ /* 0x001fca00078e0202 */
[----:B------:R-:W2:Y:S04]  /*13290*/  LDG.E R7, desc[UR40][R2.64] ;  /* 0x0000002802077981 */ /* 0x000ea8000c1e1900 */
[----:B------:R-:W2:Y:S02]  /*132a0*/  LDG.E R2, desc[UR40][R2.64+0x4] ;  /* 0x0000042802027981 */ /* 0x000ea4000c1e1900 */
[----:B--2---:R-:W-:-:S07]  /*132b0*/  IMAD.IADD R7, R2, 0x1, -R7 ;  /* 0x0000000102077824 */ /* 0x004fce00078e0a07 */
.L_x_2789:
[----:B0-----:R-:W2:Y:S01]  /*132c0*/  @P1 LDG.E R2, desc[UR40][R4.64] ;  /* 0x0000002804021981 */ /* 0x001ea2000c1e1900 */
[----:B------:R-:W0:Y:S03]  /*132d0*/  LDC R3, c[0x0][0x448] ;  /* 0x00011200ff037b82 */ /* 0x000e260000000800 */
[----:B------:R3:W2:Y:S01]  /*132e0*/  @P1 LDG.E R4, desc[UR40][R4.64+0x4] ;  /* 0x0000042804041981 */ /* 0x0006a2000c1e1900 */
[----:B-----5:R-:W-:Y:S01]  /*132f0*/  IMAD.IADD R7, R7, 0x1, -R10 ;  /* 0x0000000107077824 */ /* 0x020fe200078e0a0a */
[----:B------:R-:W-:Y:S01]  /*13300*/  BSSY B0, `(.L_x_2790) ;  /* 0x00000ef000007945 */ /* 0x000fe20003800000 */
[----:B0-----:R-:W-:-:S13]  /*13310*/  ISETP.NE.AND P0, PT, R3, 0x1, PT ;  /* 0x000000010300780c */ /* 0x001fda0003f05270 */
[----:B------:R-:W0:Y:S08]  /*13320*/  @P0 LDC R3, c[0x0][0x44c] ;  /* 0x00011300ff030b82 */ /* 0x000e300000000800 */
[----:B---3--:R-:W3:Y:S01]  /*13330*/  @P0 LDC R5, c[0x0][0x450] ;  /* 0x00011400ff050b82 */ /* 0x008ee20000000800 */
[----:B--2---:R-:W-:Y:S02]  /*13340*/  @P1 IMAD.IADD R6, R4, 0x1, -R2 ;  /* 0x0000000104061824 */ /* 0x004fe400078e0a02 */
[----:B------:R-:W-:-:S02]  /*13350*/  IMAD R2, R17, 0xc0, RZ ;  /* 0x000000c011027824 */ /* 0x000fc400078e02ff */
[----:B------:R-:W-:Y:S02]  /*13360*/  IMAD.IADD R4, R7, 0x1, R6 ;  /* 0x0000000107047824 */ /* 0x000fe400078e0206 */
[----:B------:R-:W-:Y:S02]  /*13370*/  VIADD R2, R2, 0xbf ;  /* 0x000000bf02027836 */ /* 0x000fe40000000000 */
[C---:B------:R-:W-:Y:S01]  /*13380*/  VIADD R21, R4.reuse, 0x7f ;  /* 0x0000007f04157836 */ /* 0x040fe20000000000 */
[----:B------:R-:W-:Y:S01]  /*13390*/  IADD3 R20, R4, 0x80, -R9 ;  /* 0x0000008004147810 */ /* 0x000fe20007ffe809 */
[----:B0-----:R-:W-:Y:S01]  /*133a0*/  @P0 IMAD.HI.U32 R3, R2, R3, RZ ;  /* 0x0000000302030227 */ /* 0x001fe200078e00ff */
[----:B------:R0:W-:Y:S04]  /*133b0*/  STL [R1+0x18], R4 ;  /* 0x0000180401007387 */ /* 0x0001e80000100800 */
[----:B---3--:R-:W-:-:S02]  /*133c0*/  @P0 SHF.R.U32.HI R2, RZ, R5, R3 ;  /* 0x00000005ff020219 */ /* 0x008fc40000011603 */
[----:B------:R-:W-:-:S03]  /*133d0*/  SHF.R.S32.HI R3, RZ, 0x1f, R21 ;  /* 0x0000001fff037819 */ /* 0x000fc60000011415 */
[----:B------:R-:W-:Y:S01]  /*133e0*/  IMAD.IADD R2, R20, 0x1, R2 ;  /* 0x0000000114027824 */ /* 0x000fe200078e0202 */
[----:B------:R-:W-:-:S04]  /*133f0*/  LEA.HI R21, R3, R21, RZ, 0x7 ;  /* 0x0000001503157211 */ /* 0x000fc800078f38ff */
[----:B------:R-:W-:Y:S02]  /*13400*/  SHF.R.S32.HI R3, RZ, 0x1f, R2 ;  /* 0x0000001fff037819 */ /* 0x000fe40000011402 */
[----:B------:R-:W-:Y:S02]  /*13410*/  SHF.R.S32.HI R21, RZ, 0x7, R21 ;  /* 0x00000007ff157819 */ /* 0x000fe40000011415 */
[----:B------:R-:W-:-:S04]  /*13420*/  LEA.HI R3, R3, R2, RZ, 0x7 ;  /* 0x0000000203037211 */ /* 0x000fc800078f38ff */
[----:B------:R-:W-:-:S04]  /*13430*/  SHF.R.S32.HI R3, RZ, 0x7, R3 ;  /* 0x00000007ff037819 */ /* 0x000fc80000011403 */
[----:B------:R-:W-:-:S04]  /*13440*/  VIMNMX R2, R21, R3, PT ;  /* 0x0000000315027248 */ /* 0x000fc80003fe0100 */
[----:B------:R-:W-:Y:S01]  /*13450*/  LEA R2, R2, -R7, 0x7 ;  /* 0x8000000702027211 */ /* 0x000fe200078e38ff */
[----:B------:R-:W-:-:S03]  /*13460*/  IMAD.MOV R7, RZ, RZ, -R7 ;  /* 0x000000ffff077224 */ /* 0x000fc600078e0a07 */
[----:B------:R-:W-:Y:S02]  /*13470*/  VIMNMX R2, R2, R6, PT ;  /* 0x0000000602027248 */ /* 0x000fe40003fe0100 */
[----:B------:R-:W-:-:S04]  /*13480*/  VIMNMX R7, RZ, R7, !PT ;  /* 0x00000007ff077248 */ /* 0x000fc80007fe0100 */
        /* <DEDUP_REMOVED lines=17> */
.L_x_2957:
[----:B--2---:R-:W-:Y:S02]  /*135a0*/  ISETP.NE.AND P0, PT, R14, RZ, PT ;  /* 0x000000ff0e00720c */ /* 0x004fe40003f05270 */
[----:B------:R-:W-:-:S11]  /*135b0*/  PLOP3.LUT P6, PT, PT, PT, PT, 0x8, 0x0 ;  /* 0x000000000000781c */ /* 0x000fd60003fce170 */
[----:B------:R-:W-:Y:S05]  /*135c0*/  @P0 BRA `(.L_x_2793) ;  /* 0x00000000000c0947 */ /* 0x000fea0003800000 */
[----:B------:R-:W-:-:S03]  /*135d0*/  UMOV UR4, 0xffffffff ;  /* 0xffffffff00047882 */ /* 0x000fc60000000000 */
[----:B------:R-:W-:Y:S05]  /*135e0*/  BRA.DIV UR4, `(.L_x_2794) ;  /* 0x0000007204547947 */ /* 0x000fea000b800000 */
[----:B------:R-:W-:-:S13]  /*135f0*/  ELECT P6, URZ, PT ;  /* 0x00000000003f782f */ /* 0x000fda00038c0000 */
.L_x_2793:
        /* <DEDUP_REMOVED lines=9> */
.L_x_2960:
[----:B------:R-:W-:Y:S05]  /*13690*/  BSYNC B1 ;  /* 0x0000000000017941 */ /* 0x000fea0003800000 */
.L_x_2795:
[----:B------:R-:W-:Y:S04]  /*136a0*/  BSSY B1, `(.L_x_2797) ;  /* 0x0000050000017945 */ /* 0x000fe80003800000 */
[----:B------:R-:W-:Y:S05]  /*136b0*/  @!P6 BRA `(.L_x_2798) ;  /* 0x000000040038e947 */ /* 0x000fea0003800000 */
[----:B------:R-:W2:Y:S01]  /*136c0*/  LDL R6, [R1] ;  /* 0x0000000001067983 */ /* 0x000ea20000100800 */
[----:B0-----:R-:W-:Y:S01]  /*136d0*/  IMAD R5, R28, 0x8, R22 ;  /* 0x000000081c057824 */ /* 0x001fe200078e0216 */
[----:B------:R-:W0:Y:S01]  /*136e0*/  S2R R7, SR_TID.X ;  /* 0x0000000000077919 */ /* 0x000e220000002100 */
[----:B------:R-:W-:Y:S01]  /*136f0*/  BSSY B2, `(.L_x_2799) ;  /* 0x0000006000027945 */ /* 0x000fe20003800000 */
[----:B0-----:R-:W-:-:S04]  /*13700*/  LOP3.LUT R7, R7, 0x7f, RZ, 0xc0, !PT ;  /* 0x0000007f07077812 */ /* 0x001fc800078ec0ff */
[----:B------:R-:W-:Y:S02]  /*13710*/  ISETP.NE.AND P1, PT, R7, RZ, PT ;  /* 0x000000ff0700720c */ /* 0x000fe40003f25270 */
[----:B--2---:R-:W-:-:S04]  /*13720*/  SHF.L.U32 R6, R6, 0x1f, RZ ;  /* 0x0000001f06067819 */ /* 0x004fc800000006ff */
[----:B------:R-:W0:Y:S02]  /*13730*/  SYNCS.PHASECHK.TRANS64.TRYWAIT P0, [R5+URZ+0x168a0], R6 ;  /* 0x0168a006050075a7 */ /* 0x000e24000800017f */
[----:B0-----:R-:W-:Y:S05]  /*13740*/  @!P0 BRA `(.L_x_2800) ;  /* 0x0000007000308947 */ /* 0x001fea0003800000 */
.L_x_2961:
[----:B------:R-:W-:Y:S05]  /*13750*/  BSYNC B2 ;  /* 0x0000000000027941 */ /* 0x000fea0003800000 */
.L_x_2799:
        /* <DEDUP_REMOVED lines=9> */
.L_x_2802:
[----:B------:R-:W-:Y:S05]  /*137f0*/  BSYNC B2 ;  /* 0x0000000000027941 */ /* 0x000fea0003800000 */
.L_x_2801:
        /* <DEDUP_REMOVED lines=8> */
[----:B------:R-:W-:Y:S01]  /*13880*/  VIADD R8, R8, 0xe400 ;  /* 0x0000e40008087836 */ /* 0x000fe20000000000 */
[----:B------:R-:W-:Y:S01]  /*13890*/  UMOV UR6, 0x0 ;  /* 0x0000000000067882 */ /* 0x000fe20000000000 */
[----:B------:R-:W-:Y:S01]  /*138a0*/  IMAD.SHL.U32 R10, R28, 0x2000, RZ ;  /* 0x000020001c0a7824 */ /* 0x000fe200078e00ff */
[----:B------:R-:W-:Y:S01]  /*138b0*/  UMOV UR7, 0x12f00000 ;  /* 0x12f0000000077882 */ /* 0x000fe20000000000 */
[----:B-1----:R-:W-:-:S08]  /*138c0*/  VIADD R9, R5, 0x16890 ;  /* 0x0001689005097836 */ /* 0x002fd00000000000 */
.L_x_2803:
        /* <DEDUP_REMOVED lines=13> */
.L_x_2962:
[----:B------:R-:W-:Y:S05]  /*139a0*/  BSYNC B2 ;  /* 0x0000000000027941 */ /* 0x000fea0003800000 */
.L_x_2804:
        /* <DEDUP_REMOVED lines=11> */
.L_x_2807:
[----:B------:R-:W-:Y:S05]  /*13a60*/  BSYNC B2 ;  /* 0x0000000000027941 */ /* 0x000fea0003800000 */
.L_x_2806:
[----:B------:R-:W-:Y:S01]  /*13a70*/  R2UR UR10, R11 ;  /* 0x000000000b0a72ca */ /* 0x000fe200000e0000 */
[----:B01----:R-:W-:Y:S01]  /*13a80*/  IMAD R6, R10, 0x2, R22 ;  /* 0x000000020a067824 */ /* 0x003fe200078e0216 */
[----:B------:R-:W-:Y:S01]  /*13a90*/  R2UR UR6, R8 ;  /* 0x00000000080672ca */ /* 0x000fe200000e0000 */
[----:B------:R-:W-:Y:S01]  /*13aa0*/  UIADD3 UR4, UP0, UR38, 0x670, URZ ;  /* 0x0000067026047890 */ /* 0x000fe2000ff1e03f */
[----:B------:R-:W-:Y:S01]  /*13ab0*/  R2UR UR7, R9 ;  /* 0x00000000090772ca */ /* 0x000fe200000e0000 */
[----:B------:R-:W-:Y:S01]  /*13ac0*/  VIADD R5, R5, 0x168b0 ;  /* 0x000168b005057836 */ /* 0x000fe20000000000 */
[----:B------:R-:W-:Y:S01]  /*13ad0*/  PLOP3.LUT P0, PT, PT, PT, PT, 0x80, 0x0 ;  /* 0x000000000000781c */ /* 0x000fe20003f0f070 */
[----:B------:R-:W-:Y:S01]  /*13ae0*/  UIADD3.X UR5, URZ, UR39, URZ, UP0, !UPT ;  /* 0x000000273f057290 */ /* 0x000fe200087fe43f */
[----:B------:R-:W-:-:S11]  /*13af0*/  IADD3 R6, R6, 0x400, RZ ;  /* 0x0000040006067810 */ /* 0x000fd60007ffe0ff */
.L_x_2808:
        /* <DEDUP_REMOVED lines=10> */
.L_x_2798:
[----:B------:R-:W-:Y:S05]  /*13ba0*/  BSYNC B1 ;  /* 0x0000000000017941 */ /* 0x000fea0003800000 */
.L_x_2797:
[----:B------:R-:W2:Y:S01]  /*13bb0*/  LDL.LU R8, [R1] ;  /* 0x0000000001087983 */ /* 0x000ea20000300800 */
[----:B------:R-:W-:Y:S01]  /*13bc0*/  VIADD R28, R28, 0x1 ;  /* 0x000000011c1c7836 */ /* 0x000fe20000000000 */
[----:B------:R-:W-:Y:S01]  /*13bd0*/  PLOP3.LUT P0, PT, PT, PT, PT, 0x8, 0x0 ;  /* 0x000000000000781c */ /* 0x000fe20003f0e170 */
[----:B------:R-:W-:-:S03]  /*13be0*/  VIADD R4, R4, 0xfffffffe ;  /* 0xfffffffe04047836 */ /* 0x000fc60000000000 */
[----:B------:R-:W-:Y:S02]  /*13bf0*/  ISETP.NE.AND P1, PT, R28, 0x2, PT ;  /* 0x000000021c00780c */ /* 0x000fe40003f25270 */
[----:B------:R-:W-:Y:S02]  /*13c00*/  ISETP.GE.AND P2, PT, R4, R3, PT ;  /* 0x000000030400720c */ /* 0x000fe40003f46270 */
[----:B0-----:R-:W-:Y:S02]  /*13c10*/  SEL R5, RZ, 0x1, P1 ;  /* 0x00000001ff057807 */ /* 0x001fe40000800000 */
[----:B------:R-:W-:Y:S02]  /*13c20*/  SEL R28, R28, RZ, P1 ;  /* 0x000000ff1c1c7207 */ /* 0x000fe40000800000 */
[----:B--2---:R-:W-:-:S05]  /*13c30*/  LOP3.LUT R8, R8, R5, RZ, 0x3c, !PT ;  /* 0x0000000508087212 */ /* 0x004fca00078e3cff */
[----:B------:R0:W-:Y:S02]  /*13c40*/  STL [R1], R8 ;  /* 0x0000000801007387 */ /* 0x0001e40000100800 */
[----:B------:R-:W-:Y:S05]  /*13c50*/  @!P2 BRA `(.L_x_2791) ;  /* 0x000000040064a947 */ /* 0x000fea0003800000 */
.L_x_2821:
[----:B------:R-:W-:Y:S05]  /*13c60*/  YIELD ;  /* 0x0000000000007946 */ /* 0x000fea0003800000 */
[----:B------:R-:W-:Y:S04]  /*13c70*/  BSSY B1, `(.L_x_2809) ;  /* 0x000004d000017945 */ /* 0x000fe80003800000 */
[----:B--2---:R-:W-:Y:S05]  /*13c80*/  @!P6 BRA `(.L_x_2810) ;  /* 0x00000004002ce947 */ /* 0x004fea0003800000 */
[----:B------:R-:W2:Y:S01]  /*13c90*/  LDL R6, [R1] ;  /* 0x0000000001067983 */ /* 0x000ea20000100800 */
[----:B------:R-:W3:Y:S02]  /*13ca0*/  S2R R5, SR_TID.X ;  /* 0x0000000000057919 */ /* 0x000ee40000002100 */
[----:B---3--:R-:W-:Y:S01]  /*13cb0*/  LOP3.LUT R7, R5, 0x7f, RZ, 0xc0, !PT ;  /* 0x0000007f05077812 */ /* 0x008fe200078ec0ff */
[----:B------:R-:W-:Y:S01]  /*13cc0*/  IMAD R5, R28, 0x8, R22 ;  /* 0x000000081c057824 */ /* 0x000fe200078e0216 */
[----:B------:R-:W-:Y:S02]  /*13cd0*/  BSSY B2, `(.L_x_2811) ;  /* 0x0000005000027945 */ /* 0x000fe40003800000 */
[----:B------:R-:W-:Y:S02]  /*13ce0*/  ISETP.NE.AND P2, PT, R7, RZ, PT ;  /* 0x000000ff0700720c */ /* 0x000fe40003f45270 */
[----:B--2---:R-:W-:-:S04]  /*13cf0*/  SHF.L.U32 R6, R6, 0x1f, RZ ;  /* 0x0000001f06067819 */ /* 0x004fc800000006ff */
[----:B------:R-:W2:Y:S02]  /*13d00*/  SYNCS.PHASECHK.TRANS64.TRYWAIT P1, [R5+URZ+0x168a0], R6 ;  /* 0x0168a006050075a7 */ /* 0x000ea4000802017f */
[----:B--2---:R-:W-:Y:S05]  /*13d10*/  @!P1 BRA `(.L_x_2812) ;  /* 0x0000006800e49947 */ /* 0x004fea0003800000 */
.L_x_2963:
[----:B------:R-:W-:Y:S05]  /*13d20*/  BSYNC B2 ;  /* 0x0000000000027941 */ /* 0x000fea0003800000 */
.L_x_2811:
[----:B------:R-:W-:Y:S04]  /*13d30*/  BSSY B2, `(.L_x_2813) ;  /* 0x0000009000027945 */ /* 0x000fe80003800000 */
[----:B------:R-:W-:Y:S05]  /*13d40*/  @P2 BRA `(.L_x_2814) ;  /* 0x00000000001c2947 */ /* 0x000fea0003800000 */
[----:B------:R-:W0:Y:S02]  /*13d50*/  S2R R7, SR_TID.X ;  /* 0x0000000000077919 */ /* 0x000e240000002100 */
[----:B0-----:R-:W-:Y:S01]  /*13d60*/  LOP3.LUT R8, R7, 0x1f, RZ, 0xc0, !PT ;  /* 0x0000001f07087812 */ /* 0x001fe200078ec0ff */
[----:B------:R-:W-:-:S03]  /*13d70*/  IMAD.MOV.U32 R7, RZ, RZ, 0x4000 ;  /* 0x00004000ff077424 */ /* 0x000fc600078e00ff */
[----:B------:R-:W-:Y:S01]  /*13d80*/  ISETP.NE.AND P1, PT, R8, RZ, PT ;  /* 0x000000ff0800720c */ /* 0x000fe20003f25270 */
[----:B------:R3:W-:-:S12]  /*13d90*/  SYNCS.ARRIVE.TRANS64 RZ, [R5+URZ+0x16890], R7 ;  /* 0x0168900705ff79a7 */ /* 0x0007d8000800003f */
[----:B---3--:R-:W-:Y:S05]  /*13da0*/  @!P1 BRA `(.L_x_2814) ;  /* 0x0000000000049947 */ /* 0x008fea0003800000 */
[----:B------:R-:W-:Y:S01]  /*13db0*/  BPT.TRAP 0x1 ;  /* 0x000000040000795c */ /* 0x000fe20000300000 */
.L_x_2814:
[----:B------:R-:W-:Y:S05]  /*13dc0*/  BSYNC B2 ;  /* 0x0000000000027941 */ /* 0x000fea0003800000 */
.L_x_2813:
[----:B------:R-:W-:Y:S01]  /*13dd0*/  IMAD.MOV.U32 R11, RZ, RZ, RZ ;  /* 0x000000ffff0b7224 */ /* 0x000fe200078e00ff */
[----:B------:R-:W-:Y:S01]  /*13de0*/  UIADD3 UR4, UP0, UR38, 0x570, URZ ;  /* 0x0000057026047890 */ /* 0x000fe2000ff1e03f */
[----:B------:R-:W-:Y:S01]  /*13df0*/  IMAD R7, R28, 0x4000, R22 ;  /* 0x000040001c077824 */ /* 0x000fe200078e0216 */
[----:B------:R-:W-:Y:S01]  /*13e00*/  PLOP3.LUT P1, PT, PT, PT, PT, 0x80, 0x0 ;  /* 0x000000000000781c */ /* 0x000fe20003f2f070 */
[----:B0-----:R-:W-:Y:S01]  /*13e10*/  IMAD R8, R4, 0x80, R0 ;  /* 0x0000008004087824 */ /* 0x001fe200078e0200 */
[----:B------:R-:W-:Y:S01]  /*13e20*/  R2UR UR10, R11 ;  /* 0x000000000b0a72ca */ /* 0x000fe200000e0000 */
[----:B-1----:R-:W-:Y:S01]  /*13e30*/  VIADD R9, R5, 0x16890 ;  /* 0x0001689005097836 */ /* 0x002fe20000000000 */
[----:B------:R-:W-:Y:S01]  /*13e40*/  UIADD3.X UR5, URZ, UR39, URZ, UP0, !UPT ;  /* 0x000000273f057290 */ /* 0x000fe200087fe43f */
[----:B------:R-:W-:Y:S01]  /*13e50*/  VIADD R10, R7, 0xe400 ;  /* 0x0000e400070a7836 */ /* 0x000fe20000000000 */
[----:B------:R-:W-:Y:S01]  /*13e60*/  UMOV UR6, 0x0 ;  /* 0x0000000000067882 */ /* 0x000fe20000000000 */
[----:B------:R-:W-:-:S10]  /*13e70*/  UMOV UR7, 0x12f00000 ;  /* 0x12f0000000077882 */ /* 0x000fd40000000000 */
.L_x_2815:
        /* <DEDUP_REMOVED lines=13> */
.L_x_2964:
[----:B------:R-:W-:Y:S05]  /*13f50*/  BSYNC B2 ;  /* 0x0000000000027941 */ /* 0x000fea0003800000 */
.L_x_2816:
[----:B------:R-:W-:Y:S01]  /*13f60*/  BSSY B2, `(.L_x_2818) ;  /* 0x000000b000027945 */ /* 0x000fe20003800000 */
[----:B------:R-:W-:Y:S02]  /*13f70*/  IMAD.MOV.U32 R12, RZ, RZ, 0x0 ;  /* 0x00000000ff0c7424 */ /* 0x000fe400078e00ff */
[----:B------:R-:W-:Y:S01]  /*13f80*/  IMAD.MOV.U32 R13, RZ, RZ, 0x12f00000 ;  /* 0x12f00000ff0d7424 */ /* 0x000fe200078e00ff */
[----:B------:R-:W-:Y:S06]  /*13f90*/  @P2 BRA `(.L_x_2819) ;  /* 0x00000000001c2947 */ /* 0x000fec0003800000 */
[----:B------:R-:W1:Y:S01]  /*13fa0*/  S2R R9, SR_TID.X ;  /* 0x0000000000097919 */ /* 0x000e620000002100 */
[----:B0-2---:R-:W-:-:S04]  /*13fb0*/  IMAD.MOV.U32 R6, RZ, RZ, 0x4000 ;  /* 0x00004000ff067424 */ /* 0x005fc800078e00ff */
[----:B------:R3:W-:Y:S01]  /*13fc0*/  SYNCS.ARRIVE.TRANS64 RZ, [R5+URZ+0x168b0], R6 ;  /* 0x0168b00605ff79a7 */ /* 0x0007e2000800003f */
[----:B-1----:R-:W-:-:S04]  /*13fd0*/  LOP3.LUT R9, R9, 0x1f, RZ, 0xc0, !PT ;  /* 0x0000001f09097812 */ /* 0x002fc800078ec0ff */
[----:B------:R-:W-:-:S13]  /*13fe0*/  ISETP.NE.AND P1, PT, R9, RZ, PT ;  /* 0x000000ff0900720c */ /* 0x000fda0003f25270 */
[----:B---3--:R-:W-:Y:S05]  /*13ff0*/  @!P1 BRA `(.L_x_2819) ;  /* 0x0000000000049947 */ /* 0x008fea0003800000 */
[----:B------:R-:W-:Y:S01]  /*14000*/  BPT.TRAP 0x1 ;  /* 0x000000040000795c */ /* 0x000fe20000300000 */
.L_x_2819:
[----:B------:R-:W-:Y:S05]  /*14010*/  BSYNC B2 ;  /* 0x0000000000027941 */ /* 0x000fea0003800000 */
.L_x_2818:
[----:B------:R-:W-:Y:S01]  /*14020*/  R2UR UR10, R11 ;  /* 0x000000000b0a72ca */ /* 0x000fe200000e0000 */
[----:B------:R-:W-:Y:S01]  /*14030*/  UIADD3 UR4, UP0, UR38, 0x670, URZ ;  /* 0x0000067026047890 */ /* 0x000fe2000ff1e03f */
[----:B------:R-:W-:Y:S01]  /*14040*/  R2UR UR6, R12 ;  /* 0x000000000c0672ca */ /* 0x000fe200000e0000 */
[----:B------:R-:W-:Y:S01]  /*14050*/  VIADD R7, R7, 0x400 ;  /* 0x0000040007077836 */ /* 0x000fe20000000000 */
[----:B------:R-:W-:Y:S01]  /*14060*/  R2UR UR7, R13 ;  /* 0x000000000d0772ca */ /* 0x000fe200000e0000 */
[----:B0-2---:R-:W-:Y:S01]  /*14070*/  VIADD R5, R5, 0x168b0 ;  /* 0x000168b005057836 */ /* 0x005fe20000000000 */
[----:B------:R-:W-:Y:S01]  /*14080*/  PLOP3.LUT P1, PT, PT, PT, PT, 0x80, 0x0 ;  /* 0x000000000000781c */ /* 0x000fe20003f2f070 */
[----:B------:R-:W-:-:S12]  /*14090*/  UIADD3.X UR5, URZ, UR39, URZ, UP0, !UPT ;  /* 0x000000273f057290 */ /* 0x000fd800087fe43f */
.L_x_2820:
        /* <DEDUP_REMOVED lines=10> */
.L_x_2810:
[----:B------:R-:W-:Y:S05]  /*14140*/  BSYNC B1 ;  /* 0x0000000000017941 */ /* 0x000fea0003800000 */
.L_x_2809:
        /* <DEDUP_REMOVED lines=10> */
.L_x_2791:
[----:B------:R-:W-:Y:S05]  /*141f0*/  BSYNC B0 ;  /* 0x0000000000007941 */ /* 0x000fea0003800000 */
.L_x_2790:
[----:B------:R-:W3:Y:S01]  /*14200*/  LDC R0, c[0x0][0x448] ;  /* 0x00011200ff007b82 */ /* 0x000ee20000000800 */
[----:B------:R-:W-:Y:S01]  /*14210*/  IMAD.MOV.U32 R2, RZ, RZ, 0xc0 ;  /* 0x000000c0ff027424 */ /* 0x000fe200078e00ff */
[----:B------:R-:W-:Y:S05]  /*14220*/  @!P0 WARPSYNC.ALL ;  /* 0x0000000000008948 */ /* 0x000fea0003800000 */
[----:B------:R-:W-:Y:S01]  /*14230*/  IMAD R2, R17, R2, 0xbf ;  /* 0x000000bf11027424 */ /* 0x000fe200078e0202 */
[----:B------:R-:W-:Y:S01]  /*14240*/  BSSY B7, `(.L_x_2822) ;  /* 0x00003b6000077945 */ /* 0x000fe20003800000 */
[----:B------:R-:W-:Y:S01]  /*14250*/  @!P0 BAR.SYNC.DEFER_BLOCKING 0xc, 0x200 ;  /* 0x0308000000008b1d */ /* 0x000fe20000010000 */
[----:B---3--:R-:W-:-:S13]  /*14260*/  ISETP.NE.AND P1, PT, R0, 0x1, PT ;  /* 0x000000010000780c */ /* 0x008fda0003f25270 */
[----:B------:R-:W3:Y:S08]  /*14270*/  @P1 LDC R3, c[0x0][0x44c] ;  /* 0x00011300ff031b82 */ /* 0x000ef00000000800 */
[----:B------:R-:W4:Y:S01]  /*14280*/  @P1 LDC R0, c[0x0][0x450] ;  /* 0x00011400ff001b82 */ /* 0x000f220000000800 */
[----:B---3--:R-:W-:-:S05]  /*14290*/  @P1 IMAD.HI.U32 R3, R2, R3, RZ ;  /* 0x0000000302031227 */ /* 0x008fca00078e00ff */
[----:B----4-:R-:W-:-:S05]  /*142a0*/  @P1 SHF.R.U32.HI R2, RZ, R0, R3 ;  /* 0x00000000ff021219 */ /* 0x010fca0000011603 */
[----:B------:R-:W-:-:S05]  /*142b0*/  IMAD.IADD R2, R20, 0x1, R2 ;  /* 0x0000000114027824 */ /* 0x000fca00078e0202 */
[----:B------:R-:W-:-:S04]  /*142c0*/  SHF.R.S32.HI R0, RZ, 0x1f, R2 ;  /* 0x0000001fff007819 */ /* 0x000fc80000011402 */
[----:B------:R-:W-:-:S04]  /*142d0*/  LEA.HI R0, R0, R2, RZ, 0x7 ;  /* 0x0000000200007211 */ /* 0x000fc800078f38ff */
[----:B------:R-:W-:-:S04]  /*142e0*/  SHF.R.S32.HI R0, RZ, 0x7, R0 ;  /* 0x00000007ff007819 */ /* 0x000fc80000011400 */
[----:B------:R-:W-:-:S04]  /*142f0*/  VIMNMX R4, R21, R0, PT ;  /* 0x0000000015047248 */ /* 0x000fc80003fe0100 */
[----:B------:R-:W-:Y:S01]  /*14300*/  ISETP.GT.AND P0, PT, R4, RZ, PT ;  /* 0x000000ff0400720c */ /* 0x000fe20003f04270 */
        /* <DEDUP_REMOVED lines=15> */
[----:B------:R-:W4:Y:S01]  /*14400*/  POPC R7, R4 ;  /* 0x0000000400077309 */ /* 0x000f220000000000 */
[----:B---3--:R-:W4:Y:S02]  /*14410*/  SHFL.IDX PT, R0, R3, R0, 0x1f ;  /* 0x00001f0003007589 */ /* 0x008f2400000e0000 */
[----:B----4-:R-:W-:Y:S01]  /*14420*/  IADD3 R16, R0, UR36, R7 ;  /* 0x0000002400107c10 */ /* 0x010fe2000fffe007 */
[----:B------:R-:W-:Y:S06]  /*14430*/  BRA `(.L_x_2824) ;  /* 0x0000003800587947 */ /* 0x000fec0003800000 */
.L_x_2823:
        /* <DEDUP_REMOVED lines=8> */
[----:B------:R-:W-:Y:S01]  /*144c0*/  MOV R4, UR6 ;  /* 0x0000000600047c02 */ /* 0x000fe20008000f00 */
[----:B------:R-:W-:Y:S01]  /*144d0*/  IMAD.U32 R5, RZ, RZ, UR7 ;  /* 0x00000007ff057e24 */ /* 0x000fe2000f8e00ff */
[----:B------:R-:W3:Y:S01]  /*144e0*/  LDC.64 R2, c[0x4][R2] ;  /* 0x0100000002027b82 */ /* 0x000ee20000000a00 */
[----:B--2---:R-:W-:Y:S02]  /*144f0*/  IMAD.U32 R6, RZ, RZ, UR8 ;  /* 0x00000008ff067e24 */ /* 0x004fe4000f8e00ff */
[----:B------:R-:W-:Y:S02]  /*14500*/  IMAD.U32 R7, RZ, RZ, UR9 ;  /* 0x00000009ff077e24 */ /* 0x000fe4000f8e00ff */
[----:B------:R-:W-:-:S02]  /*14510*/  IMAD.U32 R10, RZ, RZ, UR4 ;  /* 0x00000004ff0a7e24 */ /* 0x000fc4000f8e00ff */
[----:B------:R-:W-:Y:S02]  /*14520*/  IMAD.U32 R11, RZ, RZ, UR5 ;  /* 0x00000005ff0b7e24 */ /* 0x000fe4000f8e00ff */
[----:B0-----:R-:W-:Y:S02]  /*14530*/  IMAD.MOV.U32 R8, RZ, RZ, 0x70 ;  /* 0x00000070ff087424 */ /* 0x001fe400078e00ff */
[----:B------:R-:W-:Y:S02]  /*14540*/  IMAD.MOV.U32 R12, RZ, RZ, 0x1 ;  /* 0x00000001ff0c7424 */ /* 0x000fe400078e00ff */
[----:B------:R-:W-:-:S07]  /*14550*/  IMAD.MOV.U32 R13, RZ, RZ, RZ ;  /* 0x000000ffff0d7224 */ /* 0x000fce00078e00ff */
[----:B------:R-:W-:-:S07]  /*14560*/  LEPC R20, `(.L_x_2826) ;  /* 0x000000001014794e */ /* 0x000fce0000000000 */
[----:B-1-3--:R-:W-:Y:S05]  /*14570*/  CALL.ABS.NOINC R2 ;  /* 0x0000000002007343 */ /* 0x00afea0003c00000 */
.L_x_2826:
[----:B------:R-:W-:Y:S05]  /*14580*/  BSYNC B6 ;  /* 0x0000000000067941 */ /* 0x000fea0003800000 */
.L_x_2825:
        /* <DEDUP_REMOVED lines=12> */
[----:B------:R-:W-:-:S02]  /*14650*/  IMAD.U32 R7, RZ, RZ, UR9 ;  /* 0x00000009ff077e24 */ /* 0x000fc4000f8e00ff */
[----:B------:R-:W-:Y:S02]  /*14660*/  IMAD.U32 R10, RZ, RZ, UR4 ;  /* 0x00000004ff0a7e24 */ /* 0x000fe4000f8e00ff */
[----:B------:R-:W-:Y:S02]  /*14670*/  IMAD.U32 R11, RZ, RZ, UR5 ;  /* 0x00000005ff0b7e24 */ /* 0x000fe4000f8e00ff */
[----:B0-----:R-:W-:Y:S02]  /*14680*/  IMAD.MOV.U32 R8, RZ, RZ, 0x70 ;  /* 0x00000070ff087424 */ /* 0x001fe400078e00ff */
[----:B------:R-:W-:Y:S02]  /*14690*/  IMAD.MOV.U32 R12, RZ, RZ, 0x1 ;  /* 0x00000001ff0c7424 */ /* 0x000fe400078e00ff */
[----:B---3--:R-:W-:-:S07]  /*146a0*/  IMAD.MOV.U32 R13, RZ, RZ, RZ ;  /* 0x000000ffff0d7224 */ /* 0x008fce00078e00ff */
[----:B------:R-:W-:-:S07]  /*146b0*/  LEPC R20, `(.L_x_2829) ;  /* 0x000000001014794e */ /* 0x000fce0000000000 */
[----:B-1--4-:R-:W-:Y:S05]  /*146c0*/  CALL.ABS.NOINC R2 ;  /* 0x0000000002007343 */ /* 0x012fea0003c00000 */
.L_x_2829:
        /* <DEDUP_REMOVED lines=15> */
.L_x_2828:
[----:B------:R-:W-:Y:S05]  /*147c0*/  BSYNC B6 ;  /* 0x0000000000067941 */ /* 0x000fea0003800000 */
.L_x_2827:
[----:B------:R3:W4:Y:S01]  /*147d0*/  LDL R20, [R1+0xc] ;  /* 0x00000c0001147983 */ /* 0x0007220000100800 */
[----:B------:R-:W-:Y:S01]  /*147e0*/  ULDC.64 UR4, c[0x0][0x9f8] ;  /* 0x00027e0000047ab9 */ /* 0x000fe20000000a00 */
[----:B------:R-:W0:Y:S01]  /*147f0*/  LDC R7, c[0x0][0x430] ;  /* 0x00010c00ff077b82 */ /* 0x000e220000000800 */
[----:B------:R-:W-:Y:S01]  /*14800*/  ISETP.NE.U32.AND P0, PT, RZ, UR4, PT ;  /* 0x00000004ff007c0c */ /* 0x000fe2000bf05070 */
[----:B------:R-:W2:Y:S03]  /*14810*/  LDL R27, [R1+0x34] ;  /* 0x00003400011b7983 */ /* 0x000ea60000100800 */
[----:B------:R-:W-:Y:S01]  /*14820*/  ISETP.NE.AND.EX P0, PT, RZ, UR5, PT, P0 ;  /* 0x00000005ff007c0c */ /* 0x000fe2000bf05300 */
[----:B------:R-:W3:Y:S04]  /*14830*/  LDL R21, [R1+0x18] ;  /* 0x0000180001157983 */ /* 0x000ee80000100800 */
[----:B------:R-:W3:Y:S01]  /*14840*/  LDL R2, [R1+0x1c] ;  /* 0x00001c0001027983 */ /* 0x000ee20000100800 */
[----:B------:R-:W0:Y:S07]  /*14850*/  S2R R3, SR_TID.X ;  /* 0x0000000000037919 */ /* 0x000e2e0000002100 */
[----:B------:R-:W-:Y:S01]  /*14860*/  @P0 IADD3 R24, P1, R24, UR4, RZ ;  /* 0x0000000418180c10 */ /* 0x000fe2000ff3e0ff */
[----:B------:R-:W0:Y:S03]  /*14870*/  S2R R0, SR_TID.X ;  /* 0x0000000000007919 */ /* 0x000e260000002100 */
[----:B------:R-:W-:Y:S01]  /*14880*/  @P0 IADD3.X R25, R25, UR5, RZ, P1, !PT ;  /* 0x0000000519190c10 */ /* 0x000fe20008ffe4ff */
[----:B-1----:R-:W3:Y:S04]  /*14890*/  LDL R9, [R1+0x50] ;  /* 0x0000500001097983 */ /* 0x002ee80000100800 */
[----:B----4-:R-:W4:Y:S01]  /*148a0*/  @P0 LDG.E R20, desc[UR40][R24.64] ;  /* 0x0000002818140981 */ /* 0x010f22000c1e1900 */
[----:B0-----:R-:W-:Y:S01]  /*148b0*/  ISETP.NE.AND P1, PT, R7, 0x1, PT ;  /* 0x000000010700780c */ /* 0x001fe20003f25270 */
[----:B------:R-:W-:Y:S01]  /*148c0*/  IMAD.SHL.U32 R3, R3, 0x10, RZ ;  /* 0x0000001003037824 */ /* 0x000fe200078e00ff */
[----:B------:R-:W-:Y:S01]  /*148d0*/  LOP3.LUT R0, R0, 0x7f, RZ, 0xc0, !PT ;  /* 0x0000007f00007812 */ /* 0x000fe200078ec0ff */
[----:B--2---:R-:W-:-:S03]  /*148e0*/  VIADD R27, R27, 0xffffffff ;  /* 0xffffffff1b1b7836 */ /* 0x004fc60000000000 */
[----:B------:R-:W-:Y:S01]  /*148f0*/  SHF.R.U32.HI R0, RZ, 0x3, R0 ;  /* 0x00000003ff007819 */ /* 0x000fe20000011600 */
[----:B------:R-:W-:Y:S01]  /*14900*/  IMAD.SHL.U32 R8, R27, 0x80, RZ ;  /* 0x000000801b087824 */ /* 0x000fe200078e00ff */
[----:B------:R-:W-:-:S04]  /*14910*/  LOP3.LUT R3, R3, 0x70, RZ, 0xc0, !PT ;  /* 0x0000007003037812 */ /* 0x000fc800078ec0ff */
[----:B------:R-:W-:Y:S01]  /*14920*/  LOP3.LUT R0, R8, R0, R3, 0xfe, !PT ;  /* 0x0000000008007212 */ /* 0x000fe200078efe03 */
[----:B------:R-:W0:Y:S08]  /*14930*/  @P1 LDC R5, c[0x0][0x434] ;  /* 0x00010d00ff051b82 */ /* 0x000e300000000800 */
[----:B------:R-:W1:Y:S01]  /*14940*/  @P1 LDC R6, c[0x0][0x438] ;  /* 0x00010e00ff061b82 */ /* 0x000e620000000800 */
[----:B----4-:R2:W-:Y:S01]  /*14950*/  @P0 STL [R1+0xc], R20 ;  /* 0x00000c1401000387 */ /* 0x0105e20000100800 */
[C---:B---3--:R-:W-:Y:S01]  /*14960*/  ISETP.GE.AND P0, PT, R0.reuse, R21, PT ;  /* 0x000000150000720c */ /* 0x048fe20003f06270 */
        /* <DEDUP_REMOVED lines=12> */
[----:B------:R-:W0:Y:S02]  /*14a30*/  @!P0 LDC.64 R2, c[0x0][0x418] ;  /* 0x00010600ff028b82 */ /* 0x000e240000000a00 */
[----:B0-----:R-:W-:Y:S01]  /*14a40*/  @!P0 LEA R6, P1, R4, R2, 0x2 ;  /* 0x0000000204068211 */ /* 0x001fe200078210ff */
[----:B------:R-:W-:-:S05]  /*14a50*/  @!P0 IMAD.IADD R2, R5, 0x1, R7 ;  /* 0x0000000105028824 */ /* 0x000fca00078e0207 */
[----:B------:R-:W-:Y:S01]  /*14a60*/  @!P0 LEA.HI.X R7, R4, R3, R2, 0x2, P1 ;  /* 0x0000000304078211 */ /* 0x000fe200008f1402 */
[----:B------:R-:W-:-:S06]  /*14a70*/  IMAD.MOV.U32 R2, RZ, RZ, RZ ;  /* 0x000000ffff027224 */ /* 0x000fcc00078e00ff */
[----:B------:R2:W5:Y:S04]  /*14a80*/  @!P0 LDG.E R2, desc[UR40][R6.64] ;  /* 0x0000002806028981 */ /* 0x000568000c1e1900 */
[----:B------:R2:W-:Y:S01]  /*14a90*/  STL [R1+0x20], R10 ;  /* 0x0000200a01007387 */ /* 0x0005e20000100800 */
[----:B------:R-:W-:Y:S01]  /*14aa0*/  ISETP.NE.AND P2, PT, R9, 0x3, PT ;  /* 0x000000030900780c */ /* 0x000fe20003f45270 */
[----:B------:R-:W-:Y:S01]  /*14ab0*/  UMOV UR4, 0xffffffff ;  /* 0xffffffff00047882 */ /* 0x000fe20000000000 */
[----:B------:R-:W-:-:S11]  /*14ac0*/  LOP3.LUT R23, R23, 0xfffffffd, RZ, 0xc0, !PT ;  /* 0xfffffffd17177812 */ /* 0x000fd600078ec0ff */
[----:B------:R-:W-:Y:S01]  /*14ad0*/  @P2 LOP3.LUT R23, R23, 0x2, RZ, 0xfc, !PT ;  /* 0x0000000217172812 */ /* 0x000fe200078efcff */
[----:B--2---:R-:W-:Y:S06]  /*14ae0*/  BRA.DIV UR4, `(.L_x_2830) ;  /* 0x0000005e04987947 */ /* 0x004fec000b800000 */
.L_x_2967:
[----:B------:R-:W-:-:S05]  /*14af0*/  SHF.R.S32.HI R9, RZ, 0x1f, R18 ;  /* 0x0000001fff097819 */ /* 0x000fca0000011412 */
[----:B------:R0:W-:Y:S01]  /*14b00*/  STL [R1+0x10], R9 ;  /* 0x0000100901007387 */ /* 0x0001e20000100800 */
[----:B------:R-:W-:Y:S05]  /*14b10*/  @!P2 BRA `(.L_x_2831) ;  /* 0x000000000004a947 */ /* 0x000fea0003800000 */
[----:B------:R-:W-:Y:S01]  /*14b20*/  BPT.TRAP 0x1 ;  /* 0x000000040000795c */ /* 0x000fe20000300000 */
.L_x_2831:
        /* <DEDUP_REMOVED lines=25> */
.L_x_2968:
[----:B------:R-:W-:Y:S05]  /*14cc0*/  BSYNC B0 ;  /* 0x0000000000007941 */ /* 0x000fea0003800000 */
.L_x_2832:
        /* <DEDUP_REMOVED lines=10> */
[----:B------:R-:W-:-:S03]  /*14d70*/  IADD3 R5, R5, R6, RZ ;  /* 0x0000000605057210 */ /* 0x000fc60007ffe0ff */
[----:B------:R-:W-:-:S04]  /*14d80*/  IMAD.WIDE.U32 R4, R2, UR4, R4 ;  /* 0x0000000402047c25 */ /* 0x000fc8000f8e0004 */
[----:B------:R-:W-:Y:S01]  /*14d90*/  IMAD R2, R2, UR5, R7 ;  /* 0x0000000502027c24 */ /* 0x000fe2000f8e0207 */
[----:B------:R-:W-:-:S03]  /*14da0*/  ULDC.64 UR4, c[0x0][0x308] ;  /* 0x0000c20000047ab9 */ /* 0x000fc60000000a00 */
[----:B------:R-:W-:Y:S02]  /*14db0*/  IMAD.IADD R5, R5, 0x1, R2 ;  /* 0x0000000105057824 */ /* 0x000fe400078e0202 */
[----:B------:R-:W-:-:S04]  /*14dc0*/  IMAD.WIDE.U32 R4, R18, UR4, R4 ;  /* 0x0000000412047c25 */ /* 0x000fc8000f8e0004 */
[----:B--2---:R-:W-:Y:S02]  /*14dd0*/  IMAD R0, R9, UR4, RZ ;  /* 0x0000000409007c24 */ /* 0x004fe4000f8e02ff */
[----:B------:R-:W1:Y:S02]  /*14de0*/  S2R R9, SR_TID.X ;  /* 0x0000000000097919 */ /* 0x000e640000002100 */
[----:B------:R-:W-:Y:S01]  /*14df0*/  IMAD R0, R18, UR5, R0 ;  /* 0x0000000512007c24 */ /* 0x000fe2000f8e0200 */
[----:B------:R-:W-:-:S03]  /*14e00*/  ULDC.64 UR4, c[0x0][0x2e8] ;  /* 0x0000ba0000047ab9 */ /* 0x000fc60000000a00 */
[----:B------:R-:W-:Y:S01]  /*14e10*/  IMAD.IADD R2, R5, 0x1, R0 ;  /* 0x0000000105027824 */ /* 0x000fe200078e0200 */
[----:B------:R-:W-:Y:S01]  /*14e20*/  LEA R0, P0, R4, UR4, 0x1 ;  /* 0x0000000404007c11 */ /* 0x000fe2000f8008ff */
[----:B------:R-:W-:-:S03]  /*14e30*/  ULDC UR4, c[0x0][0x2f4] ;  /* 0x0000bd0000047ab9 */ /* 0x000fc60000000800 */
        /* <DEDUP_REMOVED lines=89> */
.L_x_2986:
        /* <DEDUP_REMOVED lines=10> */
.L_x_2835:
[----:B------:R-:W-:Y:S02]  /*15470*/  PLOP3.LUT P1, PT, P1, P0, PT, 0xa2, 0x0 ;  /* 0x000000000000781c */ /* 0x000fe40000f21472 */
[----:B------:R-:W-:-:S08]  /*15480*/  @P0 R2UR P1, UR4, R3 ;  /* 0x00000000030402ca */ /* 0x000fd00000020000 */
[----:B------:R-:W-:-:S05]  /*15490*/  @P0 PLOP3.LUT P0, PT, P1, PT, PT, 0x80, 0x0 ;  /* 0x000000000000081c */ /* 0x000fca0000f0f070 */
[----:B------:R-:W-:Y:S01]  /*154a0*/  @!P1 SYNCS.ARRIVE.TRANS64.RED.A0T1 RZ, [UR4+0x16830], RZ ;  /* 0x016830ffffff99a7 */ /* 0x000fe20008200404 */
[----:B------:R-:W-:Y:S07]  /*154b0*/  @!P1 ARRIVES.LDGSTSBAR.64.TRANSCNT [UR4+0x16830] ;  /* 0x01683000ff0099b0 */ /* 0x000fee0008000a84 */
[----:B------:R-:W-:Y:S05]  /*154c0*/  @P0 BRA.U.ANY `(.L_x_2835) ;  /* 0xfffffffd00e80947 */ /* 0x000fea000393ffff */
[----:B------:R-:W-:Y:S01]  /*154d0*/  NOP ;  /* 0x0000000000007918 */ /* 0x000fe20000000000 */
[----:B------:R-:W2:Y:S02]  /*154e0*/  LDL R0, [R1+0x50] ;  /* 0x0000500001007983 */ /* 0x000ea40000100800 */
[----:B--2---:R-:W-:-:S13]  /*154f0*/  ISETP.NE.AND P2, PT, R0, 0x3, PT ;  /* 0x000000030000780c */ /* 0x004fda0003f45270 */
[----:B------:R-:W-:Y:S05]  /*15500*/  @!P2 BRA `(.L_x_2836) ;  /* 0x000000000004a947 */ /* 0x000fea0003800000 */
[----:B------:R-:W-:Y:S01]  /*15510*/  BPT.TRAP 0x1 ;  /* 0x000000040000795c */ /* 0x000fe20000300000 */
.L_x_2836:
[----:B------:R1:W5:Y:S01]  /*15520*/  LDL.LU R4, [R1+0x28] ;  /* 0x0000280001047983 */ /* 0x0003620000300800 */
[----:B------:R1:W-:Y:S03]  /*15530*/  SYNCS.ARRIVE.TRANS64.A1T0 RZ, [R3+URZ+0x16830], RZ ;  /* 0x016830ff03ff79a7 */ /* 0x0003e6000810003f */
[----:B0-----:R1:W5:Y:S04]  /*15540*/  LDL.LU R7, [R1+0x8] ;  /* 0x0000080001077983 */ /* 0x0013680000300800 */
        /* <DEDUP_REMOVED lines=11> */
[----:B-1----:R-:W-:-:S03]  /*15600*/  SEL R3, R7, RZ, !P0 ;  /* 0x000000ff07037207 */ /* 0x002fc60004000000 */
        /* <DEDUP_REMOVED lines=26> */
.L_x_2838:
[----:B------:R-:W-:Y:S05]  /*157b0*/  BSYNC B6 ;  /* 0x0000000000067941 */ /* 0x000fea0003800000 */
.L_x_2837:
[----:B0-----:R-:W2:Y:S01]  /*157c0*/  LDL.LU R0, [R1+0x40] ;  /* 0x0000400001007983 */ /* 0x001ea20000300800 */
[----:B------:R-:W-:Y:S01]  /*157d0*/  ULDC.64 UR4, c[0x0][0x2d8] ;  /* 0x0000b60000047ab9 */ /* 0x000fe20000000a00 */
[----:B------:R-:W0:Y:S01]  /*157e0*/  LDC R10, c[0x0][0x448] ;  /* 0x00011200ff0a7b82 */ /* 0x000e220000000800 */
[----:B------:R-:W-:Y:S01]  /*157f0*/  ULDC.64 UR6, c[0x0][0x2c8] ;  /* 0x0000b20000067ab9 */ /* 0x000fe20000000a00 */
[----:B------:R-:W3:Y:S01]  /*15800*/  LDL.LU R21, [R1+0x3c] ;  /* 0x00003c0001157983 */ /* 0x000ee20000300800 */
[----:B------:R-:W-:-:S03]  /*15810*/  ULDC.64 UR8, c[0x0][0x280] ;  /* 0x0000a00000087ab9 */ /* 0x000fc60000000a00 */
[----:B------:R-:W3:Y:S04]  /*15820*/  LDL.LU.64 R2, [R1+0x28] ;  /* 0x0000280001027983 */ /* 0x000ee80000300a00 */
[----:B------:R-:W4:Y:S04]  /*15830*/  LDL R20, [R1+0x10] ;  /* 0x0000100001147983 */ /* 0x000f280000100800 */
[----:B------:R-:W4:Y:S01]  /*15840*/  LDL.LU R5, [R1+0x8] ;  /* 0x0000080001057983 */ /* 0x000f220000300800 */
[----:B0-----:R-:W-:-:S13]  /*15850*/  ISETP.NE.AND P1, PT, R10, 0x1, PT ;  /* 0x000000010a00780c */ /* 0x001fda0003f25270 */
[----:B------:R-:W0:Y:S01]  /*15860*/  @P1 LDC R7, c[0x0][0x450] ;  /* 0x00011400ff071b82 */ /* 0x000e220000000800 */
[----:B--2---:R-:W-:Y:S02]  /*15870*/  IMAD.MOV.U32 R4, RZ, RZ, R0 ;  /* 0x000000ffff047224 */ /* 0x004fe400078e0000 */
[----:B---3--:R-:W-:Y:S02]  /*15880*/  IMAD.MOV.U32 R3, RZ, RZ, R21 ;  /* 0x000000ffff037224 */ /* 0x008fe400078e0015 */
[----:B------:R-:W1:Y:S01]  /*15890*/  S2R R21, SR_TID.X ;  /* 0x0000000000157919 */ /* 0x000e620000002100 */
[----:B----4-:R-:W-:Y:S02]  /*158a0*/  IMAD R0, R20, UR4, RZ ;  /* 0x0000000414007c24 */ /* 0x010fe4000f8e02ff */
[----:B------:R-:W2:Y:S01]  /*158b0*/  S2R R20, SR_TID.X ;  /* 0x0000000000147919 */ /* 0x000ea20000002100 */
[----:B-1----:R-:W-:Y:S01]  /*158c0*/  IMAD.SHL.U32 R21, R21, 0x10, RZ ;  /* 0x0000001015157824 */ /* 0x002fe200078e00ff */
[----:B--2---:R-:W-:-:S04]  /*158d0*/  LOP3.LUT R20, R20, 0x7f, RZ, 0xc0, !PT ;  /* 0x0000007f14147812 */ /* 0x004fc800078ec0ff */
[----:B------:R-:W-:Y:S02]  /*158e0*/  LOP3.LUT R21, R21, 0x70, RZ, 0xc0, !PT ;  /* 0x0000007015157812 */ /* 0x000fe400078ec0ff */
[----:B------:R-:W-:-:S04]  /*158f0*/  SHF.R.U32.HI R20, RZ, 0x3, R20 ;  /* 0x00000003ff147819 */ /* 0x000fc80000011614 */
[----:B------:R-:W-:-:S05]  /*15900*/  LOP3.LUT R20, R20, R21, RZ, 0xfc, !PT ;  /* 0x0000001514147212 */ /* 0x000fca00078efcff */
[----:B------:R-:W-:Y:S02]  /*15910*/  IMAD R6, R17, 0xc0, R20 ;  /* 0x000000c011067824 */ /* 0x000fe400078e0214 */
[----:B------:R1:W5:Y:S01]  /*15920*/  LDL R20, [R1+0x24] ;  /* 0x0000240001147983 */ /* 0x0003620000100800 */
[C---:B------:R-:W-:Y:S02]  /*15930*/  IMAD R0, R18.reuse, UR5, R0 ;  /* 0x0000000512007c24 */ /* 0x040fe4000f8e0200 */
[----:B------:R-:W-:Y:S01]  /*15940*/  IMAD.WIDE.U32 R2, R18, UR4, R2 ;  /* 0x0000000412027c25 */ /* 0x000fe2000f8e0002 */
[----:B------:R-:W-:-:S03]  /*15950*/  ULDC.64 UR4, c[0x0][0x2e0] ;  /* 0x0000b80000047ab9 */ /* 0x000fc60000000a00 */
[----:B------:R-:W-:Y:S02]  /*15960*/  IMAD.IADD R3, R3, 0x1, R0 ;  /* 0x0000000103037824 */ /* 0x000fe400078e0200 */
[----:B------:R-:W2:Y:S01]  /*15970*/  @P1 LDC R0, c[0x0][0x44c] ;  /* 0x00011300ff001b82 */ /* 0x000ea20000000800 */
[----:B------:R-:W-:Y:S02]  /*15980*/  IMAD R4, R4, UR4, RZ ;  /* 0x0000000404047c24 */ /* 0x000fe4000f8e02ff */
[----:B------:R-:W-:-:S04]  /*15990*/  IMAD.WIDE.U32 R2, R5, UR4, R2 ;  /* 0x0000000405027c25 */ /* 0x000fc8000f8e0002 */
[----:B------:R-:W-:Y:S01]  /*159a0*/  IMAD R4, R5, UR5, R4 ;  /* 0x0000000505047c24 */ /* 0x000fe2000f8e0204 */
[----:B------:R-:W-:-:S03]  /*159b0*/  ULDC.64 UR4, c[0x0][0x2d0] ;  /* 0x0000b40000047ab9 */ /* 0x000fc60000000a00 */
[----:B------:R-:W-:Y:S02]  /*159c0*/  IMAD.IADD R5, R3, 0x1, R4 ;  /* 0x0000000103057824 */ /* 0x000fe400078e0204 */
[----:B------:R-:W-:Y:S01]  /*159d0*/  IMAD.MOV.U32 R4, RZ, RZ, R2 ;  /* 0x000000ffff047224 */ /* 0x000fe200078e0002 */
[----:B------:R-:W-:Y:S01]  /*159e0*/  MOV R2, R6 ;  /* 0x0000000600027202 */ /* 0x000fe20000000f00 */
[----:B--2---:R-:W-:-:S05]  /*159f0*/  @P1 IMAD.HI.U32 R0, R6, R0, RZ ;  /* 0x0000000006001227 */ /* 0x004fca00078e00ff */
[----:B0-----:R-:W-:-:S04]  /*15a00*/  @P1 SHF.R.U32.HI R2, RZ, R7, R0 ;  /* 0x00000007ff021219 */ /* 0x001fc80000011600 */
[--C-:B------:R-:W-:Y:S01]  /*15a10*/  SHF.R.S32.HI R0, RZ, 0x1f, R2.reuse ;  /* 0x0000001fff007819 */ /* 0x100fe20000011402 */
[----:B------:R-:W-:-:S04]  /*15a20*/  IMAD.MOV R7, RZ, RZ, -R2 ;  /* 0x000000ffff077224 */ /* 0x000fc800078e0a02 */
[----:B------:R-:W-:-:S04]  /*15a30*/  IMAD R0, R0, UR4, RZ ;  /* 0x0000000400007c24 */ /* 0x000fc8000f8e02ff */
[C---:B------:R-:W-:Y:S02]  /*15a40*/  IMAD R0, R2.reuse, UR5, R0 ;  /* 0x0000000502007c24 */ /* 0x040fe4000f8e0200 */
[----:B------:R-:W-:-:S04]  /*15a50*/  IMAD.WIDE.U32 R2, R2, UR4, R4 ;  /* 0x0000000402027c25 */ /* 0x000fc8000f8e0004 */
[----:B------:R-:W-:Y:S02]  /*15a60*/  IMAD.IADD R3, R3, 0x1, R0 ;  /* 0x0000000103037824 */ /* 0x000fe400078e0200 */
[----:B------:R-:W-:-:S05]  /*15a70*/  IMAD R0, R10, R7, R6 ;  /* 0x000000070a007224 */ /* 0x000fca00078e0206 */
[----:B------:R-:W-:Y:S01]  /*15a80*/  SHF.R.S32.HI R7, RZ, 0x1f, R0 ;  /* 0x0000001fff077819 */ /* 0x000fe20000011400 */
[----:B------:R-:W-:-:S04]  /*15a90*/  IMAD.WIDE.U32 R8, R0, UR6, R2 ;  /* 0x0000000600087c25 */ /* 0x000fc8000f8e0002 */
[----:B------:R-:W-:-:S04]  /*15aa0*/  IMAD R7, R7, UR6, RZ ;  /* 0x0000000607077c24 */ /* 0x000fc8000f8e02ff */
[----:B------:R-:W-:Y:S01]  /*15ab0*/  IMAD R0, R0, UR7, R7 ;  /* 0x0000000700007c24 */ /* 0x000fe2000f8e0207 */
[----:B------:R-:W-:Y:S01]  /*15ac0*/  LEA R2, P0, R8, UR8, 0x1 ;  /* 0x0000000808027c11 */ /* 0x000fe2000f8008ff */
[----:B------:R-:W0:Y:S02]  /*15ad0*/  @P1 LDC R7, c[0x0][0x44c] ;  /* 0x00011300ff071b82 */ /* 0x000e240000000800 */
[----:B------:R-:W-:-:S05]  /*15ae0*/  IMAD.IADD R0, R9, 0x1, R0 ;  /* 0x0000000109007824 */ /* 0x000fca00078e0200 */
[----:B------:R-:W-:Y:S02]  /*15af0*/  LEA.HI.X R0, R8, UR9, R0, 0x1, P0 ;  /* 0x0000000908007c11 */ /* 0x000fe400080f0c00 */
[----:B------:R-:W2:Y:S01]  /*15b00*/  @P1 LDC R8, c[0x0][0x450] ;  /* 0x00011400ff081b82 */ /* 0x000ea20000000800 */
[----:B------:R-:W-:Y:S01]  /*15b10*/  VIADD R3, R6, 0x80 ;  /* 0x0000008006037836 */ /* 0x000fe20000000000 */
[----:B------:R-:W3:Y:S03]  /*15b20*/  S2R R11, SR_TID.X ;  /* 0x00000000000b7919 */ /* 0x000ee60000002100 */
[----:B------:R-:W-:Y:S02]  /*15b30*/  IMAD.MOV.U32 R6, RZ, RZ, R3 ;  /* 0x000000ffff067224 */ /* 0x000fe400078e0003 */
[----:B0-----:R-:W-:-:S05]  /*15b40*/  @P1 IMAD.HI.U32 R7, R3, R7, RZ ;  /* 0x0000000703071227 */ /* 0x001fca00078e00ff */
[----:B--2---:R-:W-:-:S05]  /*15b50*/  @P1 SHF.R.U32.HI R6, RZ, R8, R7 ;  /* 0x00000008ff061219 */ /* 0x004fca0000011607 */
[----:B------:R-:W-:-:S04]  /*15b60*/  IMAD.MOV R7, RZ, RZ, -R6 ;  /* 0x000000ffff077224 */ /* 0x000fc800078e0a06 */
[----:B------:R-:W-:Y:S01]  /*15b70*/  IMAD R3, R10, R7, R3 ;  /* 0x000000070a037224 */ /* 0x000fe200078e0203 */
[----:B------:R-:W-:Y:S01]  /*15b80*/  SHF.R.S32.HI R7, RZ, 0x1f, R6 ;  /* 0x0000001fff077819 */ /* 0x000fe20000011406 */
[----:B------:R-:W-:-:S04]  /*15b90*/  IMAD.WIDE.U32 R4, R6, UR4, R4 ;  /* 0x0000000406047c25 */ /* 0x000fc8000f8e0004 */
[----:B------:R-:W-:Y:S01]  /*15ba0*/  IMAD R7, R7, UR4, RZ ;  /* 0x0000000407077c24 */ /* 0x000fe2000f8e02ff */
[----:B------:R-:W-:-:S03]  /*15bb0*/  ULDC UR4, c[0x0][0x2b8] ;  /* 0x0000ae0000047ab9 */ /* 0x000fc60000000800 */
[----:B------:R-:W-:-:S04]  /*15bc0*/  IMAD R6, R6, UR5, R7 ;  /* 0x0000000506067c24 */ /* 0x000fc8000f8e0207 */
[----:B------:R-:W-:Y:S01]  /*15bd0*/  IMAD.IADD R5, R5, 0x1, R6 ;  /* 0x0000000105057824 */ /* 0x000fe200078e0206 */
[----:B------:R-:W-:Y:S01]  /*15be0*/  SHF.R.S32.HI R6, RZ, 0x1f, R3 ;  /* 0x0000001fff067819 */ /* 0x000fe20000011403 */
[----:B---3--:R-:W-:-:S04]  /*15bf0*/  IMAD.SHL.U32 R21, R11, 0x8, RZ ;  /* 0x000000080b157824 */ /* 0x008fc800078e00ff */
[----:B------:R-:W-:Y:S02]  /*15c00*/  IMAD R8, R6, UR6, RZ ;  /* 0x0000000606087c24 */ /* 0x000fe4000f8e02ff */
[----:B------:R-:W-:Y:S01]  /*15c10*/  IMAD.WIDE.U32 R6, R3, UR6, R4 ;  /* 0x0000000603067c25 */ /* 0x000fe2000f8e0004 */
[----:B------:R-:W-:-:S03]  /*15c20*/  LOP3.LUT R21, R21, 0x38, RZ, 0xc0, !PT ;  /* 0x0000003815157812 */ /* 0x000fc600078ec0ff */
[----:B------:R-:W-:Y:S01]  /*15c30*/  IMAD R3, R3, UR7, R8 ;  /* 0x0000000703037c24 */ /* 0x000fe2000f8e0208 */
[----:B------:R-:W-:-:S03]  /*15c40*/  LEA R5, P1, R6, UR8, 0x1 ;  /* 0x0000000806057c11 */ /* 0x000fc6000f8208ff */
[----:B------:R-:W-:Y:S01]  /*15c50*/  IMAD.IADD R3, R7, 0x1, R3 ;  /* 0x0000000107037824 */ /* 0x000fe200078e0203 */
[----:B------:R-:W-:Y:S01]  /*15c60*/  ISETP.GE.AND P0, PT, R21, UR4, PT ;  /* 0x0000000415007c0c */ /* 0x000fe2000bf06270 */
[----:B------:R-:W-:Y:S01]  /*15c70*/  UMOV UR4, 0xffffffff ;  /* 0xffffffff00047882 */ /* 0x000fe20000000000 */
[----:B------:R-:W-:Y:S02]  /*15c80*/  LOP3.LUT R11, R11, 0x7f, RZ, 0xc0, !PT ;  /* 0x0000007f0b0b7812 */ /* 0x000fe400078ec0ff */
[----:B------:R-:W-:Y:S02]  /*15c90*/  LEA.HI.X R4, R6, UR9, R3, 0x1, P1 ;  /* 0x0000000906047c11 */ /* 0x000fe400088f0c03 */
[----:B------:R-:W-:Y:S01]  /*15ca0*/  SHF.R.U32.HI R9, RZ, 0x3, R11 ;  /* 0x00000003ff097819 */ /* 0x000fe2000001160b */
[----:B-1----:R-:W-:Y:S06]  /*15cb0*/  BRA.DIV UR4, `(.L_x_2839) ;  /* 0x0000005a041c7947 */ /* 0x002fec000b800000 */
        /* <DEDUP_REMOVED lines=65> */
[----:B------:R-:W-:Y:S01]  /*160d0*/  ISETP.GE.AND P1, PT, R6, R3, PT ;  /* 0x000000030600720c */ /* 0x000fe20003f26270 */
[----:B------:R-:W-:Y:S04]  /*160e0*/  SHFL.IDX PT, R2, R2, 0x7, 0x181f ;  /* 0x00f81f0002027f89 */ /* 0x000fe800000e0000 */
[----:B------:R-:W1:Y:S08]  /*160f0*/  SHFL.IDX PT, R6, R0, 0x6, 0x181f ;  /* 0x00d81f0000067f89 */ /* 0x000e7000000e0000 */
[----:B0-----:R-:W-:-:S05]  /*16100*/  @!P1 LEA R7, P2, R21, R7, 0x1 ;  /* 0x0000000715079211 */ /* 0x001fca00078408ff */
[----:B-1----:R-:W-:-:S05]  /*16110*/  @!P1 IMAD.X R6, RZ, RZ, R6, P2 ;  /* 0x000000ffff069224 */ /* 0x002fca00010e0606 */
[----:B------:R-:W-:-:S04]  /*16120*/  @!P1 LOP3.LUT R7, R7, R6, RZ, 0x3c, !PT ;  /* 0x0000000607079212 */ /* 0x000fc800078e3cff */
[----:B------:R-:W-:-:S04]  /*16130*/  @!P1 LOP3.LUT R6, R7, R6, RZ, 0x3c, !PT ;  /* 0x0000000607069212 */ /* 0x000fc800078e3cff */
[----:B------:R-:W-:-:S05]  /*16140*/  @!P1 LOP3.LUT R7, R7, R6, RZ, 0x3c, !PT ;  /* 0x0000000607079212 */ /* 0x000fca00078e3cff */
[----:B------:R0:W-:Y:S02]  /*16150*/  @!P1 LDGSTS.E.BYPASS.LTC128B.128 [R20+0xb400], desc[UR40][R6.64], !P0 ;  /* 0x0b40000006149fae */ /* 0x0001e4000c101d68 */
[----:B0-----:R-:W-:-:S05]  /*16160*/  VIADD R6, R17, 0x80 ;  /* 0x0000008011067836 */ /* 0x001fca0000000000 */
[----:B------:R-:W-:Y:S02]  /*16170*/  ISETP.GE.AND P1, PT, R6, R3, PT ;  /* 0x000000030600720c */ /* 0x000fe40003f26270 */
[----:B------:R0:W1:Y:S02]  /*16180*/  SHFL.IDX PT, R6, R0, 0x7, 0x181f ;  /* 0x00f81f0000067f89 */ /* 0x00006400000e0000 */
[----:B0-----:R-:W-:-:S05]  /*16190*/  VIADD R0, R17, 0x70 ;  /* 0x0000007011007836 */ /* 0x001fca0000000000 */
[----:B------:R-:W-:Y:S02]  /*161a0*/  ISETP.GE.AND P3, PT, R0, R3, PT ;  /* 0x000000030000720c */ /* 0x000fe40003f66270 */
[----:B------:R-:W0:Y:S11]  /*161b0*/  SHFL.IDX PT, R0, R5, RZ, 0x181f ;  /* 0x00181fff05007589 */ /* 0x000e3600000e0000 */
[----:B------:R-:W-:-:S05]  /*161c0*/  @!P3 LEA R2, P2, R21, R2, 0x1 ;  /* 0x000000021502b211 */ /* 0x000fca00078408ff */
[----:B-1----:R-:W-:-:S04]  /*161d0*/  @!P3 IMAD.X R6, RZ, RZ, R6, P2 ;  /* 0x000000ffff06b224 */ /* 0x002fc800010e0606 */
[----:B------:R-:W-:Y:S02]  /*161e0*/  @!P3 IMAD.MOV.U32 R7, RZ, RZ, R6 ;  /* 0x000000ffff07b224 */ /* 0x000fe400078e0006 */
[----:B------:R-:W-:Y:S01]  /*161f0*/  @!P3 IMAD.MOV.U32 R6, RZ, RZ, R2 ;  /* 0x000000ffff06b224 */ /* 0x000fe200078e0002 */
[----:B0-----:R-:W-:Y:S01]  /*16200*/  @!P1 LEA R0, P2, R21, R0, 0x1 ;  /* 0x0000000015009211 */ /* 0x001fe200078408ff */
[----:B------:R-:W-:Y:S04]  /*16210*/  SHFL.IDX PT, R2, R5, 0x3, 0x181f ;  /* 0x00781f0005027f89 */ /* 0x000fe800000e0000 */
[----:B------:R0:W-:Y:S02]  /*16220*/  @!P3 LDGSTS.E.BYPASS.LTC128B.128 [R20+0xbc00], desc[UR40][R6.64], !P0 ;  /* 0x0bc000000614bfae */ /* 0x0001e4000c101d68 */
[----:B0-----:R-:W-:-:S04]  /*16230*/  @!P1 IMAD.X R6, RZ, RZ, R8, P2 ;  /* 0x000000ffff069224 */ /* 0x001fc800010e0608 */
[----:B------:R-:W-:Y:S02]  /*16240*/  @!P1 IMAD.MOV.U32 R7, RZ, RZ, R6 ;  /* 0x000000ffff079224 */ /* 0x000fe400078e0006 */
        /* <DEDUP_REMOVED lines=19> */
.L_x_3011:
        /* <DEDUP_REMOVED lines=10> */
.L_x_2840:
        /* <DEDUP_REMOVED lines=10> */
[----:B------:R-:W-:-:S04]  /*164c0*/  LOP3.LUT R0, R0, 0xfffffffe, RZ, 0xc0, !PT ;  /* 0xfffffffe00007812 */ /* 0x000fc800078ec0ff */
[----:B------:R-:W-:-:S04]  /*164d0*/  IADD3 R0, R2, -R0, RZ ;  /* 0x8000000002007210 */ /* 0x000fc80007ffe0ff */
[----:B------:R-:W-:Y:S01]  /*164e0*/  SHF.L.U32 R0, R0, 0x1f, RZ ;  /* 0x0000001f00007819 */ /* 0x000fe200000006ff */
[----:B------:R-:W-:Y:S01]  /*164f0*/  NOP ;  /* 0x0000000000007918 */ /* 0x000fe20000000000 */
[----:B------:R1:W-:Y:S01]  /*16500*/  SYNCS.ARRIVE.TRANS64.A1T0 RZ, [R22+URZ+0x16800], RZ ;  /* 0x016800ff16ff79a7 */ /* 0x0003e2000810003f */
[----:B------:R-:W-:Y:S01]  /*16510*/  BSSY B0, `(.L_x_2841) ;  /* 0x0000003000007945 */ /* 0x000fe20003800000 */
[----:B------:R-:W2:Y:S03]  /*16520*/  SYNCS.PHASECHK.TRANS64.TRYWAIT P0, [R22+URZ+0x16820], R0 ;  /* 0x01682000160075a7 */ /* 0x000ea6000800017f */
[----:B-12---:R-:W-:Y:S05]  /*16530*/  @!P0 BRA `(.L_x_2842) ;  /* 0x0000005c00ec8947 */ /* 0x006fea0003800000 */
.L_x_3012:
[----:B------:R-:W-:Y:S05]  /*16540*/  BSYNC B0 ;  /* 0x0000000000007941 */ /* 0x000fea0003800000 */
.L_x_2841:
[----:B------:R-:W2:Y:S01]  /*16550*/  LDL R2, [R1+0x34] ;  /* 0x0000340001027983 */ /* 0x000ea20000100800 */
[----:B------:R-:W-:Y:S01]  /*16560*/  BSSY B0, `(.L_x_2843) ;  /* 0x000010d000007945 */ /* 0x000fe20003800000 */
[----:B--2---:R-:W-:-:S13]  /*16570*/  ISETP.GE.AND P0, PT, R2, 0x2, PT ;  /* 0x000000020200780c */ /* 0x004fda0003f06270 */
[----:B------:R-:W-:Y:S05]  /*16580*/  @!P0 BRA `(.L_x_2844) ;  /* 0x0000001000288947 */ /* 0x000fea0003800000 */
[----:B------:R-:W2:Y:S01]  /*16590*/  S2R R3, SR_TID.X ;  /* 0x0000000000037919 */ /* 0x000ea20000002100 */
[----:B------:R-:W-:Y:S01]  /*165a0*/  ULDC UR4, c[0x0][0x2f4] ;  /* 0x0000bd0000047ab9 */ /* 0x000fe20000000800 */
[----:B0-----:R-:W-:Y:S01]  /*165b0*/  VIADD R7, R2, 0xfffffffe ;  /* 0xfffffffe02077836 */ /* 0x001fe20000000000 */
[----:B------:R0:W-:Y:S01]  /*165c0*/  STL [R1+0x8], R27 ;  /* 0x0000081b01007387 */ /* 0x0001e20000100800 */
[----:B------:R-:W-:Y:S02]  /*165d0*/  IMAD.MOV.U32 R17, RZ, RZ, R29 ;  /* 0x000000ffff117224 */ /* 0x000fe400078e001d */
[----:B------:R-:W-:Y:S02]  /*165e0*/  IMAD.MOV.U32 R6, RZ, RZ, R26 ;  /* 0x000000ffff067224 */ /* 0x000fe400078e001a */
[----:B--2---:R-:W-:-:S05]  /*165f0*/  IMAD.SHL.U32 R3, R3, 0x8, RZ ;  /* 0x0000000803037824 */ /* 0x004fca00078e00ff */
[----:B------:R-:W-:-:S04]  /*16600*/  LOP3.LUT R3, R3, 0x38, RZ, 0xc0, !PT ;  /* 0x0000003803037812 */ /* 0x000fc800078ec0ff */
[----:B0-----:R-:W-:-:S13]  /*16610*/  ISETP.GE.AND P1, PT, R3, UR4, PT ;  /* 0x0000000403007c0c */ /* 0x001fda000bf26270 */
.L_x_2857:
[----:B------:R-:W2:Y:S01]  /*16620*/  LDL R11, [R1+0x1c] ;  /* 0x00001c00010b7983 */ /* 0x000ea20000100800 */
[----:B-1----:R-:W0:Y:S03]  /*16630*/  LDC R0, c[0x0][0x430] ;  /* 0x00010c00ff007b82 */ /* 0x002e260000000800 */
[----:B------:R-:W3:Y:S04]  /*16640*/  LDL R10, [R1+0x20] ;  /* 0x00002000010a7983 */ /* 0x000ee80000100800 */
[----:B------:R-:W4:Y:S01]  /*16650*/  LDL R9, [R1+0xc] ;  /* 0x00000c0001097983 */ /* 0x000f220000100800 */
[----:B------:R-:W1:Y:S03]  /*16660*/  S2R R2, SR_TID.X ;  /* 0x0000000000027919 */ /* 0x000e660000002100 */
[----:B------:R-:W5:Y:S01]  /*16670*/  LDL R8, [R1+0x50] ;  /* 0x0000500001087983 */ /* 0x000f620000100800 */
        /* <DEDUP_REMOVED lines=25> */
[----:B-----5:R-:W-:Y:S01]  /*16810*/  ISETP.NE.AND P2, PT, R8, 0x3, PT ;  /* 0x000000030800780c */ /* 0x020fe20003f45270 */
[----:B------:R-:W-:-:S05]  /*16820*/  VIADD R26, R6, 0x1 ;  /* 0x00000001061a7836 */ /* 0x000fca0000000000 */
        /* <DEDUP_REMOVED lines=8> */
.L_x_2845:
[----:B------:R-:W-:Y:S01]  /*168b0*/  IMAD R5, R26, 0x8, R22 ;  /* 0x000000081a057824 */ /* 0x000fe200078e0216 */
[----:B------:R-:W-:Y:S01]  /*168c0*/  SHF.L.U32 R2, R29, 0x1f, RZ ;  /* 0x0000001f1d027819 */ /* 0x000fe200000006ff */
[----:B------:R-:W-:Y:S03]  /*168d0*/  BSSY B1, `(.L_x_2846) ;  /* 0x0000003000017945 */ /* 0x000fe60003800000 */
[----:B------:R-:W0:Y:S02]  /*168e0*/  SYNCS.PHASECHK.TRANS64.TRYWAIT P0, [R5+URZ+0x16840], R2 ;  /* 0x01684002050075a7 */ /* 0x000e24000800017f */
[----:B0-----:R-:W-:Y:S05]  /*168f0*/  @!P0 BRA `(.L_x_2847) ;  /* 0x0000005c00108947 */ /* 0x001fea0003800000 */
.L_x_3013:
[----:B------:R-:W-:Y:S05]  /*16900*/  BSYNC B1 ;  /* 0x0000000000017941 */ /* 0x000fea0003800000 */
.L_x_2846:
        /* <DEDUP_REMOVED lines=36> */
[----:B------:R-:W-:-:S04]  /*16b50*/  LOP3.LUT R11, R11, 0x38, RZ, 0xc0, !PT ;  /* 0x000000380b0b7812 */ /* 0x000fc800078ec0ff */
[----:B------:R-:W-:-:S04]  /*16b60*/  SHF.L.U32 R7, R11, 0x1, RZ ;  /* 0x000000010b077819 */ /* 0x000fc800000006ff */
        /* <DEDUP_REMOVED lines=36> */
.L_x_3031:
        /* <DEDUP_REMOVED lines=8> */
.L_x_2849:
[----:B------:R-:W-:Y:S02]  /*16e30*/  PLOP3.LUT P2, PT, P2, P0, PT, 0xa2, 0x0 ;  /* 0x000000000000781c */ /* 0x000fe40001741472 */
[----:B------:R-:W-:-:S08]  /*16e40*/  @P0 R2UR P2, UR4, R5 ;  /* 0x00000000050402ca */ /* 0x000fd00000040000 */
[----:B------:R-:W-:-:S05]  /*16e50*/  @P0 PLOP3.LUT P0, PT, P2, PT, PT, 0x80, 0x0 ;  /* 0x000000000000081c */ /* 0x000fca000170f070 */
[----:B------:R-:W-:Y:S01]  /*16e60*/  @!P2 SYNCS.ARRIVE.TRANS64.RED.A0T1 RZ, [UR4+0x16830], RZ ;  /* 0x016830ffffffa9a7 */ /* 0x000fe20008200404 */
[----:B------:R-:W-:Y:S07]  /*16e70*/  @!P2 ARRIVES.LDGSTSBAR.64.TRANSCNT [UR4+0x16830] ;  /* 0x01683000ff00a9b0 */ /* 0x000fee0008000a84 */
[----:B------:R-:W-:Y:S05]  /*16e80*/  @P0 BRA.U.ANY `(.L_x_2849) ;  /* 0xfffffffd00e80947 */ /* 0x000fea000393ffff */
[----:B------:R-:W-:Y:S01]  /*16e90*/  NOP ;  /* 0x0000000000007918 */ /* 0x000fe20000000000 */
[----:B-1----:R-:W2:Y:S02]  /*16ea0*/  LDL R2, [R1+0x50] ;  /* 0x0000500001027983 */ /* 0x002ea40000100800 */
[----:B--2---:R-:W-:-:S13]  /*16eb0*/  ISETP.NE.AND P3, PT, R2, 0x3, PT ;  /* 0x000000030200780c */ /* 0x004fda0003f65270 */
[----:B------:R-:W-:Y:S05]  /*16ec0*/  @!P3 BRA `(.L_x_2850) ;  /* 0x000000000004b947 */ /* 0x000fea0003800000 */
[----:B------:R-:W-:Y:S01]  /*16ed0*/  BPT.TRAP 0x1 ;  /* 0x000000040000795c */ /* 0x000fe20000300000 */
.L_x_2850:
[----:B------:R1:W-:Y:S01]  /*16ee0*/  SYNCS.ARRIVE.TRANS64.A1T0 RZ, [R5+URZ+0x16830], RZ ;  /* 0x016830ff05ff79a7 */ /* 0x0003e2000810003f */
[----:B------:R-:W-:Y:S05]  /*16ef0*/  @!P3 BRA `(.L_x_2851) ;  /* 0x000000000004b947 */ /* 0x000fea0003800000 */
[----:B------:R-:W-:Y:S01]  /*16f00*/  BPT.TRAP 0x1 ;  /* 0x000000040000795c */ /* 0x000fe20000300000 */
.L_x_2851:
[----:B------:R-:W-:Y:S01]  /*16f10*/  SHF.L.U32 R2, R17, 0x1f, RZ ;  /* 0x0000001f11027819 */ /* 0x000fe200000006ff */
[----:B-1----:R-:W-:Y:S01]  /*16f20*/  IMAD R5, R6, 0x8, R22 ;  /* 0x0000000806057824 */ /* 0x002fe200078e0216 */
[----:B------:R-:W-:Y:S03]  /*16f30*/  BSSY B1, `(.L_x_2852) ;  /* 0x0000003000017945 */ /* 0x000fe60003800000 */
[----:B------:R-:W1:Y:S02]  /*16f40*/  SYNCS.PHASECHK.TRANS64.TRYWAIT P0, [R5+URZ+0x16860], R2 ;  /* 0x01686002050075a7 */ /* 0x000e64000800017f */
[----:B-1----:R-:W-:Y:S05]  /*16f50*/  @!P0 BRA `(.L_x_2853) ;  /* 0x0000005c00c88947 */ /* 0x002fea0003800000 */
.L_x_3032:
[----:B------:R-:W-:Y:S05]  /*16f60*/  BSYNC B1 ;  /* 0x0000000000017941 */ /* 0x000fea0003800000 */
.L_x_2852:
        /* <DEDUP_REMOVED lines=61> */
.L_x_3050:
        /* <DEDUP_REMOVED lines=28> */
.L_x_2855:
[----:B------:R-:W-:Y:S02]  /*17500*/  PLOP3.LUT P2, PT, P2, P0, PT, 0xa2, 0x0 ;  /* 0x000000000000781c */ /* 0x000fe40001741472 */
[----:B------:R-:W-:-:S08]  /*17510*/  @P0 R2UR P2, UR4, R5 ;  /* 0x00000000050402ca */ /* 0x000fd00000040000 */
[----:B------:R-:W-:-:S05]  /*17520*/  @P0 PLOP3.LUT P0, PT, P2, PT, PT, 0x80, 0x0 ;  /* 0x000000000000081c */ /* 0x000fca000170f070 */
[----:B------:R-:W-:Y:S01]  /*17530*/  @!P2 SYNCS.ARRIVE.TRANS64.RED.A0T1 RZ, [UR4+0x16850], RZ ;  /* 0x016850ffffffa9a7 */ /* 0x000fe20008200404 */
[----:B------:R-:W-:Y:S07]  /*17540*/  @!P2 ARRIVES.LDGSTSBAR.64.TRANSCNT [UR4+0x16850] ;  /* 0x01685000ff00a9b0 */ /* 0x000fee0008000a84 */
[----:B------:R-:W-:Y:S05]  /*17550*/  @P0 BRA.U.ANY `(.L_x_2855) ;  /* 0xfffffffd00e80947 */ /* 0x000fea000393ffff */
[----:B------:R-:W-:Y:S01]  /*17560*/  NOP ;  /* 0x0000000000007918 */ /* 0x000fe20000000000 */
[----:B------:R-:W2:Y:S01]  /*17570*/  LDL R2, [R1+0x50] ;  /* 0x0000500001027983 */ /* 0x000ea20000100800 */
[----:B------:R-:W-:Y:S01]  /*17580*/  IMAD.MOV.U32 R25, RZ, RZ, R0 ;  /* 0x000000ffff197224 */ /* 0x000fe200078e0000 */
[----:B--2---:R-:W-:-:S13]  /*17590*/  ISETP.NE.AND P3, PT, R2, 0x3, PT ;  /* 0x000000030200780c */ /* 0x004fda0003f65270 */
[----:B------:R-:W-:Y:S05]  /*175a0*/  @!P3 BRA `(.L_x_2856) ;  /* 0x000000000004b947 */ /* 0x000fea0003800000 */
[----:B------:R-:W-:Y:S01]  /*175b0*/  BPT.TRAP 0x1 ;  /* 0x000000040000795c */ /* 0x000fe20000300000 */
.L_x_2856:
[----:B------:R2:W-:Y:S01]  /*175c0*/  STL [R1+0x8], R27 ;  /* 0x0000081b01007387 */ /* 0x0005e20000100800 */
[C---:B------:R-:W-:Y:S01]  /*175d0*/  ISETP.GT.AND P0, PT, R27.reuse, RZ, PT ;  /* 0x000000ff1b00720c */ /* 0x040fe20003f04270 */
[----:B------:R2:W-:Y:S01]  /*175e0*/  SYNCS.ARRIVE.TRANS64.A1T0 RZ, [R5+URZ+0x16850], RZ ;  /* 0x016850ff05ff79a7 */ /* 0x0005e2000810003f */
[----:B------:R-:W-:Y:S02]  /*175f0*/  VIADD R7, R27, 0xffffffff ;  /* 0xffffffff1b077836 */ /* 0x000fe40000000000 */
[----:B------:R-:W-:Y:S02]  /*17600*/  IMAD.MOV.U32 R17, RZ, RZ, R29 ;  /* 0x000000ffff117224 */ /* 0x000fe400078e001d */
[----:B------:R-:W-:-:S07]  /*17610*/  IMAD.MOV.U32 R6, RZ, RZ, R26 ;  /* 0x000000ffff067224 */ /* 0x000fce00078e001a */
[----:B--2---:R-:W-:Y:S05]  /*17620*/  @P0 BRA `(.L_x_2857) ;  /* 0xffffffec00fc0947 */ /* 0x004fea000383ffff */
.L_x_2844:
[----:B------:R-:W-:Y:S05]  /*17630*/  BSYNC B0 ;  /* 0x0000000000007941 */ /* 0x000fea0003800000 */
.L_x_2843:
        /* <DEDUP_REMOVED lines=17> */
.L_x_2859:
[----:B------:R-:W-:Y:S05]  /*17750*/  BSYNC B0 ;  /* 0x0000000000007941 */ /* 0x000fea0003800000 */
.L_x_2858:
[----:B------:R-:W2:Y:S02]  /*17760*/  LDL R0, [R1+0x50] ;  /* 0x0000500001007983 */ /* 0x000ea40000100800 */
[----:B--2---:R-:W-:-:S13]  /*17770*/  ISETP.NE.AND P0, PT, R0, 0x3, PT ;  /* 0x000000030000780c */ /* 0x004fda0003f05270 */
[----:B------:R-:W-:Y:S05]  /*17780*/  @!P0 BRA `(.L_x_2860) ;  /* 0x0000000000048947 */ /* 0x000fea0003800000 */
[----:B------:R-:W-:Y:S01]  /*17790*/  BPT.TRAP 0x1 ;  /* 0x000000040000795c */ /* 0x000fe20000300000 */
.L_x_2860:
[----:B------:R-:W0:Y:S01]  /*177a0*/  LDL.LU R2, [R1+0x18] ;  /* 0x0000180001027983 */ /* 0x000e220000300800 */
[----:B------:R-:W-:Y:S01]  /*177b0*/  IMAD R0, R26, 0x8, R22 ;  /* 0x000000081a007824 */ /* 0x000fe200078e0216 */
[----:B------:R-:W-:Y:S01]  /*177c0*/  SHF.L.U32 R3, R29, 0x1f, RZ ;  /* 0x0000001f1d037819 */ /* 0x000fe200000006ff */
[----:B------:R-:W-:Y:S03]  /*177d0*/  BSSY B0, `(.L_x_2861) ;  /* 0x0000004000007945 */ /* 0x000fe60003800000 */
[----:B------:R-:W1:Y:S01]  /*177e0*/  SYNCS.PHASECHK.TRANS64.TRYWAIT P0, [R0+URZ+0x16860], R3 ;  /* 0x01686003000075a7 */ /* 0x000e62000800017f */
[----:B0-----:R-:W-:Y:S01]  /*177f0*/  IMAD R6, R27, -0x80, R2 ;  /* 0xffffff801b067824 */ /* 0x001fe200078e0202 */
[----:B-1----:R-:W-:Y:S06]  /*17800*/  @!P0 BRA `(.L_x_2862) ;  /* 0x0000005c00f88947 */ /* 0x002fec0003800000 */
.L_x_3051:
[----:B------:R-:W-:Y:S05]  /*17810*/  BSYNC B0 ;  /* 0x0000000000007941 */ /* 0x000fea0003800000 */
.L_x_2861:
        /* <DEDUP_REMOVED lines=28> */
[----:B------:R-:W1:Y:S01]  /*179e0*/  SHFL.IDX PT, R14, R24, 0x2, 0x181f ;  /* 0x00581f00180e7f89 */ /* 0x000e6200000e0000 */
[----:B0-----:R-:W-:-:S05]  /*179f0*/  IADD3.X R3, RZ, R3, RZ, P2, !PT ;  /* 0x00000003ff037210 */ /* 0x001fca00017fe4ff */
        /* <DEDUP_REMOVED lines=32> */
.L_x_3069:
        /* <DEDUP_REMOVED lines=9> */
.L_x_2864:
[----:B------:R-:W-:Y:S02]  /*17c90*/  PLOP3.LUT P1, PT, P1, P0, PT, 0xa2, 0x0 ;  /* 0x000000000000781c */ /* 0x000fe40000f21472 */
[----:B------:R-:W-:-:S08]  /*17ca0*/  @P0 R2UR P1, UR4, R0 ;  /* 0x00000000000402ca */ /* 0x000fd00000020000 */
[----:B------:R-:W-:-:S05]  /*17cb0*/  @P0 PLOP3.LUT P0, PT, P1, PT, PT, 0x80, 0x0 ;  /* 0x000000000000081c */ /* 0x000fca0000f0f070 */
[----:B------:R-:W-:Y:S01]  /*17cc0*/  @!P1 SYNCS.ARRIVE.TRANS64.RED.A0T1 RZ, [UR4+0x16850], RZ ;  /* 0x016850ffffff99a7 */ /* 0x000fe20008200404 */
[----:B------:R-:W-:Y:S07]  /*17cd0*/  @!P1 ARRIVES.LDGSTSBAR.64.TRANSCNT [UR4+0x16850] ;  /* 0x01685000ff0099b0 */ /* 0x000fee0008000a84 */
[----:B------:R-:W-:Y:S05]  /*17ce0*/  @P0 BRA.U.ANY `(.L_x_2864) ;  /* 0xfffffffd00e80947 */ /* 0x000fea000393ffff */
[----:B------:R-:W-:Y:S01]  /*17cf0*/  NOP ;  /* 0x0000000000007918 */ /* 0x000fe20000000000 */
[----:B0-----:R-:W2:Y:S02]  /*17d00*/  LDL R2, [R1+0x50] ;  /* 0x0000500001027983 */ /* 0x001ea40000100800 */
[----:B--2---:R-:W-:-:S13]  /*17d10*/  ISETP.NE.AND P2, PT, R2, 0x3, PT ;  /* 0x000000030200780c */ /* 0x004fda0003f45270 */
[----:B------:R-:W-:Y:S05]  /*17d20*/  @!P2 BRA `(.L_x_2865) ;  /* 0x000000000004a947 */ /* 0x000fea0003800000 */
[----:B------:R-:W-:Y:S01]  /*17d30*/  BPT.TRAP 0x1 ;  /* 0x000000040000795c */ /* 0x000fe20000300000 */
.L_x_2865:
[----:B------:R-:W-:Y:S01]  /*17d40*/  VIADD R26, R26, 0x1 ;  /* 0x000000011a1a7836 */ /* 0x000fe20000000000 */
[----:B------:R0:W-:Y:S04]  /*17d50*/  SYNCS.ARRIVE.TRANS64.A1T0 RZ, [R0+URZ+0x16850], RZ ;  /* 0x016850ff00ff79a7 */ /* 0x0001e8000810003f */
[----:B------:R-:W-:-:S04]  /*17d60*/  ISETP.NE.AND P0, PT, R26, 0x2, PT ;  /* 0x000000021a00780c */ /* 0x000fc80003f05270 */
[----:B0-----:R-:W-:Y:S02]  /*17d70*/  SEL R0, RZ, 0x1, P0 ;  /* 0x00000001ff007807 */ /* 0x001fe40000000000 */
[----:B------:R-:W-:Y:S02]  /*17d80*/  SEL R26, R26, RZ, P0 ;  /* 0x000000ff1a1a7207 */ /* 0x000fe40000000000 */
[----:B------:R-:W-:-:S07]  /*17d90*/  LOP3.LUT R29, R29, R0, RZ, 0x3c, !PT ;  /* 0x000000001d1d7212 */ /* 0x000fce00078e3cff */
.L_x_2824:
[----:B------:R-:W-:Y:S05]  /*17da0*/  BSYNC B7 ;  /* 0x0000000000077941 */ /* 0x000fea0003800000 */
.L_x_2822:
        /* <DEDUP_REMOVED lines=11> */
.L_x_2866:
[----:B------:R-:W3:Y:S01]  /*17e60*/  S2R R0, SR_TID.X ;  /* 0x0000000000007919 */ /* 0x000ee20000002100 */
[----:B------:R-:W-:Y:S01]  /*17e70*/  UMOV UR4, 0xffffffff ;  /* 0xffffffff00047882 */ /* 0x000fe20000000000 */
[----:B---3--:R-:W-:-:S04]  /*17e80*/  LOP3.LUT R7, R0, 0x1f, RZ, 0xc0, !PT ;  /* 0x0000001f00077812 */ /* 0x008fc800078ec0ff */
[----:B------:R-:W-:Y:S01]  /*17e90*/  ISETP.NE.AND P0, PT, R7, 0x1f, PT ;  /* 0x0000001f0700780c */ /* 0x000fe20003f05270 */
[----:B------:R-:W-:-:S12]  /*17ea0*/  BRA.DIV UR4, `(.L_x_2868) ;  /* 0x0000006204907947 */ /* 0x000fd8000b800000 */
[----:B------:R-:W-:Y:S01]  /*17eb0*/  IMAD.IADD R5, R19, 0x1, R7 ;  /* 0x0000000113057824 */ /* 0x000fe200078e0207 */
[----:B------:R-:W-:-:S04]  /*17ec0*/  ULDC UR4, c[0x0][0xc3c] ;  /* 0x00030f0000047ab9 */ /* 0x000fc80000000800 */
[----:B------:R-:W-:-:S13]  /*17ed0*/  ISETP.GE.OR P1, PT, R5, UR4, !P0 ;  /* 0x0000000405007c0c */ /* 0x000fda000c726670 */
[----:B------:R-:W3:Y:S02]  /*17ee0*/  @!P1 LDC.64 R2, c[0x0][0xc80] ;  /* 0x00032000ff029b82 */ /* 0x000ee40000000a00 */
[----:B---3--:R-:W-:-:S06]  /*17ef0*/  @!P1 IMAD.WIDE R2, R5, 0x4, R2 ;  /* 0x0000000405029825 */ /* 0x008fcc00078e0202 */
[----:B------:R3:W4:Y:S01]  /*17f00*/  @!P1 LDG.E R3, desc[UR40][R2.64] ;  /* 0x0000002802039981 */ /* 0x000722000c1e1900 */
[C---:B------:R-:W-:Y:S02]  /*17f10*/  ISETP.GE.U32.AND P2, PT, R7.reuse, 0x2, PT ;  /* 0x000000020700780c */ /* 0x040fe40003f46070 */
[C---:B------:R-:W-:Y:S01]  /*17f20*/  ISETP.GE.U32.AND P3, PT, R7.reuse, 0x4, PT ;  /* 0x000000040700780c */ /* 0x040fe20003f66070 */
[----:B------:R-:W-:Y:S01]  /*17f30*/  SHFL.IDX PT, R0, R16, RZ, 0x1f ;  /* 0x00001fff10007589 */ /* 0x000fe200000e0000 */
[C---:B------:R-:W-:Y:S02]  /*17f40*/  ISETP.GE.U32.AND P4, PT, R7.reuse, 0x8, PT ;  /* 0x000000080700780c */ /* 0x040fe40003f86070 */
[C---:B------:R-:W-:Y:S01]  /*17f50*/  ISETP.GE.U32.AND P5, PT, R7.reuse, 0x10, PT ;  /* 0x000000100700780c */ /* 0x040fe20003fa6070 */
[----:B------:R-:W-:Y:S01]  /*17f60*/  SHFL.IDX PT, R16, R16, 0x1, 0x1f ;  /* 0x00201f0010107f89 */ /* 0x000fe200000e0000 */
[----:B---3--:R-:W-:Y:S02]  /*17f70*/  IMAD.MOV.U32 R2, RZ, RZ, RZ ;  /* 0x000000ffff027224 */ /* 0x008fe400078e00ff */
[----:B----4-:R-:W-:Y:S01]  /*17f80*/  @!P1 IMAD.MOV.U32 R2, RZ, RZ, R3 ;  /* 0x000000ffff029224 */ /* 0x010fe200078e0003 */
[----:B------:R-:W-:-:S04]  /*17f90*/  ISETP.NE.AND P1, PT, R7, RZ, PT ;  /* 0x000000ff0700720c */ /* 0x000fc80003f25270 */
[----:B------:R-:W3:Y:S02]  /*17fa0*/  SHFL.UP PT, R14, R2, 0x1, RZ ;  /* 0x04200000020e7989 */ /* 0x000ee400000e00ff */
[----:B---3--:R-:W-:-:S05]  /*17fb0*/  SEL R5, R14, RZ, P1 ;  /* 0x000000ff0e057207 */ /* 0x008fca0000800000 */
[----:B------:R-:W-:-:S05]  /*17fc0*/  IMAD.IADD R4, R2, 0x1, R5 ;  /* 0x0000000102047824 */ /* 0x000fca00078e0205 */
[----:B------:R-:W3:Y:S02]  /*17fd0*/  SHFL.UP PT, R14, R4, 0x2, RZ ;  /* 0x04400000040e7989 */ /* 0x000ee400000e00ff */
[----:B---3--:R-:W-:-:S05]  /*17fe0*/  SEL R5, R14, RZ, P2 ;  /* 0x000000ff0e057207 */ /* 0x008fca0001000000 */
[----:B------:R-:W-:-:S05]  /*17ff0*/  IMAD.IADD R5, R4, 0x1, R5 ;  /* 0x0000000104057824 */ /* 0x000fca00078e0205 */
[----:B------:R-:W2:Y:S02]  /*18000*/  SHFL.UP PT, R14, R5, 0x4, RZ ;  /* 0x04800000050e7989 */ /* 0x000ea400000e00ff */
[----:B--2---:R-:W-:-:S05]  /*18010*/  SEL R6, R14, RZ, P3 ;  /* 0x000000ff0e067207 */ /* 0x004fca0001800000 */
[----:B------:R-:W-:-:S05]  /*18020*/  IMAD.IADD R6, R5, 0x1, R6 ;  /* 0x0000000105067824 */ /* 0x000fca00078e0206 */
[----:B------:R-:W2:Y:S02]  /*18030*/  SHFL.UP PT, R14, R6, 0x8, RZ ;  /* 0x05000000060e7989 */ /* 0x000ea400000e00ff */
[----:B--2---:R-:W-:-:S05]  /*18040*/  SEL R3, R14, RZ, P4 ;  /* 0x000000ff0e037207 */ /* 0x004fca0002000000 */
[----:B------:R-:W-:-:S05]  /*18050*/  IMAD.IADD R4, R6, 0x1, R3 ;  /* 0x0000000106047824 */ /* 0x000fca00078e0203 */
[----:B------:R-:W2:Y:S02]  /*18060*/  SHFL.UP PT, R14, R4, 0x10, RZ ;  /* 0x06000000040e7989 */ /* 0x000ea400000e00ff */
[----:B--2---:R-:W-:-:S05]  /*18070*/  SEL R3, R14, RZ, P5 ;  /* 0x000000ff0e037207 */ /* 0x004fca0002800000 */
[----:B------:R-:W-:-:S05]  /*18080*/  IMAD.IADD R3, R4, 0x1, R3 ;  /* 0x0000000104037824 */ /* 0x000fca00078e0203 */
[----:B------:R2:W3:Y:S02]  /*18090*/  SHFL.IDX PT, R14, R3, 0x1f, 0x1f ;  /* 0x03e01f00030e7f89 */ /* 0x0004e400000e0000 */
.L_x_3079:
[----:B------:R-:W-:Y:S02]  /*180a0*/  ULDC UR4, c[0x0][0xc38] ;  /* 0x00030e0000047ab9 */ /* 0x000fe40000000800 */
[----:B------:R-:W-:-:S04]  /*180b0*/  IMAD.U32 R4, RZ, RZ, UR4 ;  /* 0x00000004ff047e24 */ /* 0x000fc8000f8e00ff */
[----:B---3--:R-:W-:-:S04]  /*180c0*/  IMAD R5, R14, R4, RZ ;  /* 0x000000040e057224 */ /* 0x008fc800078e02ff */
[----:B------:R-:W-:-:S05]  /*180d0*/  IMAD.IADD R16, R16, 0x1, R5 ;  /* 0x0000000110107824 */ /* 0x000fca00078e0205 */
[----:B------:R-:W-:-:S13]  /*180e0*/  ISETP.GT.AND P6, PT, R16, R0, PT ;  /* 0x000000001000720c */ /* 0x000fda0003fc4270 */
[----:B------:R-:W-:Y:S05]  /*180f0*/  @P6 BRA `(.L_x_2869) ;  /* 0x00000000009c6947 */ /* 0x000fea0003800000 */
.L_x_2874:
[----:B------:R-:W3:Y:S01]  /*18100*/  LDC R4, c[0x0][0xc3c] ;  /* 0x00030f00ff047b82 */ /* 0x000ee20000000800 */
[----:B------:R-:W-:-:S05]  /*18110*/  VIADD R19, R19, 0x1f ;  /* 0x0000001f13137836 */ /* 0x000fca0000000000 */
[----:B---3--:R-:W-:-:S13]  /*18120*/  ISETP.GE.AND P6, PT, R19, R4, PT ;  /* 0x000000041300720c */ /* 0x008fda0003fc6270 */
[----:B------:R-:W-:Y:S05]  /*18130*/  @P6 BRA `(.L_x_2870) ;  /* 0x0000000400d06947 */ /* 0x000fea0003800000 */
[----:B------:R-:W3:Y:S01]  /*18140*/  S2R R2, SR_TID.X ;  /* 0x0000000000027919 */ /* 0x000ee20000002100 */
[----:B------:R-:W-:Y:S01]  /*18150*/  BSSY B0, `(.L_x_2871) ;  /* 0x0000009000007945 */ /* 0x000fe20003800000 */
[----:B---3--:R-:W-:-:S04]  /*18160*/  LOP3.LUT R2, R2, 0x1f, RZ, 0xc0, !PT ;  /* 0x0000001f02027812 */ /* 0x008fc800078ec0ff */
[----:B------:R-:W-:Y:S01]  /*18170*/  IADD3 R5, R19, R2, RZ ;  /* 0x0000000213057210 */ /* 0x000fe20007ffe0ff */
[----:B------:R-:W-:-:S03]  /*18180*/  IMAD.MOV.U32 R2, RZ, RZ, RZ ;  /* 0x000000ffff027224 */ /* 0x000fc600078e00ff */
[----:B------:R-:W-:-:S13]  /*18190*/  ISETP.GE.OR P6, PT, R5, R4, !P0 ;  /* 0x000000040500720c */ /* 0x000fda00047c6670 */
[----:B------:R-:W-:Y:S05]  /*181a0*/  @P6 BRA `(.L_x_2872) ;  /* 0x00000000000c6947 */ /* 0x000fea0003800000 */
[----:B--2---:R-:W2:Y:S02]  /*181b0*/  LDC.64 R2, c[0x0][0xc80] ;  /* 0x00032000ff027b82 */ /* 0x004ea40000000a00 */
[----:B--2---:R-:W-:-:S06]  /*181c0*/  IMAD.WIDE R2, R5, 0x4, R2 ;  /* 0x0000000405027825 */ /* 0x004fcc00078e0202 */
[----:B------:R3:W5:Y:S02]  /*181d0*/  LDG.E R2, desc[UR40][R2.64] ;  /* 0x0000002802027981 */ /* 0x000764000c1e1900 */
.L_x_2872:
[----:B------:R-:W-:Y:S05]  /*181e0*/  BSYNC B0 ;  /* 0x0000000000007941 */ /* 0x000fea0003800000 */
.L_x_2871:
[----:B------:R-:W-:-:S03]  /*181f0*/  UMOV UR4, 0xffffffff ;  /* 0xffffffff00047882 */ /* 0x000fc60000000000 */
[----:B------:R-:W-:Y:S05]  /*18200*/  BRA.DIV UR4, `(.L_x_2873) ;  /* 0x0000006204dc7947 */ /* 0x000fea000b800000 */
[----:B-----5:R-:W4:Y:S02]  /*18210*/  SHFL.UP PT, R14, R2, 0x1, RZ ;  /* 0x04200000020e7989 */ /* 0x020f2400000e00ff */
[----:B----4-:R-:W-:-:S05]  /*18220*/  SEL R13, R14, RZ, P1 ;  /* 0x000000ff0e0d7207 */ /* 0x010fca0000800000 */
[----:B------:R-:W-:-:S05]  /*18230*/  IMAD.IADD R13, R2, 0x1, R13 ;  /* 0x00000001020d7824 */ /* 0x000fca00078e020d */
[----:B------:R-:W4:Y:S02]  /*18240*/  SHFL.UP PT, R14, R13, 0x2, RZ ;  /* 0x044000000d0e7989 */ /* 0x000f2400000e00ff */
[----:B----4-:R-:W-:-:S05]  /*18250*/  SEL R14, R14, RZ, P2 ;  /* 0x000000ff0e0e7207 */ /* 0x010fca0001000000 */
[----:B--23--:R-:W-:-:S05]  /*18260*/  IMAD.IADD R3, R13, 0x1, R14 ;  /* 0x000000010d037824 */ /* 0x00cfca00078e020e */
        /* <DEDUP_REMOVED lines=10> */
.L_x_3087:
[----:B------:R-:W-:Y:S02]  /*18310*/  ULDC UR4, c[0x0][0xc38] ;  /* 0x00030e0000047ab9 */ /* 0x000fe40000000800 */
[----:B------:R-:W-:-:S04]  /*18320*/  IMAD.U32 R4, RZ, RZ, UR4 ;  /* 0x00000004ff047e24 */ /* 0x000fc8000f8e00ff */
[----:B---3--:R-:W-:-:S04]  /*18330*/  IMAD R5, R14, R4, RZ ;  /* 0x000000040e057224 */ /* 0x008fc800078e02ff */
[----:B------:R-:W-:-:S05]  /*18340*/  IMAD.IADD R16, R5, 0x1, R16 ;  /* 0x0000000105107824 */ /* 0x000fca00078e0210 */
[----:B------:R-:W-:-:S13]  /*18350*/  ISETP.GT.AND P6, PT, R16, R0, PT ;  /* 0x000000001000720c */ /* 0x000fda0003fc4270 */
[----:B------:R-:W-:Y:S05]  /*18360*/  @!P6 BRA `(.L_x_2874) ;  /* 0xfffffffc0064e947 */ /* 0x000fea000383ffff */
.L_x_2869:
[----:B------:R-:W-:Y:S01]  /*18370*/  IMAD.IADD R16, R16, 0x1, -R5 ;  /* 0x0000000110107824 */ /* 0x000fe200078e0a05 */
[----:B------:R-:W-:-:S03]  /*18380*/  UMOV UR4, 0xffffffff ;  /* 0xffffffff00047882 */ /* 0x000fc60000000000 */
[----:B------:R-:W-:-:S05]  /*18390*/  IMAD R5, R3, R4, R16 ;  /* 0x0000000403057224 */ /* 0x000fca00078e0210 */
[----:B------:R-:W-:Y:S01]  /*183a0*/  ISETP.GT.AND P6, PT, R5, R0, PT ;  /* 0x000000000500720c */ /* 0x000fe20003fc4270 */
[----:B------:R-:W-:-:S12]  /*183b0*/  BRA.DIV UR4, `(.L_x_2875) ;  /* 0x00000066042c7947 */ /* 0x000fd8000b800000 */
[----:B------:R-:W-:-:S04]  /*183c0*/  VOTE.ANY R5, PT, !P6 ;  /* 0x0000000000057806 */ /* 0x000fc800070e0100 */
[----:B------:R-:W3:Y:S02]  /*183d0*/  POPC R6, R5 ;  /* 0x0000000500067309 */ /* 0x000ee40000000000 */
[----:B---3--:R3:W4:Y:S02]  /*183e0*/  SHFL.IDX PT, R17, R2, R6, 0x1f ;  /* 0x00001f0602117589 */ /* 0x00872400000e0000 */
.L_x_3091:
[----:B------:R-:W-:Y:S01]  /*183f0*/  ISETP.NE.AND P0, PT, R5, RZ, PT ;  /* 0x000000ff0500720c */ /* 0x000fe20003f05270 */
[----:B------:R-:W-:-:S12]  /*18400*/  IMAD.MOV.U32 R5, RZ, RZ, RZ ;  /* 0x000000ffff057224 */ /* 0x000fd800078e00ff */
[----:B------:R-:W-:Y:S05]  /*18410*/  @!P0 BRA `(.L_x_2876) ;  /* 0x0000000000108947 */ /* 0x000fea0003800000 */
[----:B------:R-:W-:Y:S01]  /*18420*/  UMOV UR4, 0xffffffff ;  /* 0xffffffff00047882 */ /* 0x000fe20000000000 */
[----:B------:R-:W-:Y:S02]  /*18430*/  VIADD R12, R6, 0xffffffff ;  /* 0xffffffff060c7836 */ /* 0x000fe40000000000 */
[----:B------:R-:W-:Y:S05]  /*18440*/  BRA.DIV UR4, `(.L_x_2877) ;  /* 0x0000006604507947 */ /* 0x000fea000b800000 */
[----:B------:R0:W0:Y:S02]  /*18450*/  SHFL.IDX PT, R5, R3, R12, 0x1f ;  /* 0x00001f0c03057589 */ /* 0x00002400000e0000 */
.L_x_2876:
[----:B0-23--:R-:W0:Y:S01]  /*18460*/  LDC.64 R2, c[0x0][0xc90] ;  /* 0x00032400ff027b82 */ /* 0x00de220000000a00 */
[----:B------:R-:W-:-:S04]  /*18470*/  IMAD.IADD R19, R6, 0x1, R19 ;  /* 0x0000000106137824 */ /* 0x000fc800078e0213 */
[----:B0-----:R-:W-:-:S05]  /*18480*/  IMAD.WIDE R2, R19, 0x4, R2 ;  /* 0x0000000413027825 */ /* 0x001fca00078e0202 */
[----:B------:R0:W4:Y:S01]  /*18490*/  LDG.E R7, desc[UR40][R2.64] ;  /* 0x0000002802077981 */ /* 0x000122000c1e1900 */
[----:B------:R-:W-:Y:S02]  /*184a0*/  IMAD R16, R5, R4, R16 ;  /* 0x0000000405107224 */ /* 0x000fe400078e0210 */
[----:B0-----:R-:W-:Y:S02]  /*184b0*/  IMAD.MOV.U32 R2, RZ, RZ, RZ ;  /* 0x000000ffff027224 */ /* 0x001fe400078e00ff */
[----:B----4-:R-:W-:-:S05]  /*184c0*/  IMAD R6, R17, R7, RZ ;  /* 0x0000000711067224 */ /* 0x010fca00078e02ff */
[----:B------:R-:W-:-:S04]  /*184d0*/  IABS R8, R6 ;  /* 0x0000000600087213 */ /* 0x000fc80000000000 */
[----:B-1----:R-:W0:Y:S08]  /*184e0*/  I2F.RP R9, R8 ;  /* 0x0000000800097306 */ /* 0x002e300000209400 */
[----:B0-----:R-:W0:Y:S02]  /*184f0*/  MUFU.RCP R9, R9 ;  /* 0x0000000900097308 */ /* 0x001e240000001000 */
[----:B0-----:R-:W-:-:S06]  /*18500*/  VIADD R10, R9, 0xffffffe ;  /* 0x0ffffffe090a7836 */ /* 0x001fcc0000000000 */
[----:B------:R-:W0:Y:S02]  /*18510*/  F2I.FTZ.U32.TRUNC.NTZ R3, R10 ;  /* 0x0000000a00037305 */ /* 0x000e24000021f000 */
[----:B0-----:R-:W-:-:S04]  /*18520*/  IMAD.MOV R5, RZ, RZ, -R3 ;  /* 0x000000ffff057224 */ /* 0x001fc800078e0a03 */
[----:B------:R-:W-:-:S04]  /*18530*/  IMAD R5, R5, R8, RZ ;  /* 0x0000000805057224 */ /* 0x000fc800078e02ff */
[----:B------:R-:W-:-:S04]  /*18540*/  IMAD.HI.U32 R2, R3, R5, R2 ;  /* 0x0000000503027227 */ /* 0x000fc800078e0002 */
[----:B------:R-:W-:Y:S01]  /*18550*/  IMAD.IADD R5, R0, 0x1, -R16 ;  /* 0x0000000100057824 */ /* 0x000fe200078e0a10 */
[----:B------:R-:W-:-:S04]  /*18560*/  IABS R0, R6 ;  /* 0x0000000600007213 */ /* 0x000fc80000000000 */
[----:B------:R-:W-:Y:S01]  /*18570*/  IABS R3, R5 ;  /* 0x0000000500037213 */ /* 0x000fe20000000000 */
[----:B------:R-:W-:-:S04]  /*18580*/  IMAD.MOV R0, RZ, RZ, -R0 ;  /* 0x000000ffff007224 */ /* 0x000fc800078e0a00 */
        /* <DEDUP_REMOVED lines=9> */
[----:B------:R-:W-:-:S05]  /*18620*/  @P0 IADD3 R2, R2, 0x1, RZ ;  /* 0x0000000102020810 */ /* 0x000fca0007ffe0ff */
[----:B------:R-:W-:Y:S01]  /*18630*/  @!P2 IMAD.MOV R2, RZ, RZ, -R2 ;  /* 0x000000ffff02a224 */ /* 0x000fe200078e0a02 */
[----:B------:R-:W-:-:S05]  /*18640*/  @!P1 LOP3.LUT R2, RZ, R6, RZ, 0x33, !PT ;  /* 0x00000006ff029212 */ /* 0x000fca00078e33ff */
[----:B------:R-:W-:Y:S02]  /*18650*/  IMAD R0, R7, R2, RZ ;  /* 0x0000000207007224 */ /* 0x000fe400078e02ff */
[----:B------:R-:W-:Y:S02]  /*18660*/  IMAD.MOV R2, RZ, RZ, -R2 ;  /* 0x000000ffff027224 */ /* 0x000fe400078e0a02 */
[----:B------:R-:W-:Y:S02]  /*18670*/  IMAD.MOV R3, RZ, RZ, -R0 ;  /* 0x000000ffff037224 */ /* 0x000fe400078e0a00 */
[----:B------:R-:W-:-:S03]  /*18680*/  IMAD R5, R6, R2, R5 ;  /* 0x0000000206057224 */ /* 0x000fc600078e0205 */
[----:B------:R-:W-:-:S04]  /*18690*/  VIADDMNMX R4, R3, R4, R7, PT ;  /* 0x0000000403047246 */ /* 0x000fc80003800107 */
        /* <DEDUP_REMOVED lines=8> */
[----:B------:R-:W-:Y:S02]  /*18720*/  IMAD R11, R2, R7, RZ ;  /* 0x00000007020b7224 */ /* 0x000fe400078e02ff */
[----:B------:R-:W-:-:S04]  /*18730*/  IMAD.MOV.U32 R2, RZ, RZ, RZ ;  /* 0x000000ffff027224 */ /* 0x000fc800078e00ff */
[----:B------:R-:W-:Y:S01]  /*18740*/  IMAD.HI.U32 R2, R3, R11, R2 ;  /* 0x0000000b03027227 */ /* 0x000fe200078e0002 */
[----:B------:R-:W-:-:S05]  /*18750*/  IABS R3, R5 ;  /* 0x0000000500037213 */ /* 0x000fca0000000000 */
[----:B------:R-:W-:-:S04]  /*18760*/  IMAD.HI.U32 R2, R2, R3, RZ ;  /* 0x0000000302027227 */ /* 0x000fc800078e00ff */
[----:B------:R-:W-:Y:S01]  /*18770*/  IMAD R6, R2, R6, R3 ;  /* 0x0000000602067224 */ /* 0x000fe200078e0203 */
[C---:B------:R-:W-:Y:S01]  /*18780*/  LOP3.LUT R3, R5.reuse, R4, RZ, 0x3c, !PT ;  /* 0x0000000405037212 */ /* 0x040fe200078e3cff */
[----:B------:R-:W-:-:S03]  /*18790*/  IMAD.IADD R5, R5, 0x1, R0 ;  /* 0x0000000105057824 */ /* 0x000fc600078e0200 */
        /* <DEDUP_REMOVED lines=14> */
.L_x_2870:
[----:B------:R-:W-:Y:S01]  /*18880*/  UMOV UR4, URZ ;  /* 0x0000003f00047c82 */ /* 0x000fe20008000000 */
[----:B------:R-:W-:Y:S01]  /*18890*/  UMOV UR5, URZ ;  /* 0x0000003f00057c82 */ /* 0x000fe20008000000 */
[----:B------:R-:W-:Y:S01]  /*188a0*/  ULDC UR6, c[0x0][0xc3c] ;  /* 0x00030f0000067ab9 */ /* 0x000fe20000000800 */
[----:B------:R-:W-:Y:S02]  /*188b0*/  IMAD.MOV.U32 R16, RZ, RZ, R0 ;  /* 0x000000ffff107224 */ /* 0x000fe400078e0000 */
[----:B------:R-:W-:Y:S02]  /*188c0*/  IMAD.U32 R17, RZ, RZ, UR4 ;  /* 0x00000004ff117e24 */ /* 0x000fe4000f8e00ff */
[----:B------:R-:W-:Y:S02]  /*188d0*/  IMAD.U32 R18, RZ, RZ, UR5 ;  /* 0x00000005ff127e24 */ /* 0x000fe4000f8e00ff */
[----:B------:R-:W-:-:S07]  /*188e0*/  IMAD.U32 R19, RZ, RZ, UR6 ;  /* 0x00000006ff137e24 */ /* 0x000fce000f8e00ff */
.L_x_2878:
[----:B------:R-:W3:Y:S01]  /*188f0*/  S2R R0, SR_TID.X ;  /* 0x0000000000007919 */ /* 0x000ee20000002100 */
[----:B------:R-:W-:Y:S05]  /*18900*/  WARPSYNC.ALL ;  /* 0x0000000000007948 */ /* 0x000fea0003800000 */
[----:B------:R-:W-:Y:S01]  /*18910*/  BAR.SYNC.DEFER_BLOCKING 0x4, 0x200 ;  /* 0x0108000000007b1d */ /* 0x000fe20000010000 */
[----:B---3--:R-:W-:-:S04]  /*18920*/  LOP3.LUT R0, R0, 0x1f, RZ, 0xc0, !PT ;  /* 0x0000001f00007812 */ /* 0x008fc800078ec0ff */
[----:B------:R-:W-:-:S13]  /*18930*/  ISETP.NE.AND P0, PT, R0, RZ, PT ;  /* 0x000000ff0000720c */ /* 0x000fda0003f05270 */
[----:B--2---:R-:W2:Y:S01]  /*18940*/  @!P0 S2R R3, SR_CgaCtaId ;  /* 0x0000000000038919 */ /* 0x004ea20000008800 */
[----:B------:R-:W-:-:S04]  /*18950*/  @!P0 MOV R0, 0x400 ;  /* 0x0000040000008802 */ /* 0x000fc80000000f00 */
[----:B--2---:R-:W-:-:S05]  /*18960*/  @!P0 LEA R22, R3, R0, 0x18 ;  /* 0x0000000003168211 */ /* 0x004fca00078ec0ff */
[----:B------:R2:W-:Y:S01]  /*18970*/  @!P0 STS.128 [R22+0x168d0], R16 ;  /* 0x0168d01016008388 */ /* 0x0005e20000000c00 */
[----:B------:R-:W-:Y:S06]  /*18980*/  BAR.ARV 0x5, 0x200 ;  /* 0x0148000000007b1d */ /* 0x000fec0000002000 */
.L_x_2867:
[----:B------:R-:W-:Y:S02]  /*18990*/  ULDC UR4, c[0x0][0xc3c] ;  /* 0x00030f0000047ab9 */ /* 0x000fe40000000800 */
[----:B----4-:R-:W-:-:S13]  /*189a0*/  ISETP.GE.AND P0, PT, R19, UR4, PT ;  /* 0x0000000413007c0c */ /* 0x010fda000bf06270 */
[----:B------:R-:W-:Y:S05]  /*189b0*/  @!P0 BRA `(.L_x_2879) ;  /* 0xffffffa4000c8947 */ /* 0x000fea000383ffff */
[----:B------:R-:W-:Y:S05]  /*189c0*/  BSYNC B8 ;  /* 0x0000000000087941 */ /* 0x000fea0003800000 */
.L_x_2786:
[----:B-1----:R-:W4:Y:S01]  /*189d0*/  LDL.LU R0, [R1+0x44] ;  /* 0x0000440001007983 */ /* 0x002f220000300800 */
[----:B------:R-:W-:Y:S01]  /*189e0*/  BSSY B0, `(.L_x_2880) ;  /* 0x000000b000007945 */ /* 0x000fe20003800000 */
[----:B------:R-:W1:Y:S01]  /*189f0*/  S2R R5, SR_CgaCtaId ;  /* 0x0000000000057919 */ /* 0x000e620000008800 */
[----:B----4-:R-:W-:-:S05]  /*18a00*/  VIADD R0, R0, 0x1 ;  /* 0x0000000100007836 */ /* 0x010fca0000000000 */
[----:B------:R-:W-:-:S04]  /*18a10*/  LEA.HI R2, R0, R0, RZ, 0x1 ;  /* 0x0000000000027211 */ /* 0x000fc800078f08ff */
[----:B------:R-:W-:Y:S02]  /*18a20*/  LOP3.LUT R3, R2, 0xfffffffe, RZ, 0xc0, !PT ;  /* 0xfffffffe02037812 */ /* 0x000fe400078ec0ff */
[----:B------:R-:W-:Y:S02]  /*18a30*/  MOV R2, 0x400 ;  /* 0x0000040000027802 */ /* 0x000fe40000000f00 */
[----:B------:R-:W-:Y:S02]  /*18a40*/  IADD3 R0, R0, -R3, RZ ;  /* 0x8000000300007210 */ /* 0x000fe40007ffe0ff */
[----:B-1----:R-:W-:Y:S02]  /*18a50*/  LEA R5, R5, R2, 0x18 ;  /* 0x0000000205057211 */ /* 0x002fe400078ec0ff */
[----:B------:R-:W-:-:S04]  /*18a60*/  SHF.L.U32 R0, R0, 0x1f, RZ ;  /* 0x0000001f00007819 */ /* 0x000fc800000006ff */
[----:B------:R-:W1:Y:S02]  /*18a70*/  SYNCS.PHASECHK.TRANS64.TRYWAIT P0, [R5+URZ+0x16820], R0 ;  /* 0x01682000050075a7 */ /* 0x000e64000800017f */
[----:B-1----:R-:W-:Y:S05]  /*18a80*/  @!P0 BRA `(.L_x_2881) ;  /* 0x0000005c00e88947 */ /* 0x002fea0003800000 */
.L_x_3094:
[----:B------:R-:W-:Y:S05]  /*18a90*/  BSYNC B0 ;  /* 0x0000000000007941 */ /* 0x000fea0003800000 */
.L_x_2880:
[----:B------:R-:W-:-:S03]  /*18aa0*/  UMOV UR4, 0xffffffff ;  /* 0xffffffff00047882 */ /* 0x000fc60000000000 */
[----:B------:R-:W-:Y:S05]  /*18ab0*/  BRA.DIV UR4, `(.L_x_2882) ;  /* 0x0000005e04f07947 */ /* 0x000fea000b800000 */
[----:B-1----:R-:W1:Y:S02]  /*18ac0*/  S2R R0, SR_TID.X ;  /* 0x0000000000007919 */ /* 0x002e640000002100 */
[----:B-1----:R-:W-:-:S04]  /*18ad0*/  SHF.R.U32.HI R0, RZ, 0x5, R0 ;  /* 0x00000005ff007819 */ /* 0x002fc80000011600 */
[----:B------:R-:W-:-:S05]  /*18ae0*/  LOP3.LUT R0, R0, 0x3, RZ, 0xc0, !PT ;  /* 0x0000000300007812 */ /* 0x000fca00078ec0ff */
[----:B------:R1:W4:Y:S02]  /*18af0*/  SHFL.IDX PT, R14, R0, RZ, 0x1f ;  /* 0x00001fff000e7589 */ /* 0x00032400000e0000 */
.L_x_3097:
[----:B----4-:R-:W-:-:S13]  /*18b00*/  ISETP.NE.AND P0, PT, R14, RZ, PT ;  /* 0x000000ff0e00720c */ /* 0x010fda0003f05270 */
[----:B------:R-:W-:Y:S05]  /*18b10*/  @P0 BRA `(.L_x_2631) ;  /* 0x0000000000880947 */ /* 0x000fea0003800000 */
[----:B------:R-:W-:-:S03]  /*18b20*/  UMOV UR4, 0xffffffff ;  /* 0xffffffff00047882 */ /* 0x000fc60000000000 */
[----:B------:R-:W-:Y:S05]  /*18b30*/  BRA.DIV UR4, `(.L_x_2883) ;  /* 0x0000006204047947 */ /* 0x000fea000b800000 */
[----:B------:R-:W-:-:S13]  /*18b40*/  ELECT P6, URZ, PT ;  /* 0x00000000003f782f */ /* 0x000fda00038c0000 */
.L_x_3100:
[----:B------:R-:W-:Y:S05]  /*18b50*/  @!P6 BRA `(.L_x_2631) ;  /* 0x000000000078e947 */ /* 0x000fea0003800000 */
[----:B-1----:R-:W4:Y:S02]  /*18b60*/  LDL.LU R0, [R1+0x30] ;  /* 0x0000300001007983 */ /* 0x002f240000300800 */
[----:B----4-:R-:W-:-:S04]  /*18b70*/  LOP3.LUT R0, R0, 0x2, RZ, 0xfc, !PT ;  /* 0x0000000200007812 */ /* 0x010fc800078efcff */
[----:B------:R-:W-:-:S13]  /*18b80*/  ISETP.NE.AND P0, PT, R0, 0x3, PT ;  /* 0x000000030000780c */ /* 0x000fda0003f05270 */
[----:B------:R-:W-:Y:S05]  /*18b90*/  @!P0 BRA `(.L_x_2884) ;  /* 0x0000000000048947 */ /* 0x000fea0003800000 */
[----:B------:R-:W-:Y:S01]  /*18ba0*/  BPT.TRAP 0x1 ;  /* 0x000000040000795c */ /* 0x000fe20000300000 */
.L_x_2884:
[C---:B------:R-:W-:Y:S01]  /*18bb0*/  IMAD R3, R26.reuse, 0x8, R5 ;  /* 0x000000081a037824 */ /* 0x040fe200078e0205 */
[----:B------:R-:W-:Y:S01]  /*18bc0*/  SHF.L.U32 R2, R29, 0x1f, RZ ;  /* 0x0000001f1d027819 */ /* 0x000fe200000006ff */
[----:B------:R-:W-:-:S03]  /*18bd0*/  VIADD R26, R26, 0x1 ;  /* 0x000000011a1a7836 */ /* 0x000fc60000000000 */
[----:B------:R-:W1:Y:S02]  /*18be0*/  SYNCS.PHASECHK.TRANS64.TRYWAIT P1, [R3+URZ+0x16840], R2 ;  /* 0x01684002030075a7 */ /* 0x000e64000802017f */
[----:B------:R-:W-:-:S04]  /*18bf0*/  ISETP.NE.AND P2, PT, R26, 0x2, PT ;  /* 0x000000021a00780c */ /* 0x000fc80003f45270 */
[----:B------:R-:W-:Y:S01]  /*18c00*/  SEL R0, RZ, 0x1, P2 ;  /* 0x00000001ff007807 */ /* 0x000fe20001000000 */
[----:B-1----:R-:W-:Y:S08]  /*18c10*/  @!P1 BRA `(.L_x_2885) ;  /* 0x0000005c00ec9947 */ /* 0x002ff00003800000 */
.L_x_3101:
[----:B------:R-:W-:Y:S02]  /*18c20*/  SEL R26, R26, RZ, P2 ;  /* 0x000000ff1a1a7207 */ /* 0x000fe40001000000 */
[----:B------:R-:W-:Y:S01]  /*18c30*/  LOP3.LUT R0, R29, R0, RZ, 0x3c, !PT ;  /* 0x000000001d007212 */ /* 0x000fe200078e3cff */
[----:B------:R-:W-:Y:S06]  /*18c40*/  @!P0 BRA `(.L_x_2886) ;  /* 0x0000000000048947 */ /* 0x000fec0003800000 */
[----:B------:R-:W-:Y:S01]  /*18c50*/  BPT.TRAP 0x1 ;  /* 0x000000040000795c */ /* 0x000fe20000300000 */
.L_x_2886:
[----:B------:R-:W-:Y:S01]  /*18c60*/  IMAD R5, R26, 0x8, R5 ;  /* 0x000000081a057824 */ /* 0x000fe200078e0205 */
[----:B------:R-:W-:-:S04]  /*18c70*/  SHF.L.U32 R0, R0, 0x1f, RZ ;  /* 0x0000001f00007819 */ /* 0x000fc800000006ff */
[----:B------:R-:W4:Y:S02]  /*18c80*/  SYNCS.PHASECHK.TRANS64.TRYWAIT P1, [R5+URZ+0x16840], R0 ;  /* 0x01684000050075a7 */ /* 0x000f24000802017f */
[----:B----4-:R-:W-:Y:S05]  /*18c90*/  @!P1 BRA `(.L_x_2887) ;  /* 0x0000005c00e09947 */ /* 0x010fea0003800000 */
.L_x_3102:
[----:B------:R-:W-:Y:S05]  /*18ca0*/  @!P0 BRA `(.L_x_2888) ;  /* 0x0000000000048947 */ /* 0x000fea0003800000 */
[----:B------:R-:W-:Y:S01]  /*18cb0*/  BPT.TRAP 0x1 ;  /* 0x000000040000795c */ /* 0x000fe20000300000 */
.L_x_2888:
[----:B------:R-:W5:Y:S02]  /*18cc0*/  SYNCS.PHASECHK.TRANS64.TRYWAIT P1, [R3+URZ+0x16860], R2 ;  /* 0x01686002030075a7 */ /* 0x000f64000802017f */
[----:B-----5:R-:W-:Y:S05]  /*18cd0*/  @!P1 BRA `(.L_x_2889) ;  /* 0x0000005c00e49947 */ /* 0x020fea0003800000 */
.L_x_3103:
[----:B------:R-:W-:Y:S05]  /*18ce0*/  @!P0 BRA `(.L_x_2890) ;  /* 0x0000000000048947 */ /* 0x000fea0003800000 */
[----:B------:R-:W-:Y:S01]  /*18cf0*/  BPT.TRAP 0x1 ;  /* 0x000000040000795c */ /* 0x000fe20000300000 */
.L_x_2890:
[----:B------:R0:W0:Y:S02]  /*18d00*/  SYNCS.PHASECHK.TRANS64.TRYWAIT P0, [R5+URZ+0x16860], R0 ;  /* 0x01686000050075a7 */ /* 0x000024000800017f */
[----:B0-----:R-:W-:Y:S05]  /*18d10*/  @!P0 NANOSLEEP.SYNCS 0x989680 ;  /* 0x009896800000895d */ /* 0x001fea0003900000 */
[----:B------:R-:W0:Y:S02]  /*18d20*/  @!P0 SYNCS.PHASECHK.TRANS64 P0, [R5+URZ+0x16860], R0 ;  /* 0x01686000050085a7 */ /* 0x000e24000800007f */
[----:B0-----:R-:W-:Y:S05]  /*18d30*/  @!P0 BRA `(.L_x_2890) ;  /* 0xfffffffc00f08947 */ /* 0x001fea000383ffff */
.L_x_2631:
[----:B------:R-:W-:Y:S05]  /*18d40*/  BSYNC B9 ;  /* 0x0000000000097941 */ /* 0x000fea0003800000 */
.L_x_2628:
[----:B------:R-:W-:Y:S05]  /*18d50*/  EXIT ;  /* 0x000000000000794d */ /* 0x000fea0003800000 */
.L_x_2649:
[----:B0-----:R0:W1:Y:S02]  /*18d60*/  SYNCS.PHASECHK.TRANS64.TRYWAIT P6, [R69+URZ+0x16890], R77 ;  /* 0x0168904d450075a7 */ /* 0x00106400080c017f */
[----:B-1----:R-:W-:Y:S05]  /*18d70*/  @!P6 NANOSLEEP.SYNCS 0x989680 ;  /* 0x009896800000e95d */ /* 0x002fea0003900000 */
[----:B------:R-:W1:Y:S02]  /*18d80*/  @!P6 SYNCS.PHASECHK.TRANS64 P6, [R69+URZ+0x16890], R77 ;  /* 0x0168904d4500e5a7 */ /* 0x000e6400080c007f */
[----:B-1----:R-:W-:Y:S05]  /*18d90*/  @!P6 BRA `(.L_x_2649) ;  /* 0xfffffffc00f0e947 */ /* 0x002fea000383ffff */
[----:B------:R-:W-:Y:S05]  /*18da0*/  BRA `(.L_x_2891) ;  /* 0xfffffe9c00687947 */ /* 0x000fea000383ffff */
.L_x_2650:
        /* <DEDUP_REMOVED lines=8> */
.L_x_2893:
[----:B------:R-:W-:Y:S05]  /*18e30*/  BSYNC B1 ;  /* 0x0000000000017941 */ /* 0x000fea0003800000 */
.L_x_2892:
        /* <DEDUP_REMOVED lines=8> */
.L_x_2894:
[----:B------:R-:W-:Y:S05]  /*18ec0*/  BRA `(.L_x_2895) ;  /* 0xfffffe9c00347947 */ /* 0x000fea000383ffff */
.L_x_2659:
        /* <DEDUP_REMOVED lines=8> */
.L_x_2897:
[----:B------:R-:W-:Y:S05]  /*18f50*/  BSYNC B1 ;  /* 0x0000000000017941 */ /* 0x000fea0003800000 */
.L_x_2896:
[----:B------:R-:W-:Y:S01]  /*18f60*/  IMAD.MOV.U32 R13, RZ, RZ, R85 ;  /* 0x000000ffff0d7224 */ /* 0x000fe200078e0055 */
[----:B------:R-:W-:Y:S01]  /*18f70*/  MOV R11, 0x1c1f ;  /* 0x00001c1f000b7802 */ /* 0x000fe20000000f00 */
[----:B------:R-:W-:Y:S02]  /*18f80*/  IMAD.MOV.U32 R12, RZ, RZ, 0x1 ;  /* 0x00000001ff0c7424 */ /* 0x000fe400078e00ff */
[----:B------:R-:W-:Y:S02]  /*18f90*/  IMAD.MOV.U32 R15, RZ, RZ, -0x1 ;  /* 0xffffffffff0f7424 */ /* 0x000fe400078e00ff */
[----:B------:R-:W-:-:S07]  /*18fa0*/  IMAD.MOV.U32 R45, RZ, RZ, R14 ;  /* 0x000000ffff2d7224 */ /* 0x000fce00078e000e */
[----:B------:R-:W-:Y:S05]  /*18fb0*/  WARPSYNC.COLLECTIVE R15, `(.L_x_2898) ;  /* 0x000000000f087348 */ /* 0x000fea0003c00000 */
[----:B------:R0:W1:Y:S02]  /*18fc0*/  SHFL.IDX P6, R14, R13, R12, R11 ;  /* 0x0000000c0d0e7389 */ /* 0x00006400000c000b */
[----:B01----:R-:W-:Y:S01]  /*18fd0*/  ENDCOLLECTIVE ;  /* 0x000000000000791b */ /* 0x003fe20003800000 */
.L_x_2898:
[----:B------:R-:W-:Y:S05]  /*18fe0*/  BRA `(.L_x_2899) ;  /* 0xfffffea000c07947 */ /* 0x000fea000383ffff */
.L_x_2671:
[----:B-1----:R1:W2:Y:S02]  /*18ff0*/  SYNCS.PHASECHK.TRANS64.TRYWAIT P4, [R69+URZ+0x16890], R77 ;  /* 0x0168904d450075a7 */ /* 0x0022a4000808017f */
[----:B--2---:R-:W-:Y:S05]  /*19000*/  @!P4 NANOSLEEP.SYNCS 0x989680 ;  /* 0x009896800000c95d */ /* 0x004fea0003900000 */
[----:B------:R-:W2:Y:S02]  /*19010*/  @!P4 SYNCS.PHASECHK.TRANS64 P4, [R69+URZ+0x16890], R77 ;  /* 0x0168904d4500c5a7 */ /* 0x000ea4000808007f */
[----:B--2---:R-:W-:Y:S05]  /*19020*/  @!P4 BRA `(.L_x_2671) ;  /* 0xfffffffc00f0c947 */ /* 0x004fea000383ffff */
[----:B------:R-:W-:Y:S05]  /*19030*/  BRA `(.L_x_2900) ;  /* 0xfffffeac00e47947 */ /* 0x000fea000383ffff */
.L_x_2672:
        /* <DEDUP_REMOVED lines=8> */
.L_x_2902:
[----:B------:R-:W-:Y:S05]  /*190c0*/  BSYNC B1 ;  /* 0x0000000000017941 */ /* 0x000fea0003800000 */
.L_x_2901:
        /* <DEDUP_REMOVED lines=8> */
.L_x_2903:
[----:B------:R-:W-:Y:S01]  /*19150*/  IMAD.MOV.U32 R80, RZ, RZ, R14 ;  /* 0x000000ffff507224 */ /* 0x000fe200078e000e */
[----:B------:R-:W-:Y:S06]  /*19160*/  BRA `(.L_x_2904) ;  /* 0xfffffeac00b07947 */ /* 0x000fec000383ffff */
.L_x_2677:
        /* <DEDUP_REMOVED lines=8> */
.L_x_2906:
[----:B------:R-:W-:Y:S05]  /*191f0*/  BSYNC B1 ;  /* 0x0000000000017941 */ /* 0x000fea0003800000 */
.L_x_2905:
[----:B------:R-:W-:Y:S01]  /*19200*/  IMAD.MOV.U32 R13, RZ, RZ, R85 ;  /* 0x000000ffff0d7224 */ /* 0x000fe200078e0055 */
[----:B------:R-:W-:Y:S01]  /*19210*/  MOV R15, 0xffffffff ;  /* 0xffffffff000f7802 */ /* 0x000fe20000000f00 */
[----:B------:R-:W-:Y:S02]  /*19220*/  IMAD.MOV.U32 R12, RZ, RZ, 0x1 ;  /* 0x00000001ff0c7424 */ /* 0x000fe400078e00ff */
[----:B------:R-:W-:Y:S02]  /*19230*/  IMAD.MOV.U32 R11, RZ, RZ, 0x1c1f ;  /* 0x00001c1fff0b7424 */ /* 0x000fe400078e00ff */
[----:B------:R-:W-:-:S07]  /*19240*/  IMAD.MOV.U32 R39, RZ, RZ, R14 ;  /* 0x000000ffff277224 */ /* 0x000fce00078e000e */
[----:B------:R-:W-:Y:S05]  /*19250*/  WARPSYNC.COLLECTIVE R15, `(.L_x_2907) ;  /* 0x000000000f087348 */ /* 0x000fea0003c00000 */
[----:B------:R0:W1:Y:S02]  /*19260*/  SHFL.IDX P6, R14, R13, R12, R11 ;  /* 0x0000000c0d0e7389 */ /* 0x00006400000c000b */
[----:B01----:R-:W-:Y:S01]  /*19270*/  ENDCOLLECTIVE ;  /* 0x000000000000791b */ /* 0x003fe20003800000 */
.L_x_2907:
[----:B------:R-:W-:Y:S01]  /*19280*/  IMAD.MOV.U32 R38, RZ, RZ, R14 ;  /* 0x000000ffff267224 */ /* 0x000fe200078e000e */
[----:B------:R-:W-:Y:S06]  /*19290*/  BRA `(.L_x_2908) ;  /* 0xfffffeb400707947 */ /* 0x000fec000383ffff */
.L_x_2682:
[----:B0-----:R0:W1:Y:S02]  /*192a0*/  SYNCS.PHASECHK.TRANS64.TRYWAIT P3, [R69+URZ+0x16890], R77 ;  /* 0x0168904d450075a7 */ /* 0x001064000806017f */
[----:B-1----:R-:W-:Y:S05]  /*192b0*/  @!P3 NANOSLEEP.SYNCS 0x989680 ;  /* 0x009896800000b95d */ /* 0x002fea0003900000 */
[----:B------:R-:W1:Y:S02]  /*192c0*/  @!P3 SYNCS.PHASECHK.TRANS64 P3, [R69+URZ+0x16890], R77 ;  /* 0x0168904d4500b5a7 */ /* 0x000e64000806007f */
[----:B-1----:R-:W-:Y:S05]  /*192d0*/  @!P3 BRA `(.L_x_2682) ;  /* 0xfffffffc00f0b947 */ /* 0x002fea000383ffff */
[----:B------:R-:W-:Y:S05]  /*192e0*/  BRA `(.L_x_2909) ;  /* 0xfffffebc00887947 */ /* 0x000fea000383ffff */
.L_x_2683:
        /* <DEDUP_REMOVED lines=8> */
.L_x_2911:
[----:B------:R-:W-:Y:S05]  /*19370*/  BSYNC B1 ;  /* 0x0000000000017941 */ /* 0x000fea0003800000 */
.L_x_2910:
        /* <DEDUP_REMOVED lines=8> */
.L_x_2912:
[----:B------:R-:W-:Y:S01]  /*19400*/  IMAD.MOV.U32 R37, RZ, RZ, R14 ;  /* 0x000000ffff257224 */ /* 0x000fe200078e000e */
[----:B------:R-:W-:Y:S06]  /*19410*/  BRA `(.L_x_2913) ;  /* 0xfffffebc00ac7947 */ /* 0x000fec000383ffff */
.L_x_2686:
        /* <DEDUP_REMOVED lines=8> */
.L_x_2915:
[----:B------:R-:W-:Y:S05]  /*194a0*/  BSYNC B1 ;  /* 0x0000000000017941 */ /* 0x000fea0003800000 */
.L_x_2914:
        /* <DEDUP_REMOVED lines=8> */
.L_x_2916:
[----:B------:R-:W-:Y:S01]  /*19530*/  IMAD.MOV.U32 R37, RZ, RZ, R14 ;  /* 0x000000ffff257224 */ /* 0x000fe200078e000e */
[----:B------:R-:W-:Y:S06]  /*19540*/  BRA `(.L_x_2917) ;  /* 0xfffffebc00a87947 */ /* 0x000fec000383ffff */
.L_x_2690:
[----:B0-----:R0:W3:Y:S02]  /*19550*/  SYNCS.PHASECHK.TRANS64.TRYWAIT P4, [R69+URZ+0x168b0], R77 ;  /* 0x0168b04d450075a7 */ /* 0x0010e4000808017f */
[----:B---3--:R-:W-:Y:S05]  /*19560*/  @!P4 NANOSLEEP.SYNCS 0x989680 ;  /* 0x009896800000c95d */ /* 0x008fea0003900000 */
[----:B------:R-:W3:Y:S02]  /*19570*/  @!P4 SYNCS.PHASECHK.TRANS64 P4, [R69+URZ+0x168b0], R77 ;  /* 0x0168b04d4500c5a7 */ /* 0x000ee4000808007f */
[----:B---3--:R-:W-:Y:S05]  /*19580*/  @!P4 BRA `(.L_x_2690) ;  /* 0xfffffffc00f0c947 */ /* 0x008fea000383ffff */
[----:B------:R-:W-:Y:S05]  /*19590*/  BRA `(.L_x_2918) ;  /* 0xfffffec000207947 */ /* 0x000fea000383ffff */
.L_x_2698:
        /* <DEDUP_REMOVED lines=9> */
[----:B------:R-:W-:-:S07]  /*19630*/  IMAD.MOV.U32 R13, RZ, RZ, R0 ;  /* 0x000000ffff0d7224 */ /* 0x000fce00078e0000 */
[----:B----45:R-:W-:Y:S05]  /*19640*/  WARPSYNC.COLLECTIVE R15, `(.L_x_2920) ;  /* 0x000000000f087348 */ /* 0x030fea0003c00000 */
[----:B------:R0:W1:Y:S02]  /*19650*/  SHFL.IDX P6, R14, R13, R12, R11 ;  /* 0x0000000c0d0e7389 */ /* 0x00006400000c000b */
[----:B01--45:R-:W-:Y:S01]  /*19660*/  ENDCOLLECTIVE ;  /* 0x000000000000791b */ /* 0x033fe20003800000 */
.L_x_2920:
[----:B------:R-:W-:Y:S05]  /*19670*/  BSYNC B0 ;  /* 0x0000000000007941 */ /* 0x000fea0003800000 */
.L_x_2919:
[----:B------:R0:W-:Y:S01]  /*19680*/  STL [R1+0x1c], R14 ;  /* 0x00001c0e01007387 */ /* 0x0001e20000100800 */
[----:B------:R-:W-:Y:S05]  /*19690*/  BRA `(.L_x_2921) ;  /* 0xfffffec400d47947 */ /* 0x000fea000383ffff */
.L_x_2710:
[----:B------:R-:W-:Y:S01]  /*196a0*/  BSSY B1, `(.L_x_2922) ;  /* 0x0000008000017945 */ /* 0x000fe20003800000 */
[----:B------:R-:W-:Y:S02]  /*196b0*/  IMAD.MOV.U32 R13, RZ, RZ, R6 ;  /* 0x000000ffff0d7224 */ /* 0x000fe400078e0006 */
[----:B------:R-:W-:Y:S02]  /*196c0*/  IMAD.MOV.U32 R12, RZ, RZ, RZ ;  /* 0x000000ffff0c7224 */ /* 0x000fe400078e00ff */
[----:B------:R-:W-:Y:S02]  /*196d0*/  IMAD.MOV.U32 R11, RZ, RZ, 0x1c1f ;  /* 0x00001c1fff0b7424 */ /* 0x000fe400078e00ff */
[----:B------:R-:W-:-:S07]  /*196e0*/  IMAD.MOV.U32 R15, RZ, RZ, -0x1 ;  /* 0xffffffffff0f7424 */ /* 0x000fce00078e00ff */
[----:B0---4-:R-:W-:Y:S05]  /*196f0*/  WARPSYNC.COLLECTIVE R15, `(.L_x_2923) ;  /* 0x000000000f087348 */ /* 0x011fea0003c00000 */
[----:B0-----:R0:W1:Y:S02]  /*19700*/  SHFL.IDX P6, R14, R13, R12, R11 ;  /* 0x0000000c0d0e7389 */ /* 0x00106400000c000b */
[----:B01--4-:R-:W-:Y:S01]  /*19710*/  ENDCOLLECTIVE ;  /* 0x000000000000791b */ /* 0x013fe20003800000 */
.L_x_2923:
[----:B------:R-:W-:Y:S05]  /*19720*/  BSYNC B1 ;  /* 0x0000000000017941 */ /* 0x000fea0003800000 */
.L_x_2922:
        /* <DEDUP_REMOVED lines=8> */
.L_x_2924:
[----:B------:R-:W-:Y:S02]  /*197b0*/  IMAD.MOV.U32 R13, RZ, RZ, R8 ;  /* 0x000000ffff0d7224 */ /* 0x000fe400078e0008 */
[----:B------:R-:W-:-:S07]  /*197c0*/  IMAD.MOV.U32 R0, RZ, RZ, R14 ;  /* 0x000000ffff007224 */ /* 0x000fce00078e000e */
[----:B------:R-:W-:Y:S05]  /*197d0*/  WARPSYNC.COLLECTIVE R15, `(.L_x_2925) ;  /* 0x000000000f087348 */ /* 0x000fea0003c00000 */
[----:B------:R0:W1:Y:S02]  /*197e0*/  SHFL.IDX P6, R14, R13, R12, R11 ;  /* 0x0000000c0d0e7389 */ /* 0x00006400000c000b */
[----:B01----:R-:W-:Y:S01]  /*197f0*/  ENDCOLLECTIVE ;  /* 0x000000000000791b */ /* 0x003fe20003800000 */
.L_x_2925:
[----:B------:R-:W-:Y:S02]  /*19800*/  IMAD.MOV.U32 R13, RZ, RZ, R7 ;  /* 0x000000ffff0d7224 */ /* 0x000fe400078e0007 */
[----:B------:R-:W-:-:S07]  /*19810*/  IMAD.MOV.U32 R5, RZ, RZ, R14 ;  /* 0x000000ffff057224 */ /* 0x000fce00078e000e */
[----:B------:R-:W-:Y:S05]  /*19820*/  WARPSYNC.COLLECTIVE R15, `(.L_x_2926) ;  /* 0x000000000f087348 */ /* 0x000fea0003c00000 */
[----:B------:R0:W1:Y:S02]  /*19830*/  SHFL.IDX P6, R14, R13, R12, R11 ;  /* 0x0000000c0d0e7389 */ /* 0x00006400000c000b */
[----:B01----:R-:W-:Y:S01]  /*19840*/  ENDCOLLECTIVE ;  /* 0x000000000000791b */ /* 0x003fe20003800000 */
.L_x_2926:
[----:B------:R-:W-:Y:S05]  /*19850*/  BRA `(.L_x_2927) ;  /* 0xfffffecc00587947 */ /* 0x000fea000383ffff */
.L_x_2713:
[----:B------:R-:W-:Y:S01]  /*19860*/  BSSY B1, `(.L_x_2928) ;  /* 0x0000008000017945 */ /* 0x000fe20003800000 */
[----:B------:R-:W-:Y:S01]  /*19870*/  MOV R13, R6 ;  /* 0x00000006000d7202 */ /* 0x000fe20000000f00 */
[----:B------:R-:W-:Y:S02]  /*19880*/  IMAD.MOV.U32 R12, RZ, RZ, 0x1 ;  /* 0x00000001ff0c7424 */ /* 0x000fe400078e00ff */
[----:B------:R-:W-:Y:S02]  /*19890*/  IMAD.MOV.U32 R11, RZ, RZ, 0x1c1f ;  /* 0x00001c1fff0b7424 */ /* 0x000fe400078e00ff */
[----:B------:R-:W-:-:S07]  /*198a0*/  IMAD.MOV.U32 R15, RZ, RZ, -0x1 ;  /* 0xffffffffff0f7424 */ /* 0x000fce00078e00ff */
[----:B0---4-:R-:W-:Y:S05]  /*198b0*/  WARPSYNC.COLLECTIVE R15, `(.L_x_2929) ;  /* 0x000000000f087348 */ /* 0x011fea0003c00000 */
[----:B0-----:R0:W1:Y:S02]  /*198c0*/  SHFL.IDX P6, R14, R13, R12, R11 ;  /* 0x0000000c0d0e7389 */ /* 0x00106400000c000b */
[----:B01--4-:R-:W-:Y:S01]  /*198d0*/  ENDCOLLECTIVE ;  /* 0x000000000000791b */ /* 0x013fe20003800000 */
.L_x_2929:
[----:B------:R-:W-:Y:S05]  /*198e0*/  BSYNC B1 ;  /* 0x0000000000017941 */ /* 0x000fea0003800000 */
.L_x_2928:
        /* <DEDUP_REMOVED lines=8> */
.L_x_2930:
[----:B------:R-:W-:Y:S02]  /*19970*/  IMAD.MOV.U32 R13, RZ, RZ, R8 ;  /* 0x000000ffff0d7224 */ /* 0x000fe400078e0008 */
[----:B------:R-:W-:-:S07]  /*19980*/  IMAD.MOV.U32 R0, RZ, RZ, R14 ;  /* 0x000000ffff007224 */ /* 0x000fce00078e000e */
[----:B------:R-:W-:Y:S05]  /*19990*/  WARPSYNC.COLLECTIVE R15, `(.L_x_2931) ;  /* 0x000000000f087348 */ /* 0x000fea0003c00000 */
[----:B------:R0:W1:Y:S02]  /*199a0*/  SHFL.IDX P6, R14, R13, R12, R11 ;  /* 0x0000000c0d0e7389 */ /* 0x00006400000c000b */
[----:B01----:R-:W-:Y:S01]  /*199b0*/  ENDCOLLECTIVE ;  /* 0x000000000000791b */ /* 0x003fe20003800000 */
.L_x_2931:
[----:B------:R-:W-:Y:S02]  /*199c0*/  IMAD.MOV.U32 R13, RZ, RZ, R7 ;  /* 0x000000ffff0d7224 */ /* 0x000fe400078e0007 */
[----:B------:R-:W-:-:S07]  /*199d0*/  IMAD.MOV.U32 R5, RZ, RZ, R14 ;  /* 0x000000ffff057224 */ /* 0x000fce00078e000e */
[----:B------:R-:W-:Y:S05]  /*199e0*/  WARPSYNC.COLLECTIVE R15, `(.L_x_2932) ;  /* 0x000000000f087348 */ /* 0x000fea0003c00000 */
[----:B------:R0:W1:Y:S02]  /*199f0*/  SHFL.IDX P6, R14, R13, R12, R11 ;  /* 0x0000000c0d0e7389 */ /* 0x00006400000c000b */
[----:B01----:R-:W-:Y:S01]  /*19a00*/  ENDCOLLECTIVE ;  /* 0x000000000000791b */ /* 0x003fe20003800000 */
.L_x_2932:
[----:B------:R-:W-:Y:S05]  /*19a10*/  BRA `(.L_x_2933) ;  /* 0xfffffecc00c87947 */ /* 0x000fea000383ffff */
.L_x_2717:
[----:B0-----:R0:W1:Y:S02]  /*19a20*/  SYNCS.PHASECHK.TRANS64.TRYWAIT P0, [R2+URZ+0x16800], R41 ;  /* 0x01680029020075a7 */ /* 0x001064000800017f */
[----:B-1----:R-:W-:Y:S05]  /*19a30*/  @!P0 NANOSLEEP.SYNCS 0x989680 ;  /* 0x009896800000895d */ /* 0x002fea0003900000 */
[----:B------:R-:W1:Y:S02]  /*19a40*/  @!P0 SYNCS.PHASECHK.TRANS64 P0, [R2+URZ+0x16800], R41 ;  /* 0x01680029020085a7 */ /* 0x000e64000800007f */
[----:B-1----:R-:W-:Y:S05]  /*19a50*/  @!P0 BRA `(.L_x_2717) ;  /* 0xfffffffc00f08947 */ /* 0x002fea000383ffff */
[----:B------:R-:W-:Y:S05]  /*19a60*/  BRA `(.L_x_2934) ;  /* 0xfffffed000dc7947 */ /* 0x000fea000383ffff */
.L_x_2725:
[----:B------:R-:W1:Y:S01]  /*19a70*/  LDC R35, c[0x0][0x3f4] ;  /* 0x0000fd00ff237b82 */ /* 0x000e620000000800 */
[----:B------:R-:W-:Y:S01]  /*19a80*/  BSSY B1, `(.L_x_2935) ;  /* 0x0000008000017945 */ /* 0x000fe20003800000 */
[----:B------:R-:W-:Y:S02]  /*19a90*/  IMAD.MOV.U32 R13, RZ, RZ, R26 ;  /* 0x000000ffff0d7224 */ /* 0x000fe400078e001a */
[----:B------:R-:W-:Y:S02]  /*19aa0*/  IMAD.MOV.U32 R12, RZ, RZ, RZ ;  /* 0x000000ffff0c7224 */ /* 0x000fe400078e00ff */
[----:B------:R-:W-:Y:S02]  /*19ab0*/  IMAD.MOV.U32 R11, RZ, RZ, 0x1c1f ;  /* 0x00001c1fff0b7424 */ /* 0x000fe400078e00ff */
[----:B------:R-:W-:-:S07]  /*19ac0*/  IMAD.MOV.U32 R15, RZ, RZ, -0x1 ;  /* 0xffffffffff0f7424 */ /* 0x000fce00078e00ff */
[----:B01--4-:R-:W-:Y:S05]  /*19ad0*/  WARPSYNC.COLLECTIVE R15, `(.L_x_2936) ;  /* 0x000000000f087348 */ /* 0x013fea0003c00000 */
[----:B0-----:R0:W2:Y:S02]  /*19ae0*/  SHFL.IDX P6, R14, R13, R12, R11 ;  /* 0x0000000c0d0e7389 */ /* 0x0010a400000c000b */
[----:B012-4-:R-:W-:Y:S01]  /*19af0*/  ENDCOLLECTIVE ;  /* 0x000000000000791b */ /* 0x017fe20003800000 */
.L_x_2936:
[----:B------:R-:W-:Y:S05]  /*19b00*/  BSYNC B1 ;  /* 0x0000000000017941 */ /* 0x000fea0003800000 */
.L_x_2935:
[----:B------:R0:W5:Y:S01]  /*19b10*/  LDL R10, [R1+0x18] ;  /* 0x00001800010a7983 */ /* 0x0001620000100800 */
[----:B------:R-:W-:Y:S01]  /*19b20*/  IMAD.MOV.U32 R13, RZ, RZ, R25 ;  /* 0x000000ffff0d7224 */ /* 0x000fe200078e0019 */
[----:B------:R-:W-:Y:S01]  /*19b30*/  MOV R11, 0x1c1f ;  /* 0x00001c1f000b7802 */ /* 0x000fe20000000f00 */
[----:B------:R-:W-:Y:S01]  /*19b40*/  IMAD.MOV.U32 R12, RZ, RZ, RZ ;  /* 0x000000ffff0c7224 */ /* 0x000fe200078e00ff */
[----:B------:R-:W-:Y:S01]  /*19b50*/  ISETP.GE.AND P0, PT, R16, R35, PT ;  /* 0x000000231000720c */ /* 0x000fe20003f06270 */
[----:B------:R-:W-:Y:S02]  /*19b60*/  IMAD.MOV.U32 R15, RZ, RZ, -0x1 ;  /* 0xffffffffff0f7424 */ /* 0x000fe400078e00ff */
[----:B------:R-:W-:-:S10]  /*19b70*/  IMAD.MOV.U32 R0, RZ, RZ, R14 ;  /* 0x000000ffff007224 */ /* 0x000fd400078e000e */
[----:B0----5:R-:W-:Y:S05]  /*19b80*/  WARPSYNC.COLLECTIVE R15, `(.L_x_2937) ;  /* 0x000000000f087348 */ /* 0x021fea0003c00000 */
[----:B------:R1:W2:Y:S02]  /*19b90*/  SHFL.IDX P6, R14, R13, R12, R11 ;  /* 0x0000000c0d0e7389 */ /* 0x0002a400000c000b */
[----:B012--5:R-:W-:Y:S01]  /*19ba0*/  ENDCOLLECTIVE ;  /* 0x000000000000791b */ /* 0x027fe20003800000 */
.L_x_2937:
[----:B------:R-:W-:Y:S02]  /*19bb0*/  IMAD.MOV.U32 R13, RZ, RZ, R24 ;  /* 0x000000ffff0d7224 */ /* 0x000fe400078e0018 */
[----:B------:R-:W-:-:S07]  /*19bc0*/  IMAD.MOV.U32 R3, RZ, RZ, R14 ;  /* 0x000000ffff037224 */ /* 0x000fce00078e000e */
[----:B------:R-:W-:Y:S05]  /*19bd0*/  WARPSYNC.COLLECTIVE R15, `(.L_x_2938) ;  /* 0x000000000f087348 */ /* 0x000fea0003c00000 */
[----:B------:R0:W1:Y:S02]  /*19be0*/  SHFL.IDX P6, R14, R13, R12, R11 ;  /* 0x0000000c0d0e7389 */ /* 0x00006400000c000b */
[----:B01----:R-:W-:Y:S01]  /*19bf0*/  ENDCOLLECTIVE ;  /* 0x000000000000791b */ /* 0x003fe20003800000 */
.L_x_2938:
[----:B------:R-:W-:Y:S02]  /*19c00*/  IMAD.MOV.U32 R13, RZ, RZ, R27 ;  /* 0x000000ffff0d7224 */ /* 0x000fe400078e001b */
[----:B------:R-:W-:-:S07]  /*19c10*/  IMAD.MOV.U32 R4, RZ, RZ, R14 ;  /* 0x000000ffff047224 */ /* 0x000fce00078e000e */
[----:B------:R-:W-:Y:S05]  /*19c20*/  WARPSYNC.COLLECTIVE R15, `(.L_x_2939) ;  /* 0x000000000f087348 */ /* 0x000fea0003c00000 */
[----:B------:R0:W1:Y:S02]  /*19c30*/  SHFL.IDX P6, R14, R13, R12, R11 ;  /* 0x0000000c0d0e7389 */ /* 0x00006400000c000b */
[----:B01----:R-:W-:Y:S01]  /*19c40*/  ENDCOLLECTIVE ;  /* 0x000000000000791b */ /* 0x003fe20003800000 */
.L_x_2939:
[----:B------:R-:W-:-:S05]  /*19c50*/  IMAD R32, R10, R32, RZ ;  /* 0x000000200a207224 */ /* 0x000fca00078e02ff */
[----:B------:R-:W-:-:S13]  /*19c60*/  ISETP.GE.OR P1, PT, R41, R32, P0 ;  /* 0x000000202900720c */ /* 0x000fda0000726670 */
[C---:B------:R-:W-:Y:S01]  /*19c70*/  @!P1 IMAD.SHL.U32 R5, R16.reuse, 0x2, RZ ;  /* 0x0000000210059824 */ /* 0x040fe200078e00ff */
[----:B------:R-:W-:-:S04]  /*19c80*/  @!P1 SHF.L.U64.HI R21, R16, 0x1, R17 ;  /* 0x0000000110159819 */ /* 0x000fc80000010211 */
[----:B------:R-:W-:-:S05]  /*19c90*/  @!P1 IADD3 R6, P2, R3, R5, RZ ;  /* 0x0000000503069210 */ /* 0x000fca0007f5e0ff */
[----:B------:R-:W-:-:S05]  /*19ca0*/  @!P1 IMAD.X R7, R0, 0x1, R21, P2 ;  /* 0x0000000100079824 */ /* 0x000fca00010e0615 */
        /* <DEDUP_REMOVED lines=19> */
.L_x_2940:
[----:B------:R-:W-:Y:S02]  /*19de0*/  IMAD.MOV.U32 R0, RZ, RZ, R36 ;  /* 0x000000ffff007224 */ /* 0x000fe400078e0024 */
[----:B------:R-:W-:Y:S02]  /*19df0*/  IMAD.MOV.U32 R3, RZ, RZ, R37 ;  /* 0x000000ffff037224 */ /* 0x000fe400078e0025 */
[----:B------:R-:W-:Y:S01]  /*19e00*/  @!P1 IMAD.MOV.U32 R38, RZ, RZ, R10 ;  /* 0x000000ffff269224 */ /* 0x000fe200078e000a */
[----:B------:R-:W-:Y:S01]  /*19e10*/  PRMT R48, R0, 0x7610, R48 ;  /* 0x0000761000307816 */ /* 0x000fe20000000030 */
[----:B------:R-:W-:Y:S01]  /*19e20*/  IMAD.MOV.U32 R9, RZ, RZ, R39 ;  /* 0x000000ffff097224 */ /* 0x000fe200078e0027 */
[----:B------:R-:W-:Y:S01]  /*19e30*/  PRMT R34, R34, 0x5410, R3 ;  /* 0x0000541022227816 */ /* 0x000fe20000000003 */
[----:B------:R-:W-:Y:S02]  /*19e40*/  @!P1 IMAD.MOV.U32 R28, RZ, RZ, R4 ;  /* 0x000000ffff1c9224 */ /* 0x000fe400078e0004 */
[----:B------:R-:W-:Y:S01]  /*19e50*/  @!P1 IMAD.MOV.U32 R29, RZ, RZ, R5 ;  /* 0x000000ffff1d9224 */ /* 0x000fe200078e0005 */
[----:B------:R-:W-:Y:S01]  /*19e60*/  PRMT R34, R9, 0x7610, R34 ;  /* 0x0000761009227816 */ /* 0x000fe20000000022 */
[----:B------:R-:W-:-:S02]  /*19e70*/  IMAD.MOV.U32 R8, RZ, RZ, R38 ;  /* 0x000000ffff087224 */ /* 0x000fc400078e0026 */
[----:B------:R-:W-:Y:S02]  /*19e80*/  IMAD.MOV.U32 R13, RZ, RZ, R25 ;  /* 0x000000ffff0d7224 */ /* 0x000fe400078e0019 */
[----:B------:R-:W-:Y:S01]  /*19e90*/  @!P1 IMAD.MOV.U32 R20, RZ, RZ, R6 ;  /* 0x000000ffff149224 */ /* 0x000fe200078e0006 */
[----:B------:R-:W-:Y:S01]  /*19ea0*/  PRMT R31, R8, 0x7610, R31 ;  /* 0x00007610081f7816 */ /* 0x000fe2000000001f */
[----:B------:R-:W-:Y:S02]  /*19eb0*/  @!P1 IMAD.MOV.U32 R21, RZ, RZ, R7 ;  /* 0x000000ffff159224 */ /* 0x000fe400078e0007 */
[----:B------:R-:W-:Y:S02]  /*19ec0*/  IMAD.MOV.U32 R4, RZ, RZ, R28 ;  /* 0x000000ffff047224 */ /* 0x000fe400078e001c */
[----:B------:R-:W-:Y:S01]  /*19ed0*/  IMAD.MOV.U32 R5, RZ, RZ, R29 ;  /* 0x000000ffff057224 */ /* 0x000fe200078e001d */
[----:B------:R-:W-:Y:S01]  /*19ee0*/  MOV R0, R14 ;  /* 0x0000000e00007202 */ /* 0x000fe20000000f00 */
[----:B------:R-:W-:-:S07]  /*19ef0*/  IMAD.MOV.U32 R6, RZ, RZ, R20 ;  /* 0x000000ffff067224 */ /* 0x000fce00078e0014 */
[----:B------:R-:W-:Y:S05]  /*19f00*/  WARPSYNC.COLLECTIVE R15, `(.L_x_2941) ;  /* 0x000000000f087348 */ /* 0x000fea0003c00000 */
[----:B------:R0:W1:Y:S02]  /*19f10*/  SHFL.IDX P6, R14, R13, R12, R11 ;  /* 0x0000000c0d0e7389 */ /* 0x00006400000c000b */
[----:B01----:R-:W-:Y:S01]  /*19f20*/  ENDCOLLECTIVE ;  /* 0x000000000000791b */ /* 0x003fe20003800000 */
.L_x_2941:
[----:B------:R-:W-:Y:S01]  /*19f30*/  IMAD.MOV.U32 R7, RZ, RZ, R21 ;  /* 0x000000ffff077224 */ /* 0x000fe200078e0015 */
[----:B------:R-:W-:Y:S02]  /*19f40*/  PRMT R50, R4, 0x7610, R50 ;  /* 0x0000761004327816 */ /* 0x000fe40000000032 */
[----:B------:R-:W-:Y:S02]  /*19f50*/  PRMT R54, R5, 0x7610, R54 ;  /* 0x0000761005367816 */ /* 0x000fe40000000036 */
[----:B------:R-:W-:Y:S02]  /*19f60*/  CS2R R4, SRZ ;  /* 0x0000000000047805 */ /* 0x000fe4000001ff00 */
[----:B------:R-:W-:Y:S02]  /*19f70*/  PRMT R31, R31, 0x5410, R6 ;  /* 0x000054101f1f7816 */ /* 0x000fe40000000006 */
[----:B------:R-:W-:Y:S01]  /*19f80*/  PRMT R55, R7, 0x7610, R55 ;  /* 0x0000761007377816 */ /* 0x000fe20000000037 */
[----:B------:R-:W-:-:S02]  /*19f90*/  IMAD.MOV.U32 R13, RZ, RZ, R24 ;  /* 0x000000ffff0d7224 */ /* 0x000fc400078e0018 */
[----:B------:R-:W-:-:S07]  /*19fa0*/  IMAD.MOV.U32 R3, RZ, RZ, R14 ;  /* 0x000000ffff037224 */ /* 0x000fce00078e000e */
[----:B------:R-:W-:Y:S05]  /*19fb0*/  WARPSYNC.COLLECTIVE R15, `(.L_x_2942) ;  /* 0x000000000f087348 */ /* 0x000fea0003c00000 */
[----:B------:R0:W1:Y:S02]  /*19fc0*/  SHFL.IDX P6, R14, R13, R12, R11 ;  /* 0x0000000c0d0e7389 */ /* 0x00006400000c000b */
[----:B01----:R-:W-:Y:S01]  /*19fd0*/  ENDCOLLECTIVE ;  /* 0x000000000000791b */ /* 0x003fe20003800000 */
.L_x_2942:
[----:B------:R-:W-:Y:S02]  /*19fe0*/  IMAD.MOV.U32 R13, RZ, RZ, R27 ;  /* 0x000000ffff0d7224 */ /* 0x000fe400078e001b */
[----:B------:R-:W-:-:S07]  /*19ff0*/  IMAD.MOV.U32 R24, RZ, RZ, R14 ;  /* 0x000000ffff187224 */ /* 0x000fce00078e000e */
[----:B------:R-:W-:Y:S05]  /*1a000*/  WARPSYNC.COLLECTIVE R15, `(.L_x_2943) ;  /* 0x000000000f087348 */ /* 0x000fea0003c00000 */
[----:B------:R0:W1:Y:S02]  /*1a010*/  SHFL.IDX P6, R14, R13, R12, R11 ;  /* 0x0000000c0d0e7389 */ /* 0x00006400000c000b */
[----:B01----:R-:W-:Y:S01]  /*1a020*/  ENDCOLLECTIVE ;  /* 0x000000000000791b */ /* 0x003fe20003800000 */
.L_x_2943:
[----:B------:R-:W-:Y:S05]  /*1a030*/  BRA `(.L_x_2944) ;  /* 0xfffffee0000c7947 */ /* 0x000fea000383ffff */
.L_x_2729:
[----:B0-----:R0:W1:Y:S02]  /*1a040*/  SYNCS.PHASECHK.TRANS64.TRYWAIT P1, [R2+URZ+0x16800], R13 ;  /* 0x0168000d020075a7 */ /* 0x001064000802017f */
[----:B-1----:R-:W-:Y:S05]  /*1a050*/  @!P1 NANOSLEEP.SYNCS 0x989680 ;  /* 0x009896800000995d */ /* 0x002fea0003900000 */
[----:B------:R-:W1:Y:S02]  /*1a060*/  @!P1 SYNCS.PHASECHK.TRANS64 P1, [R2+URZ+0x16800], R13 ;  /* 0x0168000d020095a7 */ /* 0x000e64000802007f */
[----:B-1----:R-:W-:Y:S05]  /*1a070*/  @!P1 BRA `(.L_x_2729) ;  /* 0xfffffffc00f09947 */ /* 0x002fea000383ffff */
[----:B------:R-:W-:Y:S05]  /*1a080*/  BRA `(.L_x_2945) ;  /* 0xfffffee000b47947 */ /* 0x000fea000383ffff */
.L_x_2735:
[----:B--2---:R2:W3:Y:S02]  /*1a090*/  SYNCS.PHASECHK.TRANS64.TRYWAIT P1, [R8+URZ+0x16830], R3 ;  /* 0x01683003080075a7 */ /* 0x0044e4000802017f */
[----:B---3--:R-:W-:Y:S05]  /*1a0a0*/  @!P1 NANOSLEEP.SYNCS 0x989680 ;  /* 0x009896800000995d */ /* 0x008fea0003900000 */
[----:B------:R-:W3:Y:S02]  /*1a0b0*/  @!P1 SYNCS.PHASECHK.TRANS64 P1, [R8+URZ+0x16830], R3 ;  /* 0x01683003080095a7 */ /* 0x000ee4000802007f */
[----:B---3--:R-:W-:Y:S05]  /*1a0c0*/  @!P1 BRA `(.L_x_2735) ;  /* 0xfffffffc00f09947 */ /* 0x008fea000383ffff */
[----:B------:R-:W-:Y:S05]  /*1a0d0*/  BRA `(.L_x_2734) ;  /* 0xfffffef000887947 */ /* 0x000fea000383ffff */
.L_x_2742:
[----:B-1----:R1:W2:Y:S02]  /*1a0e0*/  SYNCS.PHASECHK.TRANS64.TRYWAIT P2, [R3+URZ+0x16830], R0 ;  /* 0x01683000030075a7 */ /* 0x0022a4000804017f */
[----:B--2---:R-:W-:Y:S05]  /*1a0f0*/  @!P2 NANOSLEEP.SYNCS 0x989680 ;  /* 0x009896800000a95d */ /* 0x004fea0003900000 */
[----:B------:R-:W2:Y:S02]  /*1a100*/  @!P2 SYNCS.PHASECHK.TRANS64 P2, [R3+URZ+0x16830], R0 ;  /* 0x016830000300a5a7 */ /* 0x000ea4000804007f */
[----:B--2---:R-:W-:Y:S05]  /*1a110*/  @!P2 BRA `(.L_x_2742) ;  /* 0xfffffffc00f0a947 */ /* 0x004fea000383ffff */
[----:B------:R-:W-:Y:S05]  /*1a120*/  BRA `(.L_x_2741) ;  /* 0xffffff1400387947 */ /* 0x000fea000383ffff */
.L_x_2746:
[----:B-1----:R1:W2:Y:S02]  /*1a130*/  SYNCS.PHASECHK.TRANS64.TRYWAIT P1, [R3+URZ+0x16850], R0 ;  /* 0x01685000030075a7 */ /* 0x0022a4000802017f */
[----:B--2---:R-:W-:Y:S05]  /*1a140*/  @!P1 NANOSLEEP.SYNCS 0x989680 ;  /* 0x009896800000995d */ /* 0x004fea0003900000 */
[----:B------:R-:W2:Y:S02]  /*1a150*/  @!P1 SYNCS.PHASECHK.TRANS64 P1, [R3+URZ+0x16850], R0 ;  /* 0x01685000030095a7 */ /* 0x000ea4000802007f */
[----:B--2---:R-:W-:Y:S05]  /*1a160*/  @!P1 BRA `(.L_x_2746) ;  /* 0xfffffffc00f09947 */ /* 0x004fea000383ffff */
[----:B------:R-:W-:Y:S05]  /*1a170*/  BRA `(.L_x_2743) ;  /* 0xffffff1800147947 */ /* 0x000fea000383ffff */
.L_x_2755:
[----:B-1----:R1:W2:Y:S02]  /*1a180*/  SYNCS.PHASECHK.TRANS64.TRYWAIT P1, [R0+URZ+0x16830], R3 ;  /* 0x01683003000075a7 */ /* 0x0022a4000802017f */
[----:B--2---:R-:W-:Y:S05]  /*1a190*/  @!P1 NANOSLEEP.SYNCS 0x989680 ;  /* 0x009896800000995d */ /* 0x004fea0003900000 */
[----:B------:R-:W2:Y:S02]  /*1a1a0*/  @!P1 SYNCS.PHASECHK.TRANS64 P1, [R0+URZ+0x16830], R3 ;  /* 0x01683003000095a7 */ /* 0x000ea4000802007f */
[----:B--2---:R-:W-:Y:S05]  /*1a1b0*/  @!P1 BRA `(.L_x_2755) ;  /* 0xfffffffc00f09947 */ /* 0x004fea000383ffff */
[----:B------:R-:W-:Y:S05]  /*1a1c0*/  BRA `(.L_x_2754) ;  /* 0xffffff3c00887947 */ /* 0x000fea000383ffff */
.L_x_2759:
[----:B-1----:R1:W2:Y:S02]  /*1a1d0*/  SYNCS.PHASECHK.TRANS64.TRYWAIT P1, [R3+URZ+0x16850], R0 ;  /* 0x01685000030075a7 */ /* 0x0022a4000802017f */
[----:B--2---:R-:W-:Y:S05]  /*1a1e0*/  @!P1 NANOSLEEP.SYNCS 0x989680 ;  /* 0x009896800000995d */ /* 0x004fea0003900000 */
[----:B------:R-:W2:Y:S02]  /*1a1f0*/  @!P1 SYNCS.PHASECHK.TRANS64 P1, [R3+URZ+0x16850], R0 ;  /* 0x01685000030095a7 */ /* 0x000ea4000802007f */
[----:B--2---:R-:W-:Y:S05]  /*1a200*/  @!P1 BRA `(.L_x_2759) ;  /* 0xfffffffc00f09947 */ /* 0x004fea000383ffff */
[----:B------:R-:W-:Y:S05]  /*1a210*/  BRA `(.L_x_2756) ;  /* 0xffffff4000587947 */ /* 0x000fea000383ffff */
.L_x_2766:
[----:B-1----:R1:W2:Y:S02]  /*1a220*/  SYNCS.PHASECHK.TRANS64.TRYWAIT P1, [R10+URZ+0x16850], R7 ;  /* 0x016850070a0075a7 */ /* 0x0022a4000802017f */
[----:B--2---:R-:W-:Y:S05]  /*1a230*/  @!P1 NANOSLEEP.SYNCS 0x989680 ;  /* 0x009896800000995d */ /* 0x004fea0003900000 */
[----:B------:R-:W2:Y:S02]  /*1a240*/  @!P1 SYNCS.PHASECHK.TRANS64 P1, [R10+URZ+0x16850], R7 ;  /* 0x016850070a0095a7 */ /* 0x000ea4000802007f */
[----:B--2---:R-:W-:Y:S05]  /*1a250*/  @!P1 BRA `(.L_x_2766) ;  /* 0xfffffffc00f09947 */ /* 0x004fea000383ffff */
[----:B------:R-:W-:Y:S05]  /*1a260*/  BRA `(.L_x_2765) ;  /* 0xffffff5c001c7947 */ /* 0x000fea000383ffff */
.L_x_2775:
[----:B------:R-:W-:Y:S02]  /*1a270*/  IMAD.MOV.U32 R13, RZ, RZ, R20 ;  /* 0x000000ffff0d7224 */ /* 0x000fe400078e0014 */
[----:B------:R-:W-:Y:S02]  /*1a280*/  IMAD.MOV.U32 R12, RZ, RZ, RZ ;  /* 0x000000ffff0c7224 */ /* 0x000fe400078e00ff */
[----:B------:R-:W-:Y:S02]  /*1a290*/  IMAD.MOV.U32 R11, RZ, RZ, 0x181f ;  /* 0x0000181fff0b7424 */ /* 0x000fe400078e00ff */
[----:B------:R-:W-:Y:S02]  /*1a2a0*/  IMAD.MOV.U32 R15, RZ, RZ, -0x1 ;  /* 0xffffffffff0f7424 */ /* 0x000fe400078e00ff */
[----:B------:R-:W-:Y:S02]  /*1a2b0*/  IMAD R21, R8, R25, RZ ;  /* 0x0000001908157224 */ /* 0x000fe400078e02ff */
[----:B------:R-:W-:-:S07]  /*1a2c0*/  IMAD.IADD R24, R26, 0x1, R30 ;  /* 0x000000011a187824 */ /* 0x000fce00078e021e */
[----:B-1----:R-:W-:Y:S05]  /*1a2d0*/  WARPSYNC.COLLECTIVE R15, `(.L_x_2946) ;  /* 0x000000000f087348 */ /* 0x002fea0003c00000 */
[----:B------:R0:W2:Y:S02]  /*1a2e0*/  SHFL.IDX P6, R14, R13, R12, R11 ;  /* 0x0000000c0d0e7389 */ /* 0x0000a400000c000b */
[----:B012---:R-:W-:Y:S01]  /*1a2f0*/  ENDCOLLECTIVE ;  /* 0x000000000000791b */ /* 0x007fe20003800000 */
.L_x_2946:
[C---:B------:R-:W-:Y:S01]  /*1a300*/  VIADD R8, R24.reuse, 0x30 ;  /* 0x0000003018087836 */ /* 0x040fe20000000000 */
[----:B------:R-:W-:-:S04]  /*1a310*/  ISETP.GE.OR P3, PT, R24, R21, P0 ;  /* 0x000000151800720c */ /* 0x000fc80000766670 */
[----:B------:R-:W-:Y:S01]  /*1a320*/  ISETP.GE.OR P4, PT, R8, R21, P0 ;  /* 0x000000150800720c */ /* 0x000fe20000786670 */
[----:B------:R-:W-:Y:S02]  /*1a330*/  VIADD R8, R24, 0x60 ;  /* 0x0000006018087836 */ /* 0x000fe40000000000 */
[----:B------:R-:W-:-:S03]  /*1a340*/  IMAD.MOV.U32 R13, RZ, RZ, R7 ;  /* 0x000000ffff0d7224 */ /* 0x000fc600078e0007 */
[----:B------:R-:W-:Y:S02]  /*1a350*/  ISETP.GE.OR P2, PT, R8, R21, P0 ;  /* 0x000000150800720c */ /* 0x000fe40000746670 */
[----:B------:R-:W-:-:S11]  /*1a360*/  MOV R0, R14 ;  /* 0x0000000e00007202 */ /* 0x000fd60000000f00 */
[----:B------:R-:W-:Y:S05]  /*1a370*/  WARPSYNC.COLLECTIVE R15, `(.L_x_2947) ;  /* 0x000000000f087348 */ /* 0x000fea0003c00000 */
[----:B------:R0:W1:Y:S02]  /*1a380*/  SHFL.IDX P6, R14, R13, R12, R11 ;  /* 0x0000000c0d0e7389 */ /* 0x00006400000c000b */
[----:B01----:R-:W-:Y:S01]  /*1a390*/  ENDCOLLECTIVE ;  /* 0x000000000000791b */ /* 0x003fe20003800000 */
.L_x_2947:
[----:B------:R-:W-:Y:S02]  /*1a3a0*/  IMAD.MOV.U32 R13, RZ, RZ, R20 ;  /* 0x000000ffff0d7224 */ /* 0x000fe400078e0014 */
[----:B------:R-:W-:Y:S02]  /*1a3b0*/  IMAD.MOV.U32 R12, RZ, RZ, 0x1 ;  /* 0x00000001ff0c7424 */ /* 0x000fe400078e00ff */
[----:B------:R-:W-:-:S07]  /*1a3c0*/  IMAD.MOV.U32 R3, RZ, RZ, R14 ;  /* 0x000000ffff037224 */ /* 0x000fce00078e000e */
[----:B------:R-:W-:Y:S05]  /*1a3d0*/  WARPSYNC.COLLECTIVE R15, `(.L_x_2948) ;  /* 0x000000000f087348 */ /* 0x000fea0003c00000 */
[----:B------:R0:W1:Y:S02]  /*1a3e0*/  SHFL.IDX P6, R14, R13, R12, R11 ;  /* 0x0000000c0d0e7389 */ /* 0x00006400000c000b */
[----:B01----:R-:W-:Y:S01]  /*1a3f0*/  ENDCOLLECTIVE ;  /* 0x000000000000791b */ /* 0x003fe20003800000 */
.L_x_2948:
[----:B------:R-:W-:-:S04]  /*1a400*/  @!P3 LEA R10, P5, R29, R3, 0x1 ;  /* 0x000000031d0ab211 */ /* 0x000fc800078a08ff */
[----:B------:R-:W-:Y:S01]  /*1a410*/  @!P3 LEA.HI.X R3, R29, R0, R28, 0x1, P5 ;  /* 0x000000001d03b211 */ /* 0x000fe200028f0c1c */
[----:B------:R-:W-:Y:S02]  /*1a420*/  IMAD.MOV.U32 R13, RZ, RZ, R7 ;  /* 0x000000ffff0d7224 */ /* 0x000fe400078e0007 */
[----:B------:R-:W-:-:S07]  /*1a430*/  IMAD.MOV.U32 R4, RZ, RZ, R14 ;  /* 0x000000ffff047224 */ /* 0x000fce00078e000e */
[----:B------:R-:W-:Y:S05]  /*1a440*/  WARPSYNC.COLLECTIVE R15, `(.L_x_2949) ;  /* 0x000000000f087348 */ /* 0x000fea0003c00000 */
[----:B------:R0:W1:Y:S02]  /*1a450*/  SHFL.IDX P6, R14, R13, R12, R11 ;  /* 0x0000000c0d0e7389 */ /* 0x00006400000c000b */
[----:B01----:R-:W-:Y:S01]  /*1a460*/  ENDCOLLECTIVE ;  /* 0x000000000000791b */ /* 0x003fe20003800000 */
.L_x_2949:
[----:B------:R-:W-:Y:S02]  /*1a470*/  IMAD.MOV.U32 R13, RZ, RZ, R20 ;  /* 0x000000ffff0d7224 */ /* 0x000fe400078e0014 */
[----:B------:R-:W-:Y:S02]  /*1a480*/  IMAD.MOV.U32 R12, RZ, RZ, 0x2 ;  /* 0x00000002ff0c7424 */ /* 0x000fe400078e00ff */
[----:B------:R-:W-:-:S07]  /*1a490*/  IMAD.MOV.U32 R5, RZ, RZ, R14 ;  /* 0x000000ffff057224 */ /* 0x000fce00078e000e */
[----:B------:R-:W-:Y:S05]  /*1a4a0*/  WARPSYNC.COLLECTIVE R15, `(.L_x_2950) ;  /* 0x000000000f087348 */ /* 0x000fea0003c00000 */
[----:B------:R0:W1:Y:S02]  /*1a4b0*/  SHFL.IDX P6, R14, R13, R12, R11 ;  /* 0x0000000c0d0e7389 */ /* 0x00006400000c000b */
[----:B01----:R-:W-:Y:S01]  /*1a4c0*/  ENDCOLLECTIVE ;  /* 0x000000000000791b */ /* 0x003fe20003800000 */
.L_x_2950:
[----:B------:R-:W-:-:S04]  /*1a4d0*/  @!P4 LEA R8, P1, R29, R5, 0x1 ;  /* 0x000000051d08c211 */ /* 0x000fc800078208ff */
[----:B------:R-:W-:Y:S01]  /*1a4e0*/  @!P4 LEA.HI.X R9, R29, R4, R28, 0x1, P1 ;  /* 0x000000041d09c211 */ /* 0x000fe200008f0c1c */
[----:B------:R-:W-:Y:S02]  /*1a4f0*/  IMAD.MOV.U32 R13, RZ, RZ, R7 ;  /* 0x000000ffff0d7224 */ /* 0x000fe400078e0007 */
[----:B------:R-:W-:-:S07]  /*1a500*/  IMAD.MOV.U32 R6, RZ, RZ, R14 ;  /* 0x000000ffff067224 */ /* 0x000fce00078e000e */
[----:B------:R-:W-:Y:S05]  /*1a510*/  WARPSYNC.COLLECTIVE R15, `(.L_x_2951) ;  /* 0x000000000f087348 */ /* 0x000fea0003c00000 */
[----:B------:R0:W1:Y:S02]  /*1a520*/  SHFL.IDX P6, R14, R13, R12, R11 ;  /* 0x0000000c0d0e7389 */ /* 0x00006400000c000b */
[----:B01----:R-:W-:Y:S01]  /*1a530*/  ENDCOLLECTIVE ;  /* 0x000000000000791b */ /* 0x003fe20003800000 */
.L_x_2951:
        /* <DEDUP_REMOVED lines=12> */
.L_x_2952:
[----:B------:R0:W-:Y:S01]  /*1a600*/  @!P2 ST.E.128 desc[UR40][R4.64], RZ ;  /* 0x000000ff0400a985 */ /* 0x0001e2000c101d28 */
[----:B------:R-:W-:Y:S01]  /*1a610*/  MOV R13, R7 ;  /* 0x00000007000d7202 */ /* 0x000fe20000000f00 */
[----:B------:R-:W-:-:S07]  /*1a620*/  IMAD.MOV.U32 R0, RZ, RZ, R14 ;  /* 0x000000ffff007224 */ /* 0x000fce00078e000e */
[----:B0-----:R-:W-:Y:S05]  /*1a630*/  WARPSYNC.COLLECTIVE R15, `(.L_x_2953) ;  /* 0x000000000f087348 */ /* 0x001fea0003c00000 */
[----:B------:R1:W2:Y:S02]  /*1a640*/  SHFL.IDX P6, R14, R13, R12, R11 ;  /* 0x0000000c0d0e7389 */ /* 0x0002a400000c000b */
[----:B012---:R-:W-:Y:S01]  /*1a650*/  ENDCOLLECTIVE ;  /* 0x000000000000791b */ /* 0x007fe20003800000 */
.L_x_2953:
[----:B------:R-:W-:Y:S05]  /*1a660*/  BRA `(.L_x_2954) ;  /* 0xffffff7800647947 */ /* 0x000fea000383ffff */
.L_x_2792:
        /* <DEDUP_REMOVED lines=8> */
[----:B-1----:R-:W-:Y:S05]  /*1a6f0*/  WARPSYNC.COLLECTIVE R15, `(.L_x_2956) ;  /* 0x000000000f087348 */ /* 0x002fea0003c00000 */
[----:B------:R0:W2:Y:S02]  /*1a700*/  SHFL.IDX P6, R14, R13, R12, R11 ;  /* 0x0000000c0d0e7389 */ /* 0x0000a400000c000b */
[----:B012---:R-:W-:Y:S01]  /*1a710*/  ENDCOLLECTIVE ;  /* 0x000000000000791b */ /* 0x007fe20003800000 */
.L_x_2956:
[----:B------:R-:W-:Y:S05]  /*1a720*/  BSYNC B1 ;  /* 0x0000000000017941 */ /* 0x000fea0003800000 */
.L_x_2955:
[----:B------:R-:W-:Y:S05]  /*1a730*/  BRA `(.L_x_2957) ;  /* 0xffffff8c00987947 */ /* 0x000fea000383ffff */
.L_x_2794:
[----:B------:R-:W-:Y:S01]  /*1a740*/  BSSY B1, `(.L_x_2958) ;  /* 0x0000006000017945 */ /* 0x000fe20003800000 */
[----:B------:R-:W-:-:S07]  /*1a750*/  IMAD.MOV.U32 R15, RZ, RZ, -0x1 ;  /* 0xffffffffff0f7424 */ /* 0x000fce00078e00ff */
[----:B01----:R-:W-:Y:S05]  /*1a760*/  WARPSYNC.COLLECTIVE R15, `(.L_x_2959) ;  /* 0x000000000f0c7348 */ /* 0x003fea0003c00000 */
[----:B------:R-:W-:Y:S02]  /*1a770*/  ELECT P6, UR62, PT ;  /* 0x00000000003e782f */ /* 0x000fe400038c0000 */
[----:B------:R-:W-:Y:S01]  /*1a780*/  MOV R14, UR62 ;  /* 0x0000003e000e7c02 */ /* 0x000fe20008000f00 */
[----:B01----:R-:W-:Y:S10]  /*1a790*/  ENDCOLLECTIVE ;  /* 0x000000000000791b */ /* 0x003ff40003800000 */
.L_x_2959:
[----:B------:R-:W-:Y:S05]  /*1a7a0*/  BSYNC B1 ;  /* 0x0000000000017941 */ /* 0x000fea0003800000 */
.L_x_2958:
[----:B------:R-:W-:Y:S05]  /*1a7b0*/  BRA `(.L_x_2793) ;  /* 0xffffff8c00907947 */ /* 0x000fea000383ffff */
.L_x_2796:
[----:B0-----:R0:W2:Y:S02]  /*1a7c0*/  SYNCS.PHASECHK.TRANS64.TRYWAIT P0, [R22+URZ+0x16820], R5 ;  /* 0x01682005160075a7 */ /* 0x0010a4000800017f */
[----:B--2---:R-:W-:Y:S05]  /*1a7d0*/  @!P0 NANOSLEEP.SYNCS 0x989680 ;  /* 0x009896800000895d */ /* 0x004fea0003900000 */
[----:B------:R-:W2:Y:S02]  /*1a7e0*/  @!P0 SYNCS.PHASECHK.TRANS64 P0, [R22+URZ+0x16820], R5 ;  /* 0x01682005160085a7 */ /* 0x000ea4000800007f */
[----:B--2---:R-:W-:Y:S05]  /*1a7f0*/  @!P0 BRA `(.L_x_2796) ;  /* 0xfffffffc00f08947 */ /* 0x004fea000383ffff */
[----:B------:R-:W-:Y:S05]  /*1a800*/  BRA `(.L_x_2960) ;  /* 0xffffff8c00a07947 */ /* 0x000fea000383ffff */
.L_x_2800:
[----:B0-----:R0:W2:Y:S02]  /*1a810*/  SYNCS.PHASECHK.TRANS64.TRYWAIT P0, [R5+URZ+0x168a0], R6 ;  /* 0x0168a006050075a7 */ /* 0x0010a4000800017f */
[----:B--2---:R-:W-:Y:S05]  /*1a820*/  @!P0 NANOSLEEP.SYNCS 0x989680 ;  /* 0x009896800000895d */ /* 0x004fea0003900000 */
[----:B------:R-:W2:Y:S02]  /*1a830*/  @!P0 SYNCS.PHASECHK.TRANS64 P0, [R5+URZ+0x168a0], R6 ;  /* 0x0168a006050085a7 */ /* 0x000ea4000800007f */
[----:B--2---:R-:W-:Y:S05]  /*1a840*/  @!P0 BRA `(.L_x_2800) ;  /* 0xfffffffc00f08947 */ /* 0x004fea000383ffff */
[----:B------:R-:W-:Y:S05]  /*1a850*/  BRA `(.L_x_2961) ;  /* 0xffffff8c00bc7947 */ /* 0x000fea000383ffff */
.L_x_2805:
[----:B-1----:R1:W2:Y:S02]  /*1a860*/  SYNCS.PHASECHK.TRANS64.TRYWAIT P0, [R5+URZ+0x168c0], R6 ;  /* 0x0168c006050075a7 */ /* 0x0022a4000800017f */
[----:B--2---:R-:W-:Y:S05]  /*1a870*/  @!P0 NANOSLEEP.SYNCS 0x989680 ;  /* 0x009896800000895d */ /* 0x004fea0003900000 */
[----:B------:R-:W2:Y:S02]  /*1a880*/  @!P0 SYNCS.PHASECHK.TRANS64 P0, [R5+URZ+0x168c0], R6 ;  /* 0x0168c006050085a7 */ /* 0x000ea4000800007f */
[----:B--2---:R-:W-:Y:S05]  /*1a890*/  @!P0 BRA `(.L_x_2805) ;  /* 0xfffffffc00f08947 */ /* 0x004fea000383ffff */
[----:B------:R-:W-:Y:S05]  /*1a8a0*/  BRA `(.L_x_2962) ;  /* 0xffffff90003c7947 */ /* 0x000fea000383ffff */
.L_x_2812:
[----:B--2---:R2:W3:Y:S02]  /*1a8b0*/  SYNCS.PHASECHK.TRANS64.TRYWAIT P1, [R5+URZ+0x168a0], R6 ;  /* 0x0168a006050075a7 */ /* 0x0044e4000802017f */
[----:B---3--:R-:W-:Y:S05]  /*1a8c0*/  @!P1 NANOSLEEP.SYNCS 0x989680 ;  /* 0x009896800000995d */ /* 0x008fea0003900000 */
[----:B------:R-:W3:Y:S02]  /*1a8d0*/  @!P1 SYNCS.PHASECHK.TRANS64 P1, [R5+URZ+0x168a0], R6 ;  /* 0x0168a006050095a7 */ /* 0x000ee4000802007f */
[----:B---3--:R-:W-:Y:S05]  /*1a8e0*/  @!P1 BRA `(.L_x_2812) ;  /* 0xfffffffc00f09947 */ /* 0x008fea000383ffff */
[----:B------:R-:W-:Y:S05]  /*1a8f0*/  BRA `(.L_x_2963) ;  /* 0xffffff9400087947 */ /* 0x000fea000383ffff */
.L_x_2817:
[----:B0-----:R0:W1:Y:S02]  /*1a900*/  SYNCS.PHASECHK.TRANS64.TRYWAIT P1, [R5+URZ+0x168c0], R6 ;  /* 0x0168c006050075a7 */ /* 0x001064000802017f */
[----:B-1----:R-:W-:Y:S05]  /*1a910*/  @!P1 NANOSLEEP.SYNCS 0x989680 ;  /* 0x009896800000995d */ /* 0x002fea0003900000 */
[----:B------:R-:W1:Y:S02]  /*1a920*/  @!P1 SYNCS.PHASECHK.TRANS64 P1, [R5+URZ+0x168c0], R6 ;  /* 0x0168c006050095a7 */ /* 0x000e64000802007f */
[----:B-1----:R-:W-:Y:S05]  /*1a930*/  @!P1 BRA `(.L_x_2817) ;  /* 0xfffffffc00f09947 */ /* 0x002fea000383ffff */
[----:B------:R-:W-:Y:S05]  /*1a940*/  BRA `(.L_x_2964) ;  /* 0xffffff9400807947 */ /* 0x000fea000383ffff */
.L_x_2830:
        /* <DEDUP_REMOVED lines=11> */
.L_x_2966:
[----:B------:R-:W-:Y:S05]  /*1aa00*/  BSYNC B0 ;  /* 0x0000000000007941 */ /* 0x000fea0003800000 */
.L_x_2965:
[----:B------:R-:W-:Y:S05]  /*1aa10*/  BRA `(.L_x_2967) ;  /* 0xffffffa000347947 */ /* 0x000fea000383ffff */
.L_x_2833:
[----:B-1----:R1:W2:Y:S02]  /*1aa20*/  SYNCS.PHASECHK.TRANS64.TRYWAIT P0, [R3+URZ+0x16840], R4 ;  /* 0x01684004030075a7 */ /* 0x0022a4000800017f */
[----:B--2---:R-:W-:Y:S05]  /*1aa30*/  @!P0 NANOSLEEP.SYNCS 0x989680 ;  /* 0x009896800000895d */ /* 0x004fea0003900000 */
[----:B------:R-:W2:Y:S02]  /*1aa40*/  @!P0 SYNCS.PHASECHK.TRANS64 P0, [R3+URZ+0x16840], R4 ;  /* 0x01684004030085a7 */ /* 0x000ea4000800007f */
[----:B--2---:R-:W-:Y:S05]  /*1aa50*/  @!P0 BRA `(.L_x_2833) ;  /* 0xfffffffc00f08947 */ /* 0x004fea000383ffff */
[----:B------:R-:W-:Y:S05]  /*1aa60*/  BRA `(.L_x_2968) ;  /* 0xffffffa000947947 */ /* 0x000fea000383ffff */
.L_x_2834:
        /* <DEDUP_REMOVED lines=8> */
.L_x_2970:
[----:B------:R-:W-:Y:S05]  /*1aaf0*/  BSYNC B0 ;  /* 0x0000000000007941 */ /* 0x000fea0003800000 */
.L_x_2969:
        /* <DEDUP_REMOVED lines=9> */
.L_x_2971:
[----:B------:R-:W-:Y:S02]  /*1ab90*/  IMAD.MOV.U32 R13, RZ, RZ, R2 ;  /* 0x000000ffff0d7224 */ /* 0x000fe400078e0002 */
[----:B------:R-:W-:Y:S01]  /*1aba0*/  IMAD.MOV.U32 R12, RZ, RZ, 0x1 ;  /* 0x00000001ff0c7424 */ /* 0x000fe200078e00ff */
[----:B------:R-:W-:-:S07]  /*1abb0*/  MOV R7, R14 ;  /* 0x0000000e00077202 */ /* 0x000fce0000000f00 */
[----:B------:R-:W-:Y:S05]  /*1abc0*/  WARPSYNC.COLLECTIVE R15, `(.L_x_2972) ;  /* 0x000000000f087348 */ /* 0x000fea0003c00000 */
[----:B------:R0:W1:Y:S02]  /*1abd0*/  SHFL.IDX P6, R14, R13, R12, R11 ;  /* 0x0000000c0d0e7389 */ /* 0x00006400000c000b */
[----:B01----:R-:W-:Y:S01]  /*1abe0*/  ENDCOLLECTIVE ;  /* 0x000000000000791b */ /* 0x003fe20003800000 */
.L_x_2972:
        /* <DEDUP_REMOVED lines=15> */
.L_x_2973:
[----:B------:R-:W-:Y:S02]  /*1ace0*/  @P0 IMAD R8, R5, 0x2, R22 ;  /* 0x0000000205080824 */ /* 0x000fe400078e0216 */
[----:B------:R-:W-:Y:S02]  /*1acf0*/  IMAD.MOV.U32 R13, RZ, RZ, R2 ;  /* 0x000000ffff0d7224 */ /* 0x000fe400078e0002 */
[----:B------:R-:W-:Y:S02]  /*1ad00*/  IMAD.MOV.U32 R12, RZ, RZ, 0x2 ;  /* 0x00000002ff0c7424 */ /* 0x000fe400078e00ff */
[----:B------:R-:W-:-:S07]  /*1ad10*/  IMAD.MOV.U32 R7, RZ, RZ, R14 ;  /* 0x000000ffff077224 */ /* 0x000fce00078e000e */
[----:B------:R-:W-:Y:S05]  /*1ad20*/  WARPSYNC.COLLECTIVE R15, `(.L_x_2974) ;  /* 0x000000000f087348 */ /* 0x000fea0003c00000 */
[----:B------:R0:W1:Y:S02]  /*1ad30*/  SHFL.IDX P6, R14, R13, R12, R11 ;  /* 0x0000000c0d0e7389 */ /* 0x00006400000c000b */
[----:B01----:R-:W-:Y:S01]  /*1ad40*/  ENDCOLLECTIVE ;  /* 0x000000000000791b */ /* 0x003fe20003800000 */
.L_x_2974:
        /* <DEDUP_REMOVED lines=15> */
.L_x_2975:
[----:B------:R-:W-:Y:S02]  /*1ae40*/  @P0 IMAD R8, R5, 0x2, R22 ;  /* 0x0000000205080824 */ /* 0x000fe400078e0216 */
[----:B------:R-:W-:Y:S02]  /*1ae50*/  IMAD.MOV.U32 R13, RZ, RZ, R2 ;  /* 0x000000ffff0d7224 */ /* 0x000fe400078e0002 */
[----:B------:R-:W-:Y:S02]  /*1ae60*/  IMAD.MOV.U32 R12, RZ, RZ, 0x3 ;  /* 0x00000003ff0c7424 */ /* 0x000fe400078e00ff */
[----:B------:R-:W-:-:S07]  /*1ae70*/  IMAD.MOV.U32 R7, RZ, RZ, R14 ;  /* 0x000000ffff077224 */ /* 0x000fce00078e000e */
[----:B------:R-:W-:Y:S05]  /*1ae80*/  WARPSYNC.COLLECTIVE R15, `(.L_x_2976) ;  /* 0x000000000f087348 */ /* 0x000fea0003c00000 */
[----:B------:R0:W1:Y:S02]  /*1ae90*/  SHFL.IDX P6, R14, R13, R12, R11 ;  /* 0x0000000c0d0e7389 */ /* 0x00006400000c000b */
[----:B01----:R-:W-:Y:S01]  /*1aea0*/  ENDCOLLECTIVE ;  /* 0x000000000000791b */ /* 0x003fe20003800000 */
.L_x_2976:
        /* <DEDUP_REMOVED lines=15> */
.L_x_2977:
[----:B------:R-:W-:Y:S02]  /*1afa0*/  @P0 IMAD R8, R5, 0x2, R22 ;  /* 0x0000000205080824 */ /* 0x000fe400078e0216 */
[----:B------:R-:W-:Y:S02]  /*1afb0*/  IMAD.MOV.U32 R13, RZ, RZ, R2 ;  /* 0x000000ffff0d7224 */ /* 0x000fe400078e0002 */
[----:B------:R-:W-:Y:S02]  /*1afc0*/  IMAD.MOV.U32 R12, RZ, RZ, 0x4 ;  /* 0x00000004ff0c7424 */ /* 0x000fe400078e00ff */
[----:B------:R-:W-:-:S07]  /*1afd0*/  IMAD.MOV.U32 R7, RZ, RZ, R14 ;  /* 0x000000ffff077224 */ /* 0x000fce00078e000e */
[----:B------:R-:W-:Y:S05]  /*1afe0*/  WARPSYNC.COLLECTIVE R15, `(.L_x_2978) ;  /* 0x000000000f087348 */ /* 0x000fea0003c00000 */
[----:B------:R0:W1:Y:S02]  /*1aff0*/  SHFL.IDX P6, R14, R13, R12, R11 ;  /* 0x0000000c0d0e7389 */ /* 0x00006400000c000b */
[----:B01----:R-:W-:Y:S01]  /*1b000*/  ENDCOLLECTIVE ;  /* 0x000000000000791b */ /* 0x003fe20003800000 */
.L_x_2978:
        /* <DEDUP_REMOVED lines=15> */
.L_x_2979:
[----:B------:R-:W-:Y:S02]  /*1b100*/  @P0 IMAD R8, R5, 0x2, R22 ;  /* 0x0000000205080824 */ /* 0x000fe400078e0216 */
[----:B------:R-:W-:Y:S02]  /*1b110*/  IMAD.MOV.U32 R13, RZ, RZ, R2 ;  /* 0x000000ffff0d7224 */ /* 0x000fe400078e0002 */
[----:B------:R-:W-:Y:S02]  /*1b120*/  IMAD.MOV.U32 R12, RZ, RZ, 0x5 ;  /* 0x00000005ff0c7424 */ /* 0x000fe400078e00ff */
[----:B------:R-:W-:-:S07]  /*1b130*/  IMAD.MOV.U32 R7, RZ, RZ, R14 ;  /* 0x000000ffff077224 */ /* 0x000fce00078e000e */
[----:B------:R-:W-:Y:S05]  /*1b140*/  WARPSYNC.COLLECTIVE R15, `(.L_x_2980) ;  /* 0x000000000f087348 */ /* 0x000fea0003c00000 */
[----:B------:R0:W1:Y:S02]  /*1b150*/  SHFL.IDX P6, R14, R13, R12, R11 ;  /* 0x0000000c0d0e7389 */ /* 0x00006400000c000b */
[----:B01----:R-:W-:Y:S01]  /*1b160*/  ENDCOLLECTIVE ;  /* 0x000000000000791b */ /* 0x003fe20003800000 */
.L_x_2980:
        /* <DEDUP_REMOVED lines=15> */
.L_x_2981:
[----:B------:R-:W-:Y:S02]  /*1b260*/  @P0 IMAD R8, R5, 0x2, R22 ;  /* 0x0000000205080824 */ /* 0x000fe400078e0216 */
[----:B------:R-:W-:Y:S01]  /*1b270*/  IMAD.MOV.U32 R13, RZ, RZ, R2 ;  /* 0x000000ffff0d7224 */ /* 0x000fe200078e0002 */
[----:B------:R-:W-:Y:S01]  /*1b280*/  MOV R12, 0x6 ;  /* 0x00000006000c7802 */ /* 0x000fe20000000f00 */
[----:B------:R-:W-:-:S07]  /*1b290*/  IMAD.MOV.U32 R7, RZ, RZ, R14 ;  /* 0x000000ffff077224 */ /* 0x000fce00078e000e */
[----:B------:R-:W-:Y:S05]  /*1b2a0*/  WARPSYNC.COLLECTIVE R15, `(.L_x_2982) ;  /* 0x000000000f087348 */ /* 0x000fea0003c00000 */
[----:B------:R0:W1:Y:S02]  /*1b2b0*/  SHFL.IDX P6, R14, R13, R12, R11 ;  /* 0x0000000c0d0e7389 */ /* 0x00006400000c000b */
[----:B01----:R-:W-:Y:S01]  /*1b2c0*/  ENDCOLLECTIVE ;  /* 0x000000000000791b */ /* 0x003fe20003800000 */
.L_x_2982:
        /* <DEDUP_REMOVED lines=15> */
.L_x_2983:
[----:B------:R-:W-:Y:S02]  /*1b3c0*/  @P0 IMAD R8, R5, 0x2, R22 ;  /* 0x0000000205080824 */ /* 0x000fe400078e0216 */
[----:B------:R-:W-:Y:S02]  /*1b3d0*/  IMAD.MOV.U32 R13, RZ, RZ, R2 ;  /* 0x000000ffff0d7224 */ /* 0x000fe400078e0002 */
[----:B------:R-:W-:Y:S02]  /*1b3e0*/  IMAD.MOV.U32 R12, RZ, RZ, 0x7 ;  /* 0x00000007ff0c7424 */ /* 0x000fe400078e00ff */
[----:B------:R-:W-:-:S07]  /*1b3f0*/  IMAD.MOV.U32 R7, RZ, RZ, R14 ;  /* 0x000000ffff077224 */ /* 0x000fce00078e000e */
[----:B------:R-:W-:Y:S05]  /*1b400*/  WARPSYNC.COLLECTIVE R15, `(.L_x_2984) ;  /* 0x000000000f087348 */ /* 0x000fea0003c00000 */
[----:B------:R0:W1:Y:S02]  /*1b410*/  SHFL.IDX P6, R14, R13, R12, R11 ;  /* 0x0000000c0d0e7389 */ /* 0x00006400000c000b */
[----:B01----:R-:W-:Y:S01]  /*1b420*/  ENDCOLLECTIVE ;  /* 0x000000000000791b */ /* 0x003fe20003800000 */
.L_x_2984:
        /* <DEDUP_REMOVED lines=10> */
.L_x_2985:
[----:B------:R-:W-:Y:S01]  /*1b4d0*/  @!PT LDS RZ, [RZ] ;  /* 0x00000000fffff984 */ /* 0x000fe20000000800 */
[----:B------:R-:W-:Y:S01]  /*1b4e0*/  @!PT LDS RZ, [RZ] ;  /* 0x00000000fffff984 */ /* 0x000fe20000000800 */
[----:B------:R-:W-:Y:S01]  /*1b4f0*/  @!PT LDS RZ, [RZ] ;  /* 0x00000000fffff984 */ /* 0x000fe20000000800 */
[----:B------:R0:W-:Y:S01]  /*1b500*/  @P0 LDGSTS.E.BYPASS.LTC128B.128 [R8+0x11400], desc[UR40][R6.64], !P2 ;  /* 0x1140000006080fae */ /* 0x0001e2000d101d68 */
[----:B------:R-:W-:Y:S01]  /*1b510*/  IMAD.MOV.U32 R0, RZ, RZ, R14 ;  /* 0x000000ffff007224 */ /* 0x000fe200078e000e */
[----:B------:R-:W-:Y:S06]  /*1b520*/  BRA `(.L_x_2986) ;  /* 0xffffff9c00a87947 */ /* 0x000fec000383ffff */
.L_x_2839:
[----:B------:R-:W2:Y:S01]  /*1b530*/  LDL.LU R11, [R1+0x38] ;  /* 0x00003800010b7983 */ /* 0x000ea20000300800 */
[----:B------:R-:W-:Y:S02]  /*1b540*/  IMAD.MOV.U32 R13, RZ, RZ, R0 ;  /* 0x000000ffff0d7224 */ /* 0x000fe400078e0000 */
[----:B------:R-:W-:Y:S02]  /*1b550*/  IMAD.MOV.U32 R12, RZ, RZ, RZ ;  /* 0x000000ffff0c7224 */ /* 0x000fe400078e00ff */
[----:B------:R-:W-:Y:S02]  /*1b560*/  IMAD.MOV.U32 R15, RZ, RZ, -0x1 ;  /* 0xffffffffff0f7424 */ /* 0x000fe400078e00ff */
[----:B------:R-:W-:-:S05]  /*1b570*/  IMAD R17, R17, 0xc0, R9 ;  /* 0x000000c011117824 */ /* 0x000fca00078e0209 */
[----:B------:R-:W-:Y:S01]  /*1b580*/  IADD3 R8, R17, 0x10, RZ ;  /* 0x0000001011087810 */ /* 0x000fe20007ffe0ff */
[----:B--2---:R-:W-:Y:S02]  /*1b590*/  IMAD R3, R11, R10, RZ ;  /* 0x0000000a0b037224 */ /* 0x004fe400078e02ff */
[----:B------:R-:W-:-:S03]  /*1b5a0*/  IMAD.MOV.U32 R11, RZ, RZ, 0x181f ;  /* 0x0000181fff0b7424 */ /* 0x000fc600078e00ff */
[----:B------:R-:W-:-:S13]  /*1b5b0*/  ISETP.GE.AND P1, PT, R17, R3, PT ;  /* 0x000000031100720c */ /* 0x000fda0003f26270 */
[----:B-----5:R-:W-:Y:S05]  /*1b5c0*/  WARPSYNC.COLLECTIVE R15, `(.L_x_2987) ;  /* 0x000000000f087348 */ /* 0x020fea0003c00000 */
[----:B------:R0:W1:Y:S02]  /*1b5d0*/  SHFL.IDX P6, R14, R13, R12, R11 ;  /* 0x0000000c0d0e7389 */ /* 0x00006400000c000b */
[----:B01---5:R-:W-:Y:S01]  /*1b5e0*/  ENDCOLLECTIVE ;  /* 0x000000000000791b */ /* 0x023fe20003800000 */
.L_x_2987:
[----:B------:R-:W-:Y:S02]  /*1b5f0*/  IMAD.MOV.U32 R13, RZ, RZ, R2 ;  /* 0x000000ffff0d7224 */ /* 0x000fe400078e0002 */
[----:B------:R-:W-:-:S07]  /*1b600*/  IMAD.MOV.U32 R6, RZ, RZ, R14 ;  /* 0x000000ffff067224 */ /* 0x000fce00078e000e */
[----:B------:R-:W-:Y:S05]  /*1b610*/  WARPSYNC.COLLECTIVE R15, `(.L_x_2988) ;  /* 0x000000000f087348 */ /* 0x000fea0003c00000 */
[----:B------:R0:W1:Y:S02]  /*1b620*/  SHFL.IDX P6, R14, R13, R12, R11 ;  /* 0x0000000c0d0e7389 */ /* 0x00006400000c000b */
[----:B01----:R-:W-:Y:S01]  /*1b630*/  ENDCOLLECTIVE ;  /* 0x000000000000791b */ /* 0x003fe20003800000 */
.L_x_2988:
[----:B------:R-:W-:Y:S02]  /*1b640*/  IMAD.MOV.U32 R13, RZ, RZ, R0 ;  /* 0x000000ffff0d7224 */ /* 0x000fe400078e0000 */
[----:B------:R-:W-:Y:S02]  /*1b650*/  IMAD.MOV.U32 R12, RZ, RZ, 0x1 ;  /* 0x00000001ff0c7424 */ /* 0x000fe400078e00ff */
[----:B------:R-:W-:-:S07]  /*1b660*/  IMAD.MOV.U32 R7, RZ, RZ, R14 ;  /* 0x000000ffff077224 */ /* 0x000fce00078e000e */
[----:B------:R-:W-:Y:S05]  /*1b670*/  WARPSYNC.COLLECTIVE R15, `(.L_x_2989) ;  /* 0x000000000f087348 */ /* 0x000fea0003c00000 */
[----:B------:R0:W1:Y:S02]  /*1b680*/  SHFL.IDX P6, R14, R13, R12, R11 ;  /* 0x0000000c0d0e7389 */ /* 0x00006400000c000b */
[----:B01----:R-:W-:Y:S01]  /*1b690*/  ENDCOLLECTIVE ;  /* 0x000000000000791b */ /* 0x003fe20003800000 */
.L_x_2989:
        /* <DEDUP_REMOVED lines=10> */
[----:B------:R-:W-:Y:S01]  /*1b740*/  ISETP.GE.AND P1, PT, R8, R3, PT ;  /* 0x000000030800720c */ /* 0x000fe20003f26270 */
[----:B0-----:R-:W-:-:S12]  /*1b750*/  IMAD.MOV.U32 R6, RZ, RZ, R14 ;  /* 0x000000ffff067224 */ /* 0x001fd800078e000e */
[----:B------:R-:W-:Y:S05]  /*1b760*/  WARPSYNC.COLLECTIVE R15, `(.L_x_2990) ;  /* 0x000000000f087348 */ /* 0x000fea0003c00000 */
[----:B------:R0:W1:Y:S02]  /*1b770*/  SHFL.IDX P6, R14, R13, R12, R11 ;  /* 0x0000000c0d0e7389 */ /* 0x00006400000c000b */
[----:B01----:R-:W-:Y:S01]  /*1b780*/  ENDCOLLECTIVE ;  /* 0x000000000000791b */ /* 0x003fe20003800000 */
.L_x_2990:
[----:B------:R-:W-:Y:S02]  /*1b790*/  IMAD.MOV.U32 R13, RZ, RZ, R0 ;  /* 0x000000ffff0d7224 */ /* 0x000fe400078e0000 */
[----:B------:R-:W-:Y:S02]  /*1b7a0*/  IMAD.MOV.U32 R12, RZ, RZ, 0x2 ;  /* 0x00000002ff0c7424 */ /* 0x000fe400078e00ff */
[----:B------:R-:W-:-:S07]  /*1b7b0*/  IMAD.MOV.U32 R7, RZ, RZ, R14 ;  /* 0x000000ffff077224 */ /* 0x000fce00078e000e */
[----:B------:R-:W-:Y:S05]  /*1b7c0*/  WARPSYNC.COLLECTIVE R15, `(.L_x_2991) ;  /* 0x000000000f087348 */ /* 0x000fea0003c00000 */
[----:B------:R0:W1:Y:S02]  /*1b7d0*/  SHFL.IDX P6, R14, R13, R12, R11 ;  /* 0x0000000c0d0e7389 */ /* 0x00006400000c000b */
[----:B01----:R-:W-:Y:S01]  /*1b7e0*/  ENDCOLLECTIVE ;  /* 0x000000000000791b */ /* 0x003fe20003800000 */
.L_x_2991:
        /* <DEDUP_REMOVED lines=16> */
.L_x_2992:
[----:B------:R-:W-:Y:S02]  /*1b8f0*/  IMAD.MOV.U32 R13, RZ, RZ, R0 ;  /* 0x000000ffff0d7224 */ /* 0x000fe400078e0000 */
[----:B------:R-:W-:Y:S02]  /*1b900*/  IMAD.MOV.U32 R12, RZ, RZ, 0x3 ;  /* 0x00000003ff0c7424 */ /* 0x000fe400078e00ff */
[----:B------:R-:W-:-:S07]  /*1b910*/  IMAD.MOV.U32 R7, RZ, RZ, R14 ;  /* 0x000000ffff077224 */ /* 0x000fce00078e000e */
[----:B------:R-:W-:Y:S05]  /*1b920*/  WARPSYNC.COLLECTIVE R15, `(.L_x_2993) ;  /* 0x000000000f087348 */ /* 0x000fea0003c00000 */
[----:B------:R0:W1:Y:S02]  /*1b930*/  SHFL.IDX P6, R14, R13, R12, R11 ;  /* 0x0000000c0d0e7389 */ /* 0x00006400000c000b */
[----:B01----:R-:W-:Y:S01]  /*1b940*/  ENDCOLLECTIVE ;  /* 0x000000000000791b */ /* 0x003fe20003800000 */
.L_x_2993:
        /* <DEDUP_REMOVED lines=16> */
.L_x_2994:
[----:B------:R-:W-:Y:S02]  /*1ba50*/  IMAD.MOV.U32 R13, RZ, RZ, R0 ;  /* 0x000000ffff0d7224 */ /* 0x000fe400078e0000 */
[----:B------:R-:W-:Y:S01]  /*1ba60*/  IMAD.MOV.U32 R12, RZ, RZ, 0x4 ;  /* 0x00000004ff0c7424 */ /* 0x000fe200078e00ff */
[----:B------:R-:W-:-:S07]  /*1ba70*/  MOV R7, R14 ;  /* 0x0000000e00077202 */ /* 0x000fce0000000f00 */
[----:B------:R-:W-:Y:S05]  /*1ba80*/  WARPSYNC.COLLECTIVE R15, `(.L_x_2995) ;  /* 0x000000000f087348 */ /* 0x000fea0003c00000 */
[----:B------:R0:W1:Y:S02]  /*1ba90*/  SHFL.IDX P6, R14, R13, R12, R11 ;  /* 0x0000000c0d0e7389 */ /* 0x00006400000c000b */
[----:B01----:R-:W-:Y:S01]  /*1baa0*/  ENDCOLLECTIVE ;  /* 0x000000000000791b */ /* 0x003fe20003800000 */
.L_x_2995:
        /* <DEDUP_REMOVED lines=16> */
.L_x_2996:
[----:B------:R-:W-:Y:S02]  /*1bbb0*/  IMAD.MOV.U32 R13, RZ, RZ, R0 ;  /* 0x000000ffff0d7224 */ /* 0x000fe400078e0000 */
[----:B------:R-:W-:Y:S02]  /*1bbc0*/  IMAD.MOV.U32 R12, RZ, RZ, 0x5 ;  /* 0x00000005ff0c7424 */ /* 0x000fe400078e00ff */
[----:B------:R-:W-:-:S07]  /*1bbd0*/  IMAD.MOV.U32 R7, RZ, RZ, R14 ;  /* 0x000000ffff077224 */ /* 0x000fce00078e000e */
[----:B------:R-:W-:Y:S05]  /*1bbe0*/  WARPSYNC.COLLECTIVE R15, `(.L_x_2997) ;  /* 0x000000000f087348 */ /* 0x000fea0003c00000 */
[----:B------:R0:W1:Y:S02]  /*1bbf0*/  SHFL.IDX P6, R14, R13, R12, R11 ;  /* 0x0000000c0d0e7389 */ /* 0x00006400000c000b */
[----:B01----:R-:W-:Y:S01]  /*1bc00*/  ENDCOLLECTIVE ;  /* 0x000000000000791b */ /* 0x003fe20003800000 */
.L_x_2997:
        /* <DEDUP_REMOVED lines=16> */
.L_x_2998:
[----:B------:R-:W-:Y:S02]  /*1bd10*/  IMAD.MOV.U32 R13, RZ, RZ, R0 ;  /* 0x000000ffff0d7224 */ /* 0x000fe400078e0000 */
[----:B------:R-:W-:Y:S02]  /*1bd20*/  IMAD.MOV.U32 R12, RZ, RZ, 0x6 ;  /* 0x00000006ff0c7424 */ /* 0x000fe400078e00ff */
[----:B------:R-:W-:-:S07]  /*1bd30*/  IMAD.MOV.U32 R7, RZ, RZ, R14 ;  /* 0x000000ffff077224 */ /* 0x000fce00078e000e */
[----:B------:R-:W-:Y:S05]  /*1bd40*/  WARPSYNC.COLLECTIVE R15, `(.L_x_2999) ;  /* 0x000000000f087348 */ /* 0x000fea0003c00000 */
[----:B------:R0:W1:Y:S02]  /*1bd50*/  SHFL.IDX P6, R14, R13, R12, R11 ;  /* 0x0000000c0d0e7389 */ /* 0x00006400000c000b */
[----:B01----:R-:W-:Y:S01]  /*1bd60*/  ENDCOLLECTIVE ;  /* 0x000000000000791b */ /* 0x003fe20003800000 */
.L_x_2999:
        /* <DEDUP_REMOVED lines=11> */
[----:B------:R-:W-:Y:S02]  /*1be20*/  ISETP.GE.AND P1, PT, R6, R3, PT ;  /* 0x000000030600720c */ /* 0x000fe40003f26270 */
[----:B------:R-:W-:-:S11]  /*1be30*/  MOV R6, R14 ;  /* 0x0000000e00067202 */ /* 0x000fd60000000f00 */
[----:B------:R-:W-:Y:S05]  /*1be40*/  WARPSYNC.COLLECTIVE R15, `(.L_x_3000) ;  /* 0x000000000f087348 */ /* 0x000fea0003c00000 */
[----:B------:R0:W1:Y:S02]  /*1be50*/  SHFL.IDX P6, R14, R13, R12, R11 ;  /* 0x0000000c0d0e7389 */ /* 0x00006400000c000b */
[----:B01----:R-:W-:Y:S01]  /*1be60*/  ENDCOLLECTIVE ;  /* 0x000000000000791b */ /* 0x003fe20003800000 */
.L_x_3000:
[----:B------:R-:W-:Y:S02]  /*1be70*/  IMAD.MOV.U32 R13, RZ, RZ, R0 ;  /* 0x000000ffff0d7224 */ /* 0x000fe400078e0000 */
[----:B------:R-:W-:Y:S02]  /*1be80*/  IMAD.MOV.U32 R12, RZ, RZ, 0x7 ;  /* 0x00000007ff0c7424 */ /* 0x000fe400078e00ff */
[----:B------:R-:W-:Y:S02]  /*1be90*/  VIADD R0, R17, 0x70 ;  /* 0x0000007011007836 */ /* 0x000fe40000000000 */
[----:B------:R-:W-:-:S07]  /*1bea0*/  IMAD.MOV.U32 R7, RZ, RZ, R14 ;  /* 0x000000ffff077224 */ /* 0x000fce00078e000e */
[----:B------:R-:W-:Y:S05]  /*1beb0*/  WARPSYNC.COLLECTIVE R15, `(.L_x_3001) ;  /* 0x000000000f087348 */ /* 0x000fea0003c00000 */
[----:B------:R0:W1:Y:S02]  /*1bec0*/  SHFL.IDX P6, R14, R13, R12, R11 ;  /* 0x0000000c0d0e7389 */ /* 0x00006400000c000b */
[----:B01----:R-:W-:Y:S01]  /*1bed0*/  ENDCOLLECTIVE ;  /* 0x000000000000791b */ /* 0x003fe20003800000 */
.L_x_3001:
        /* <DEDUP_REMOVED lines=11> */
[----:B------:R-:W-:Y:S02]  /*1bf90*/  VIADD R0, R17, 0x80 ;  /* 0x0000008011007836 */ /* 0x000fe40000000000 */
[----:B0-----:R-:W-:-:S10]  /*1bfa0*/  IMAD.MOV.U32 R6, RZ, RZ, R14 ;  /* 0x000000ffff067224 */ /* 0x001fd400078e000e */
[----:B------:R-:W-:Y:S05]  /*1bfb0*/  WARPSYNC.COLLECTIVE R15, `(.L_x_3002) ;  /* 0x000000000f087348 */ /* 0x000fea0003c00000 */
[----:B------:R0:W1:Y:S02]  /*1bfc0*/  SHFL.IDX P6, R14, R13, R12, R11 ;  /* 0x0000000c0d0e7389 */ /* 0x00006400000c000b */
[----:B01----:R-:W-:Y:S01]  /*1bfd0*/  ENDCOLLECTIVE ;  /* 0x000000000000791b */ /* 0x003fe20003800000 */
.L_x_3002:
[----:B------:R-:W-:Y:S02]  /*1bfe0*/  IMAD.MOV.U32 R13, RZ, RZ, R4 ;  /* 0x000000ffff0d7224 */ /* 0x000fe400078e0004 */
[----:B------:R-:W-:Y:S02]  /*1bff0*/  IMAD.MOV.U32 R12, RZ, RZ, RZ ;  /* 0x000000ffff0c7224 */ /* 0x000fe400078e00ff */
[----:B------:R-:W-:-:S07]  /*1c000*/  IMAD.MOV.U32 R2, RZ, RZ, R14 ;  /* 0x000000ffff027224 */ /* 0x000fce00078e000e */
[----:B------:R-:W-:Y:S05]  /*1c010*/  WARPSYNC.COLLECTIVE R15, `(.L_x_3003) ;  /* 0x000000000f087348 */ /* 0x000fea0003c00000 */
[----:B------:R0:W1:Y:S02]  /*1c020*/  SHFL.IDX P6, R14, R13, R12, R11 ;  /* 0x0000000c0d0e7389 */ /* 0x00006400000c000b */
[----:B01----:R-:W-:Y:S01]  /*1c030*/  ENDCOLLECTIVE ;  /* 0x000000000000791b */ /* 0x003fe20003800000 */
.L_x_3003:
[----:B------:R-:W-:-:S05]  /*1c040*/  @!P1 LEA R2, P2, R21, R2, 0x1 ;  /* 0x0000000215029211 */ /* 0x000fca00078408ff */
[----:B------:R-:W-:-:S04]  /*1c050*/  @!P1 IMAD.X R6, RZ, RZ, R6, P2 ;  /* 0x000000ffff069224 */ /* 0x000fc800010e0606 */
[----:B------:R-:W-:Y:S02]  /*1c060*/  @!P1 IMAD.MOV.U32 R7, RZ, RZ, R6 ;  /* 0x000000ffff079224 */ /* 0x000fe400078e0006 */
[----:B------:R-:W-:Y:S02]  /*1c070*/  IMAD.MOV.U32 R13, RZ, RZ, R5 ;  /* 0x000000ffff0d7224 */ /* 0x000fe400078e0005 */
[----:B------:R-:W-:Y:S02]  /*1c080*/  @!P1 IMAD.MOV.U32 R6, RZ, RZ, R2 ;  /* 0x000000ffff069224 */ /* 0x000fe400078e0002 */
[----:B------:R-:W-:-:S03]  /*1c090*/  VIADD R2, R17, 0xa0 ;  /* 0x000000a011027836 */ /* 0x000fc60000000000 */
        /* <DEDUP_REMOVED lines=9> */
.L_x_3004:
[----:B------:R-:W-:Y:S02]  /*1c130*/  IMAD.MOV.U32 R13, RZ, RZ, R4 ;  /* 0x000000ffff0d7224 */ /* 0x000fe400078e0004 */
[----:B------:R-:W-:Y:S02]  /*1c140*/  IMAD.MOV.U32 R12, RZ, RZ, 0x1 ;  /* 0x00000001ff0c7424 */ /* 0x000fe400078e00ff */
[----:B------:R-:W-:-:S07]  /*1c150*/  IMAD.MOV.U32 R0, RZ, RZ, R14 ;  /* 0x000000ffff007224 */ /* 0x000fce00078e000e */
[----:B------:R-:W-:Y:S05]  /*1c160*/  WARPSYNC.COLLECTIVE R15, `(.L_x_3005) ;  /* 0x000000000f087348 */ /* 0x000fea0003c00000 */
[----:B------:R0:W1:Y:S02]  /*1c170*/  SHFL.IDX P6, R14, R13, R12, R11 ;  /* 0x0000000c0d0e7389 */ /* 0x00006400000c000b */
[----:B01----:R-:W-:Y:S01]  /*1c180*/  ENDCOLLECTIVE ;  /* 0x000000000000791b */ /* 0x003fe20003800000 */
.L_x_3005:
[----:B------:R-:W-:-:S04]  /*1c190*/  @!P1 LEA R0, P2, R21, R0, 0x1 ;  /* 0x0000000015009211 */ /* 0x000fc800078408ff */
[----:B------:R-:W-:-:S05]  /*1c1a0*/  @!P1 IADD3.X R6, RZ, R8, RZ, P2, !PT ;  /* 0x00000008ff069210 */ /* 0x000fca00017fe4ff */
[----:B------:R-:W-:Y:S02]  /*1c1b0*/  @!P1 IMAD.MOV.U32 R7, RZ, RZ, R6 ;  /* 0x000000ffff079224 */ /* 0x000fe400078e0006 */
[----:B------:R-:W-:Y:S02]  /*1c1c0*/  @!P1 IMAD.MOV.U32 R6, RZ, RZ, R0 ;  /* 0x000000ffff069224 */ /* 0x000fe400078e0000 */
[----:B------:R-:W-:Y:S02]  /*1c1d0*/  VIADD R0, R17, 0x90 ;  /* 0x0000009011007836 */ /* 0x000fe40000000000 */
[----:B------:R-:W-:Y:S01]  /*1c1e0*/  IMAD.MOV.U32 R13, RZ, RZ, R5 ;  /* 0x000000ffff0d7224 */ /* 0x000fe200078e0005 */
[----:B------:R-:W-:Y:S01]  /*1c1f0*/  @!PT LDS RZ, [RZ] ;  /* 0x00000000fffff984 */ /* 0x000fe20000000800 */
[----:B------:R-:W-:Y:S01]  /*1c200*/  @!PT LDS RZ, [RZ] ;  /* 0x00000000fffff984 */ /* 0x000fe20000000800 */
[----:B------:R-:W-:Y:S01]  /*1c210*/  @!PT LDS RZ, [RZ] ;  /* 0x00000000fffff984 */ /* 0x000fe20000000800 */
[----:B------:R0:W-:Y:S02]  /*1c220*/  @!P1 LDGSTS.E.BYPASS.LTC128B.128 [R20+0xc400], desc[UR40][R6.64], !P0 ;  /* 0x0c40000006149fae */ /* 0x0001e4000c101d68 */
[----:B------:R-:W-:Y:S01]  /*1c230*/  ISETP.GE.AND P1, PT, R0, R3, PT ;  /* 0x000000030000720c */ /* 0x000fe20003f26270 */
[----:B------:R-:W-:-:S12]  /*1c240*/  IMAD.MOV.U32 R0, RZ, RZ, R14 ;  /* 0x000000ffff007224 */ /* 0x000fd800078e000e */
[----:B0-----:R-:W-:Y:S05]  /*1c250*/  WARPSYNC.COLLECTIVE R15, `(.L_x_3006) ;  /* 0x000000000f087348 */ /* 0x001fea0003c00000 */
[----:B------:R1:W2:Y:S02]  /*1c260*/  SHFL.IDX P6, R14, R13, R12, R11 ;  /* 0x0000000c0d0e7389 */ /* 0x0002a400000c000b */
[----:B012---:R-:W-:Y:S01]  /*1c270*/  ENDCOLLECTIVE ;  /* 0x000000000000791b */ /* 0x007fe20003800000 */
.L_x_3006:
[----:B------:R-:W-:Y:S02]  /*1c280*/  IMAD.MOV.U32 R13, RZ, RZ, R4 ;  /* 0x000000ffff0d7224 */ /* 0x000fe400078e0004 */
[----:B------:R-:W-:Y:S02]  /*1c290*/  IMAD.MOV.U32 R12, RZ, RZ, 0x2 ;  /* 0x00000002ff0c7424 */ /* 0x000fe400078e00ff */
[----:B------:R-:W-:-:S07]  /*1c2a0*/  IMAD.MOV.U32 R6, RZ, RZ, R14 ;  /* 0x000000ffff067224 */ /* 0x000fce00078e000e */
[----:B------:R-:W-:Y:S05]  /*1c2b0*/  WARPSYNC.COLLECTIVE R15, `(.L_x_3007) ;  /* 0x000000000f087348 */ /* 0x000fea0003c00000 */
[----:B------:R0:W1:Y:S02]  /*1c2c0*/  SHFL.IDX P6, R14, R13, R12, R11 ;  /* 0x0000000c0d0e7389 */ /* 0x00006400000c000b */
[----:B01----:R-:W-:Y:S01]  /*1c2d0*/  ENDCOLLECTIVE ;  /* 0x000000000000791b */ /* 0x003fe20003800000 */
.L_x_3007:
        /* <DEDUP_REMOVED lines=13> */
.L_x_3008:
[----:B------:R-:W-:Y:S01]  /*1c3b0*/  MOV R13, R4 ;  /* 0x00000004000d7202 */ /* 0x000fe20000000f00 */
[----:B------:R-:W-:Y:S02]  /*1c3c0*/  IMAD.MOV.U32 R12, RZ, RZ, 0x3 ;  /* 0x00000003ff0c7424 */ /* 0x000fe400078e00ff */
[----:B------:R-:W-:-:S07]  /*1c3d0*/  IMAD.MOV.U32 R6, RZ, RZ, R14 ;  /* 0x000000ffff067224 */ /* 0x000fce00078e000e */
[----:B------:R-:W-:Y:S05]  /*1c3e0*/  WARPSYNC.COLLECTIVE R15, `(.L_x_3009) ;  /* 0x000000000f087348 */ /* 0x000fea0003c00000 */
[----:B------:R0:W1:Y:S02]  /*1c3f0*/  SHFL.IDX P6, R14, R13, R12, R11 ;  /* 0x0000000c0d0e7389 */ /* 0x00006400000c000b */
[----:B01----:R-:W-:Y:S01]  /*1c400*/  ENDCOLLECTIVE ;  /* 0x000000000000791b */ /* 0x003fe20003800000 */
.L_x_3009:
        /* <DEDUP_REMOVED lines=12> */
.L_x_3010:
[----:B------:R-:W-:Y:S01]  /*1c4d0*/  IMAD.MOV.U32 R2, RZ, RZ, R14 ;  /* 0x000000ffff027224 */ /* 0x000fe200078e000e */
[----:B------:R-:W-:Y:S06]  /*1c4e0*/  BRA `(.L_x_3011) ;  /* 0xffffff9c00a47947 */ /* 0x000fec000383ffff */
.L_x_2842:
[----:B-1----:R1:W2:Y:S02]  /*1c4f0*/  SYNCS.PHASECHK.TRANS64.TRYWAIT P0, [R22+URZ+0x16820], R0 ;  /* 0x01682000160075a7 */ /* 0x0022a4000800017f */
[----:B--2---:R-:W-:Y:S05]  /*1c500*/  @!P0 NANOSLEEP.SYNCS 0x989680 ;  /* 0x009896800000895d */ /* 0x004fea0003900000 */
[----:B------:R-:W2:Y:S02]  /*1c510*/  @!P0 SYNCS.PHASECHK.TRANS64 P0, [R22+URZ+0x16820], R0 ;  /* 0x01682000160085a7 */ /* 0x000ea4000800007f */
[----:B--2---:R-:W-:Y:S05]  /*1c520*/  @!P0 BRA `(.L_x_2842) ;  /* 0xfffffffc00f08947 */ /* 0x004fea000383ffff */
[----:B------:R-:W-:Y:S05]  /*1c530*/  BRA `(.L_x_3012) ;  /* 0xffffffa000007947 */ /* 0x000fea000383ffff */
.L_x_2847:
[----:B0-----:R0:W1:Y:S02]  /*1c540*/  SYNCS.PHASECHK.TRANS64.TRYWAIT P0, [R5+URZ+0x16840], R2 ;  /* 0x01684002050075a7 */ /* 0x001064000800017f */
[----:B-1----:R-:W-:Y:S05]  /*1c550*/  @!P0 NANOSLEEP.SYNCS 0x989680 ;  /* 0x009896800000895d */ /* 0x002fea0003900000 */
[----:B------:R-:W1:Y:S02]  /*1c560*/  @!P0 SYNCS.PHASECHK.TRANS64 P0, [R5+URZ+0x16840], R2 ;  /* 0x01684002050085a7 */ /* 0x000e64000800007f */
[----:B-1----:R-:W-:Y:S05]  /*1c570*/  @!P0 BRA `(.L_x_2847) ;  /* 0xfffffffc00f08947 */ /* 0x002fea000383ffff */
[----:B------:R-:W-:Y:S05]  /*1c580*/  BRA `(.L_x_3013) ;  /* 0xffffffa000dc7947 */ /* 0x000fea000383ffff */
.L_x_2848:
        /* <DEDUP_REMOVED lines=8> */
.L_x_3015:
[----:B------:R-:W-:Y:S05]  /*1c610*/  BSYNC B1 ;  /* 0x0000000000017941 */ /* 0x000fea0003800000 */
.L_x_3014:
        /* <DEDUP_REMOVED lines=10> */
.L_x_3016:
[----:B------:R-:W-:Y:S01]  /*1c6c0*/  MOV R13, R10 ;  /* 0x0000000a000d7202 */ /* 0x000fe20000000f00 */
[----:B------:R-:W-:Y:S02]  /*1c6d0*/  IMAD.MOV.U32 R12, RZ, RZ, 0x1 ;  /* 0x00000001ff0c7424 */ /* 0x000fe400078e00ff */
[----:B------:R-:W-:Y:S02]  /*1c6e0*/  IMAD.SHL.U32 R7, R7, 0x8, RZ ;  /* 0x0000000807077824 */ /* 0x000fe400078e00ff */
[----:B------:R-:W-:-:S03]  /*1c6f0*/  IMAD.MOV.U32 R2, RZ, RZ, R14 ;  /* 0x000000ffff027224 */ /* 0x000fc600078e000e */
[----:B------:R-:W-:-:S07]  /*1c700*/  LOP3.LUT R7, R7, 0x38, RZ, 0xc0, !PT ;  /* 0x0000003807077812 */ /* 0x000fce00078ec0ff */
[----:B------:R-:W-:Y:S05]  /*1c710*/  WARPSYNC.COLLECTIVE R15, `(.L_x_3017) ;  /* 0x000000000f087348 */ /* 0x000fea0003c00000 */
[----:B------:R0:W1:Y:S02]  /*1c720*/  SHFL.IDX P6, R14, R13, R12, R11 ;  /* 0x0000000c0d0e7389 */ /* 0x00006400000c000b */
[----:B01----:R-:W-:Y:S01]  /*1c730*/  ENDCOLLECTIVE ;  /* 0x000000000000791b */ /* 0x003fe20003800000 */
.L_x_3017:
        /* <DEDUP_REMOVED lines=12> */
.L_x_3018:
[----:B------:R-:W-:Y:S02]  /*1c800*/  IMAD.MOV.U32 R13, RZ, RZ, R10 ;  /* 0x000000ffff0d7224 */ /* 0x000fe400078e000a */
[----:B------:R-:W-:Y:S02]  /*1c810*/  IMAD.MOV.U32 R12, RZ, RZ, 0x2 ;  /* 0x00000002ff0c7424 */ /* 0x000fe400078e00ff */
[----:B------:R-:W-:-:S07]  /*1c820*/  IMAD.MOV.U32 R2, RZ, RZ, R14 ;  /* 0x000000ffff027224 */ /* 0x000fce00078e000e */
[----:B------:R-:W-:Y:S05]  /*1c830*/  WARPSYNC.COLLECTIVE R15, `(.L_x_3019) ;  /* 0x000000000f087348 */ /* 0x000fea0003c00000 */
[----:B------:R0:W1:Y:S02]  /*1c840*/  SHFL.IDX P6, R14, R13, R12, R11 ;  /* 0x0000000c0d0e7389 */ /* 0x00006400000c000b */
[----:B01----:R-:W-:Y:S01]  /*1c850*/  ENDCOLLECTIVE ;  /* 0x000000000000791b */ /* 0x003fe20003800000 */
.L_x_3019:
        /* <DEDUP_REMOVED lines=11> */
.L_x_3020:
[----:B------:R-:W-:Y:S02]  /*1c910*/  IMAD.MOV.U32 R13, RZ, RZ, R10 ;  /* 0x000000ffff0d7224 */ /* 0x000fe400078e000a */
[----:B------:R-:W-:Y:S02]  /*1c920*/  IMAD.MOV.U32 R12, RZ, RZ, 0x3 ;  /* 0x00000003ff0c7424 */ /* 0x000fe400078e00ff */
[----:B------:R-:W-:-:S07]  /*1c930*/  IMAD.MOV.U32 R2, RZ, RZ, R14 ;  /* 0x000000ffff027224 */ /* 0x000fce00078e000e */
[----:B------:R-:W-:Y:S05]  /*1c940*/  WARPSYNC.COLLECTIVE R15, `(.L_x_3021) ;  /* 0x000000000f087348 */ /* 0x000fea0003c00000 */
[----:B------:R0:W1:Y:S02]  /*1c950*/  SHFL.IDX P6, R14, R13, R12, R11 ;  /* 0x0000000c0d0e7389 */ /* 0x00006400000c000b */
[----:B01----:R-:W-:Y:S01]  /*1c960*/  ENDCOLLECTIVE ;  /* 0x000000000000791b */ /* 0x003fe20003800000 */
.L_x_3021:
        /* <DEDUP_REMOVED lines=11> */
.L_x_3022:
[----:B------:R-:W-:Y:S01]  /*1ca20*/  IMAD.MOV.U32 R13, RZ, RZ, R10 ;  /* 0x000000ffff0d7224 */ /* 0x000fe200078e000a */
[----:B------:R-:W-:Y:S01]  /*1ca30*/  MOV R12, 0x4 ;  /* 0x00000004000c7802 */ /* 0x000fe20000000f00 */
[----:B------:R-:W-:-:S07]  /*1ca40*/  IMAD.MOV.U32 R2, RZ, RZ, R14 ;  /* 0x000000ffff027224 */ /* 0x000fce00078e000e */
[----:B------:R-:W-:Y:S05]  /*1ca50*/  WARPSYNC.COLLECTIVE R15, `(.L_x_3023) ;  /* 0x000000000f087348 */ /* 0x000fea0003c00000 */
[----:B------:R0:W1:Y:S02]  /*1ca60*/  SHFL.IDX P6, R14, R13, R12, R11 ;  /* 0x0000000c0d0e7389 */ /* 0x00006400000c000b */
[----:B01----:R-:W-:Y:S01]  /*1ca70*/  ENDCOLLECTIVE ;  /* 0x000000000000791b */ /* 0x003fe20003800000 */
.L_x_3023:
        /* <DEDUP_REMOVED lines=11> */
.L_x_3024:
[----:B------:R-:W-:Y:S02]  /*1cb30*/  IMAD.MOV.U32 R13, RZ, RZ, R10 ;  /* 0x000000ffff0d7224 */ /* 0x000fe400078e000a */
[----:B------:R-:W-:Y:S02]  /*1cb40*/  IMAD.MOV.U32 R12, RZ, RZ, 0x5 ;  /* 0x00000005ff0c7424 */ /* 0x000fe400078e00ff */
[----:B------:R-:W-:-:S07]  /*1cb50*/  IMAD.MOV.U32 R2, RZ, RZ, R14 ;  /* 0x000000ffff027224 */ /* 0x000fce00078e000e */
[----:B------:R-:W-:Y:S05]  /*1cb60*/  WARPSYNC.COLLECTIVE R15, `(.L_x_3025) ;  /* 0x000000000f087348 */ /* 0x000fea0003c00000 */
[----:B------:R0:W1:Y:S02]  /*1cb70*/  SHFL.IDX P6, R14, R13, R12, R11 ;  /* 0x0000000c0d0e7389 */ /* 0x00006400000c000b */
[----:B01----:R-:W-:Y:S01]  /*1cb80*/  ENDCOLLECTIVE ;  /* 0x000000000000791b */ /* 0x003fe20003800000 */
.L_x_3025:
        /* <DEDUP_REMOVED lines=11> */
.L_x_3026:
[----:B------:R-:W-:Y:S02]  /*1cc40*/  IMAD.MOV.U32 R13, RZ, RZ, R10 ;  /* 0x000000ffff0d7224 */ /* 0x000fe400078e000a */
[----:B------:R-:W-:Y:S02]  /*1cc50*/  IMAD.MOV.U32 R12, RZ, RZ, 0x6 ;  /* 0x00000006ff0c7424 */ /* 0x000fe400078e00ff */
[----:B------:R-:W-:-:S07]  /*1cc60*/  IMAD.MOV.U32 R2, RZ, RZ, R14 ;  /* 0x000000ffff027224 */ /* 0x000fce00078e000e */
[----:B------:R-:W-:Y:S05]  /*1cc70*/  WARPSYNC.COLLECTIVE R15, `(.L_x_3027) ;  /* 0x000000000f087348 */ /* 0x000fea0003c00000 */
[----:B------:R0:W1:Y:S02]  /*1cc80*/  SHFL.IDX P6, R14, R13, R12, R11 ;  /* 0x0000000c0d0e7389 */ /* 0x00006400000c000b */
[----:B01----:R-:W-:Y:S01]  /*1cc90*/  ENDCOLLECTIVE ;  /* 0x000000000000791b */ /* 0x003fe20003800000 */
.L_x_3027:
        /* <DEDUP_REMOVED lines=11> */
.L_x_3028:
[----:B------:R-:W-:Y:S02]  /*1cd50*/  IMAD.MOV.U32 R13, RZ, RZ, R10 ;  /* 0x000000ffff0d7224 */ /* 0x000fe400078e000a */
[----:B------:R-:W-:Y:S02]  /*1cd60*/  IMAD.MOV.U32 R12, RZ, RZ, 0x7 ;  /* 0x00000007ff0c7424 */ /* 0x000fe400078e00ff */
[----:B------:R-:W-:-:S07]  /*1cd70*/  IMAD.MOV.U32 R2, RZ, RZ, R14 ;  /* 0x000000ffff027224 */ /* 0x000fce00078e000e */
[----:B------:R-:W-:Y:S05]  /*1cd80*/  WARPSYNC.COLLECTIVE R15, `(.L_x_3029) ;  /* 0x000000000f087348 */ /* 0x000fea0003c00000 */
[----:B------:R0:W1:Y:S02]  /*1cd90*/  SHFL.IDX P6, R14, R13, R12, R11 ;  /* 0x0000000c0d0e7389 */ /* 0x00006400000c000b */
[----:B01----:R-:W-:Y:S01]  /*1cda0*/  ENDCOLLECTIVE ;  /* 0x000000000000791b */ /* 0x003fe20003800000 */
.L_x_3029:
        /* <DEDUP_REMOVED lines=11> */
.L_x_3030:
[----:B------:R-:W-:Y:S01]  /*1ce60*/  IMAD.MOV.U32 R2, RZ, RZ, R14 ;  /* 0x000000ffff027224 */ /* 0x000fe200078e000e */
[----:B------:R-:W-:Y:S06]  /*1ce70*/  BRA `(.L_x_3031) ;  /* 0xffffff9c00cc7947 */ /* 0x000fec000383ffff */
.L_x_2853:
[----:B-1----:R1:W2:Y:S02]  /*1ce80*/  SYNCS.PHASECHK.TRANS64.TRYWAIT P0, [R5+URZ+0x16860], R2 ;  /* 0x01686002050075a7 */ /* 0x0022a4000800017f */
[----:B--2---:R-:W-:Y:S05]  /*1ce90*/  @!P0 NANOSLEEP.SYNCS 0x989680 ;  /* 0x009896800000895d */ /* 0x004fea0003900000 */
[----:B------:R-:W2:Y:S02]  /*1cea0*/  @!P0 SYNCS.PHASECHK.TRANS64 P0, [R5+URZ+0x16860], R2 ;  /* 0x01686002050085a7 */ /* 0x000ea4000800007f */
[----:B--2---:R-:W-:Y:S05]  /*1ceb0*/  @!P0 BRA `(.L_x_2853) ;  /* 0xfffffffc00f08947 */ /* 0x004fea000383ffff */
[----:B------:R-:W-:Y:S05]  /*1cec0*/  BRA `(.L_x_3032) ;  /* 0xffffffa000247947 */ /* 0x000fea000383ffff */
.L_x_2854:
        /* <DEDUP_REMOVED lines=8> */
.L_x_3034:
[----:B------:R-:W-:Y:S05]  /*1cf50*/  BSYNC B1 ;  /* 0x0000000000017941 */ /* 0x000fea0003800000 */
.L_x_3033:
        /* <DEDUP_REMOVED lines=10> */
.L_x_3035:
[----:B------:R-:W-:Y:S02]  /*1d000*/  IMAD.MOV.U32 R13, RZ, RZ, R25 ;  /* 0x000000ffff0d7224 */ /* 0x000fe400078e0019 */
[----:B------:R-:W-:Y:S02]  /*1d010*/  IMAD.MOV.U32 R12, RZ, RZ, 0x1 ;  /* 0x00000001ff0c7424 */ /* 0x000fe400078e00ff */
[----:B------:R-:W-:-:S07]  /*1d020*/  IMAD.MOV.U32 R2, RZ, RZ, R14 ;  /* 0x000000ffff027224 */ /* 0x000fce00078e000e */
[----:B------:R-:W-:Y:S05]  /*1d030*/  WARPSYNC.COLLECTIVE R15, `(.L_x_3036) ;  /* 0x000000000f087348 */ /* 0x000fea0003c00000 */
[----:B------:R0:W1:Y:S02]  /*1d040*/  SHFL.IDX P6, R14, R13, R12, R11 ;  /* 0x0000000c0d0e7389 */ /* 0x00006400000c000b */
[----:B01----:R-:W-:Y:S01]  /*1d050*/  ENDCOLLECTIVE ;  /* 0x000000000000791b */ /* 0x003fe20003800000 */
.L_x_3036:
        /* <DEDUP_REMOVED lines=12> */
.L_x_3037:
[----:B------:R-:W-:Y:S02]  /*1d120*/  IMAD.MOV.U32 R13, RZ, RZ, R25 ;  /* 0x000000ffff0d7224 */ /* 0x000fe400078e0019 */
[----:B------:R-:W-:Y:S01]  /*1d130*/  IMAD.MOV.U32 R12, RZ, RZ, 0x2 ;  /* 0x00000002ff0c7424 */ /* 0x000fe200078e00ff */
[----:B------:R-:W-:-:S07]  /*1d140*/  MOV R2, R14 ;  /* 0x0000000e00027202 */ /* 0x000fce0000000f00 */
[----:B------:R-:W-:Y:S05]  /*1d150*/  WARPSYNC.COLLECTIVE R15, `(.L_x_3038) ;  /* 0x000000000f087348 */ /* 0x000fea0003c00000 */
[----:B------:R0:W1:Y:S02]  /*1d160*/  SHFL.IDX P6, R14, R13, R12, R11 ;  /* 0x0000000c0d0e7389 */ /* 0x00006400000c000b */
[----:B01----:R-:W-:Y:S01]  /*1d170*/  ENDCOLLECTIVE ;  /* 0x000000000000791b */ /* 0x003fe20003800000 */
.L_x_3038:
        /* <DEDUP_REMOVED lines=12> */
.L_x_3039:
[----:B------:R-:W-:Y:S02]  /*1d240*/  IMAD.MOV.U32 R13, RZ, RZ, R25 ;  /* 0x000000ffff0d7224 */ /* 0x000fe400078e0019 */
[----:B------:R-:W-:Y:S02]  /*1d250*/  IMAD.MOV.U32 R12, RZ, RZ, 0x3 ;  /* 0x00000003ff0c7424 */ /* 0x000fe400078e00ff */
[----:B------:R-:W-:-:S07]  /*1d260*/  IMAD.MOV.U32 R2, RZ, RZ, R14 ;  /* 0x000000ffff027224 */ /* 0x000fce00078e000e */
[----:B------:R-:W-:Y:S05]  /*1d270*/  WARPSYNC.COLLECTIVE R15, `(.L_x_3040) ;  /* 0x000000000f087348 */ /* 0x000fea0003c00000 */
[----:B------:R0:W1:Y:S02]  /*1d280*/  SHFL.IDX P6, R14, R13, R12, R11 ;  /* 0x0000000c0d0e7389 */ /* 0x00006400000c000b */
[----:B01----:R-:W-:Y:S01]  /*1d290*/  ENDCOLLECTIVE ;  /* 0x000000000000791b */ /* 0x003fe20003800000 */
.L_x_3040:
        /* <DEDUP_REMOVED lines=12> */
.L_x_3041:
[----:B------:R-:W-:Y:S02]  /*1d360*/  IMAD.MOV.U32 R13, RZ, RZ, R25 ;  /* 0x000000ffff0d7224 */ /* 0x000fe400078e0019 */
[----:B------:R-:W-:Y:S02]  /*1d370*/  IMAD.MOV.U32 R12, RZ, RZ, 0x4 ;  /* 0x00000004ff0c7424 */ /* 0x000fe400078e00ff */
[----:B------:R-:W-:-:S07]  /*1d380*/  IMAD.MOV.U32 R2, RZ, RZ, R14 ;  /* 0x000000ffff027224 */ /* 0x000fce00078e000e */
[----:B------:R-:W-:Y:S05]  /*1d390*/  WARPSYNC.COLLECTIVE R15, `(.L_x_3042) ;  /* 0x000000000f087348 */ /* 0x000fea0003c00000 */
[----:B------:R0:W1:Y:S02]  /*1d3a0*/  SHFL.IDX P6, R14, R13, R12, R11 ;  /* 0x0000000c0d0e7389 */ /* 0x00006400000c000b */
[----:B01----:R-:W-:Y:S01]  /*1d3b0*/  ENDCOLLECTIVE ;  /* 0x000000000000791b */ /* 0x003fe20003800000 */
.L_x_3042:
        /* <DEDUP_REMOVED lines=12> */
.L_x_3043:
[----:B------:R-:W-:Y:S02]  /*1d480*/  IMAD.MOV.U32 R13, RZ, RZ, R25 ;  /* 0x000000ffff0d7224 */ /* 0x000fe400078e0019 */
[----:B------:R-:W-:Y:S02]  /*1d490*/  IMAD.MOV.U32 R12, RZ, RZ, 0x5 ;  /* 0x00000005ff0c7424 */ /* 0x000fe400078e00ff */
[----:B------:R-:W-:-:S07]  /*1d4a0*/  IMAD.MOV.U32 R2, RZ, RZ, R14 ;  /* 0x000000ffff027224 */ /* 0x000fce00078e000e */
[----:B------:R-:W-:Y:S05]  /*1d4b0*/  WARPSYNC.COLLECTIVE R15, `(.L_x_3044) ;  /* 0x000000000f087348 */ /* 0x000fea0003c00000 */
[----:B------:R0:W1:Y:S02]  /*1d4c0*/  SHFL.IDX P6, R14, R13, R12, R11 ;  /* 0x0000000c0d0e7389 */ /* 0x00006400000c000b */
[----:B01----:R-:W-:Y:S01]  /*1d4d0*/  ENDCOLLECTIVE ;  /* 0x000000000000791b */ /* 0x003fe20003800000 */
.L_x_3044:
        /* <DEDUP_REMOVED lines=12> */
.L_x_3045:
[----:B------:R-:W-:Y:S02]  /*1d5a0*/  IMAD.MOV.U32 R13, RZ, RZ, R25 ;  /* 0x000000ffff0d7224 */ /* 0x000fe400078e0019 */
[----:B------:R-:W-:Y:S02]  /*1d5b0*/  IMAD.MOV.U32 R12, RZ, RZ, 0x6 ;  /* 0x00000006ff0c7424 */ /* 0x000fe400078e00ff */
[----:B------:R-:W-:-:S07]  /*1d5c0*/  IMAD.MOV.U32 R2, RZ, RZ, R14 ;  /* 0x000000ffff027224 */ /* 0x000fce00078e000e */
[----:B------:R-:W-:Y:S05]  /*1d5d0*/  WARPSYNC.COLLECTIVE R15, `(.L_x_3046) ;  /* 0x000000000f087348 */ /* 0x000fea0003c00000 */
[----:B------:R0:W1:Y:S02]  /*1d5e0*/  SHFL.IDX P6, R14, R13, R12, R11 ;  /* 0x0000000c0d0e7389 */ /* 0x00006400000c000b */
[----:B01----:R-:W-:Y:S01]  /*1d5f0*/  ENDCOLLECTIVE ;  /* 0x000000000000791b */ /* 0x003fe20003800000 */
.L_x_3046:
        /* <DEDUP_REMOVED lines=12> */
.L_x_3047:
[----:B------:R-:W-:Y:S02]  /*1d6c0*/  IMAD.MOV.U32 R13, RZ, RZ, R25 ;  /* 0x000000ffff0d7224 */ /* 0x000fe400078e0019 */
[----:B------:R-:W-:Y:S02]  /*1d6d0*/  IMAD.MOV.U32 R12, RZ, RZ, 0x7 ;  /* 0x00000007ff0c7424 */ /* 0x000fe400078e00ff */
[----:B------:R-:W-:-:S07]  /*1d6e0*/  IMAD.MOV.U32 R2, RZ, RZ, R14 ;  /* 0x000000ffff027224 */ /* 0x000fce00078e000e */
[----:B------:R-:W-:Y:S05]  /*1d6f0*/  WARPSYNC.COLLECTIVE R15, `(.L_x_3048) ;  /* 0x000000000f087348 */ /* 0x000fea0003c00000 */
[----:B------:R0:W1:Y:S02]  /*1d700*/  SHFL.IDX P6, R14, R13, R12, R11 ;  /* 0x0000000c0d0e7389 */ /* 0x00006400000c000b */
[----:B01----:R-:W-:Y:S01]  /*1d710*/  ENDCOLLECTIVE ;  /* 0x000000000000791b */ /* 0x003fe20003800000 */
.L_x_3048:
        /* <DEDUP_REMOVED lines=11> */
.L_x_3049:
[----:B------:R-:W-:Y:S01]  /*1d7d0*/  IMAD.MOV.U32 R2, RZ, RZ, R14 ;  /* 0x000000ffff027224 */ /* 0x000fe200078e000e */
[----:B------:R-:W-:Y:S06]  /*1d7e0*/  BRA `(.L_x_3050) ;  /* 0xffffff9800d47947 */ /* 0x000fec000383ffff */
.L_x_2862:
[----:B0-----:R0:W1:Y:S02]  /*1d7f0*/  SYNCS.PHASECHK.TRANS64.TRYWAIT P0, [R0+URZ+0x16860], R3 ;  /* 0x01686003000075a7 */ /* 0x001064000800017f */
[----:B-1----:R-:W-:Y:S05]  /*1d800*/  @!P0 NANOSLEEP.SYNCS 0x989680 ;  /* 0x009896800000895d */ /* 0x002fea0003900000 */
[----:B------:R-:W1:Y:S02]  /*1d810*/  @!P0 SYNCS.PHASECHK.TRANS64 P0, [R0+URZ+0x16860], R3 ;  /* 0x01686003000085a7 */ /* 0x000e64000800007f */
[----:B-1----:R-:W-:Y:S05]  /*1d820*/  @!P0 BRA `(.L_x_2862) ;  /* 0xfffffffc00f08947 */ /* 0x002fea000383ffff */
[----:B------:R-:W-:Y:S05]  /*1d830*/  BRA `(.L_x_3051) ;  /* 0xffffff9c00f47947 */ /* 0x000fea000383ffff */
.L_x_2863:
[----:B------:R-:W-:Y:S01]  /*1d840*/  BSSY B0, `(.L_x_3052) ;  /* 0x0000008000007945 */ /* 0x000fe20003800000 */
[----:B------:R-:W-:Y:S01]  /*1d850*/  IMAD.MOV.U32 R13, RZ, RZ, R25 ;  /* 0x000000ffff0d7224 */ /* 0x000fe200078e0019 */
[----:B------:R-:W-:Y:S01]  /*1d860*/  MOV R12, RZ ;  /* 0x000000ff000c7202 */ /* 0x000fe20000000f00 */
[----:B------:R-:W-:Y:S02]  /*1d870*/  IMAD.MOV.U32 R11, RZ, RZ, 0x181f ;  /* 0x0000181fff0b7424 */ /* 0x000fe400078e00ff */
[----:B------:R-:W-:-:S07]  /*1d880*/  IMAD.MOV.U32 R15, RZ, RZ, -0x1 ;  /* 0xffffffffff0f7424 */ /* 0x000fce00078e00ff */
[----:B0-----:R-:W-:Y:S05]  /*1d890*/  WARPSYNC.COLLECTIVE R15, `(.L_x_3053) ;  /* 0x000000000f087348 */ /* 0x001fea0003c00000 */
[----:B------:R1:W2:Y:S02]  /*1d8a0*/  SHFL.IDX P6, R14, R13, R12, R11 ;  /* 0x0000000c0d0e7389 */ /* 0x0002a400000c000b */
[----:B012---:R-:W-:Y:S01]  /*1d8b0*/  ENDCOLLECTIVE ;  /* 0x000000000000791b */ /* 0x007fe20003800000 */
.L_x_3053:
[----:B------:R-:W-:Y:S05]  /*1d8c0*/  BSYNC B0 ;  /* 0x0000000000007941 */ /* 0x000fea0003800000 */
.L_x_3052:
        /* <DEDUP_REMOVED lines=10> */
.L_x_3054:
[----:B------:R-:W-:Y:S02]  /*1d970*/  IMAD R4, R4, 0x2, R22 ;  /* 0x0000000204047824 */ /* 0x000fe400078e0216 */
[----:B------:R-:W-:Y:S02]  /*1d980*/  IMAD.MOV.U32 R13, RZ, RZ, R25 ;  /* 0x000000ffff0d7224 */ /* 0x000fe400078e0019 */
[----:B------:R-:W-:Y:S01]  /*1d990*/  IMAD.MOV.U32 R12, RZ, RZ, 0x1 ;  /* 0x00000001ff0c7424 */ /* 0x000fe200078e00ff */
[----:B------:R-:W-:-:S13]  /*1d9a0*/  IADD3 R2, P1, R14, R5, RZ ;  /* 0x000000050e027210 */ /* 0x000fda0007f3e0ff */
[----:B------:R-:W-:Y:S05]  /*1d9b0*/  WARPSYNC.COLLECTIVE R15, `(.L_x_3055) ;  /* 0x000000000f087348 */ /* 0x000fea0003c00000 */
[----:B------:R0:W1:Y:S02]  /*1d9c0*/  SHFL.IDX P6, R14, R13, R12, R11 ;  /* 0x0000000c0d0e7389 */ /* 0x00006400000c000b */
[----:B01----:R-:W-:Y:S01]  /*1d9d0*/  ENDCOLLECTIVE ;  /* 0x000000000000791b */ /* 0x003fe20003800000 */
.L_x_3055:
        /* <DEDUP_REMOVED lines=11> */
.L_x_3056:
[----:B------:R-:W-:Y:S02]  /*1da90*/  IMAD.MOV.U32 R13, RZ, RZ, R25 ;  /* 0x000000ffff0d7224 */ /* 0x000fe400078e0019 */
[----:B------:R-:W-:Y:S01]  /*1daa0*/  IMAD.MOV.U32 R12, RZ, RZ, 0x2 ;  /* 0x00000002ff0c7424 */ /* 0x000fe200078e00ff */
[----:B------:R-:W-:-:S13]  /*1dab0*/  IADD3 R2, P1, R14, R5, RZ ;  /* 0x000000050e027210 */ /* 0x000fda0007f3e0ff */
[----:B------:R-:W-:Y:S05]  /*1dac0*/  WARPSYNC.COLLECTIVE R15, `(.L_x_3057) ;  /* 0x000000000f087348 */ /* 0x000fea0003c00000 */
[----:B------:R0:W1:Y:S02]  /*1dad0*/  SHFL.IDX P6, R14, R13, R12, R11 ;  /* 0x0000000c0d0e7389 */ /* 0x00006400000c000b */
[----:B01----:R-:W-:Y:S01]  /*1dae0*/  ENDCOLLECTIVE ;  /* 0x000000000000791b */ /* 0x003fe20003800000 */
.L_x_3057:
[----:B------:R-:W-:-:S05]  /*1daf0*/  IMAD.X R3, RZ, RZ, R3, P1 ;  /* 0x000000ffff037224 */ /* 0x000fca00008e0603 */
[----:B------:R-:W-:Y:S01]  /*1db00*/  @!PT LDS RZ, [RZ] ;  /* 0x00000000fffff984 */ /* 0x000fe20000000800 */
[----:B------:R-:W-:Y:S01]  /*1db10*/  @!PT LDS RZ, [RZ] ;  /* 0x00000000fffff984 */ /* 0x000fe20000000800 */
[----:B------:R-:W-:Y:S01]  /*1db20*/  @!PT LDS RZ, [RZ] ;  /* 0x00000000fffff984 */ /* 0x000fe20000000800 */
[----:B------:R0:W-:Y:S01]  /*1db30*/  LDGSTS.E.BYPASS.LTC128B.128 [R4+0xc00], desc[UR40][R2.64], !P2 ;  /* 0x00c0000002047fae */ /* 0x0001e2000d101d68 */
[----:B------:R-:W-:Y:S02]  /*1db40*/  ISETP.LT.OR P2, PT, R6, 0x21, P0 ;  /* 0x000000210600780c */ /* 0x000fe40000741670 */
[----:B------:R-:W-:Y:S01]  /*1db50*/  MOV R13, R24 ;  /* 0x00000018000d7202 */ /* 0x000fe20000000f00 */
[----:B0-----:R-:W-:-:S10]  /*1db60*/  IMAD.MOV.U32 R3, RZ, RZ, R14 ;  /* 0x000000ffff037224 */ /* 0x001fd400078e000e */
[----:B------:R-:W-:Y:S05]  /*1db70*/  WARPSYNC.COLLECTIVE R15, `(.L_x_3058) ;  /* 0x000000000f087348 */ /* 0x000fea0003c00000 */
[----:B------:R0:W1:Y:S02]  /*1db80*/  SHFL.IDX P6, R14, R13, R12, R11 ;  /* 0x0000000c0d0e7389 */ /* 0x00006400000c000b */
[----:B01----:R-:W-:Y:S01]  /*1db90*/  ENDCOLLECTIVE ;  /* 0x000000000000791b */ /* 0x003fe20003800000 */
.L_x_3058:
[----:B------:R-:W-:Y:S02]  /*1dba0*/  IMAD.MOV.U32 R13, RZ, RZ, R25 ;  /* 0x000000ffff0d7224 */ /* 0x000fe400078e0019 */
[----:B------:R-:W-:Y:S01]  /*1dbb0*/  IMAD.MOV.U32 R12, RZ, RZ, 0x3 ;  /* 0x00000003ff0c7424 */ /* 0x000fe200078e00ff */
[----:B------:R-:W-:-:S13]  /*1dbc0*/  IADD3 R2, P1, R14, R5, RZ ;  /* 0x000000050e027210 */ /* 0x000fda0007f3e0ff */
[----:B------:R-:W-:Y:S05]  /*1dbd0*/  WARPSYNC.COLLECTIVE R15, `(.L_x_3059) ;  /* 0x000000000f087348 */ /* 0x000fea0003c00000 */
[----:B------:R0:W1:Y:S02]  /*1dbe0*/  SHFL.IDX P6, R14, R13, R12, R11 ;  /* 0x0000000c0d0e7389 */ /* 0x00006400000c000b */
[----:B01----:R-:W-:Y:S01]  /*1dbf0*/  ENDCOLLECTIVE ;  /* 0x000000000000791b */ /* 0x003fe20003800000 */
.L_x_3059:
        /* <DEDUP_REMOVED lines=11> */
.L_x_3060:
[----:B------:R-:W-:Y:S02]  /*1dcb0*/  IMAD.MOV.U32 R13, RZ, RZ, R25 ;  /* 0x000000ffff0d7224 */ /* 0x000fe400078e0019 */
[----:B------:R-:W-:Y:S01]  /*1dcc0*/  IMAD.MOV.U32 R12, RZ, RZ, 0x4 ;  /* 0x00000004ff0c7424 */ /* 0x000fe200078e00ff */
[----:B------:R-:W-:-:S13]  /*1dcd0*/  IADD3 R2, P1, R14, R5, RZ ;  /* 0x000000050e027210 */ /* 0x000fda0007f3e0ff */
[----:B------:R-:W-:Y:S05]  /*1dce0*/  WARPSYNC.COLLECTIVE R15, `(.L_x_3061) ;  /* 0x000000000f087348 */ /* 0x000fea0003c00000 */
[----:B------:R0:W1:Y:S02]  /*1dcf0*/  SHFL.IDX P6, R14, R13, R12, R11 ;  /* 0x0000000c0d0e7389 */ /* 0x00006400000c000b */
[----:B01----:R-:W-:Y:S01]  /*1dd00*/  ENDCOLLECTIVE ;  /* 0x000000000000791b */ /* 0x003fe20003800000 */
.L_x_3061:
        /* <DEDUP_REMOVED lines=11> */
.L_x_3062:
[----:B------:R-:W-:Y:S02]  /*1ddc0*/  IMAD.MOV.U32 R13, RZ, RZ, R25 ;  /* 0x000000ffff0d7224 */ /* 0x000fe400078e0019 */
[----:B------:R-:W-:Y:S01]  /*1ddd0*/  IMAD.MOV.U32 R12, RZ, RZ, 0x5 ;  /* 0x00000005ff0c7424 */ /* 0x000fe200078e00ff */
[----:B------:R-:W-:-:S13]  /*1dde0*/  IADD3 R2, P1, R14, R5, RZ ;  /* 0x000000050e027210 */ /* 0x000fda0007f3e0ff */
[----:B------:R-:W-:Y:S05]  /*1ddf0*/  WARPSYNC.COLLECTIVE R15, `(.L_x_3063) ;  /* 0x000000000f087348 */ /* 0x000fea0003c00000 */
[----:B------:R0:W1:Y:S02]  /*1de00*/  SHFL.IDX P6, R14, R13, R12, R11 ;  /* 0x0000000c0d0e7389 */ /* 0x00006400000c000b */
[----:B01----:R-:W-:Y:S01]  /*1de10*/  ENDCOLLECTIVE ;  /* 0x000000000000791b */ /* 0x003fe20003800000 */
.L_x_3063:
        /* <DEDUP_REMOVED lines=11> */
.L_x_3064:
[----:B------:R-:W-:Y:S02]  /*1ded0*/  IMAD.MOV.U32 R13, RZ, RZ, R25 ;  /* 0x000000ffff0d7224 */ /* 0x000fe400078e0019 */
[----:B------:R-:W-:Y:S01]  /*1dee0*/  IMAD.MOV.U32 R12, RZ, RZ, 0x6 ;  /* 0x00000006ff0c7424 */ /* 0x000fe200078e00ff */
[----:B------:R-:W-:-:S13]  /*1def0*/  IADD3 R2, P1, R14, R5, RZ ;  /* 0x000000050e027210 */ /* 0x000fda0007f3e0ff */
[----:B------:R-:W-:Y:S05]  /*1df00*/  WARPSYNC.COLLECTIVE R15, `(.L_x_3065) ;  /* 0x000000000f087348 */ /* 0x000fea0003c00000 */
[----:B------:R0:W1:Y:S02]  /*1df10*/  SHFL.IDX P6, R14, R13, R12, R11 ;  /* 0x0000000c0d0e7389 */ /* 0x00006400000c000b */
[----:B01----:R-:W-:Y:S01]  /*1df20*/  ENDCOLLECTIVE ;  /* 0x000000000000791b */ /* 0x003fe20003800000 */
.L_x_3065:
        /* <DEDUP_REMOVED lines=11> */
.L_x_3066:
[----:B------:R-:W-:Y:S02]  /*1dfe0*/  IMAD.MOV.U32 R13, RZ, RZ, R25 ;  /* 0x000000ffff0d7224 */ /* 0x000fe400078e0019 */
[----:B------:R-:W-:Y:S01]  /*1dff0*/  IMAD.MOV.U32 R12, RZ, RZ, 0x7 ;  /* 0x00000007ff0c7424 */ /* 0x000fe200078e00ff */
[----:B------:R-:W-:-:S13]  /*1e000*/  IADD3 R2, P1, R14, R5, RZ ;  /* 0x000000050e027210 */ /* 0x000fda0007f3e0ff */
[----:B------:R-:W-:Y:S05]  /*1e010*/  WARPSYNC.COLLECTIVE R15, `(.L_x_3067) ;  /* 0x000000000f087348 */ /* 0x000fea0003c00000 */
[----:B------:R0:W1:Y:S02]  /*1e020*/  SHFL.IDX P6, R14, R13, R12, R11 ;  /* 0x0000000c0d0e7389 */ /* 0x00006400000c000b */
[----:B01----:R-:W-:Y:S01]  /*1e030*/  ENDCOLLECTIVE ;  /* 0x000000000000791b */ /* 0x003fe20003800000 */
.L_x_3067:
        /* <DEDUP_REMOVED lines=10> */
.L_x_3068:
[----:B------:R-:W-:Y:S05]  /*1e0e0*/  BRA `(.L_x_3069) ;  /* 0xffffff9800c47947 */ /* 0x000fea000383ffff */
.L_x_2868:
[----:B------:R-:W-:Y:S01]  /*1e0f0*/  BSSY B0, `(.L_x_3070) ;  /* 0x0000008000007945 */ /* 0x000fe20003800000 */
[----:B------:R-:W-:Y:S02]  /*1e100*/  IMAD.MOV.U32 R13, RZ, RZ, R16 ;  /* 0x000000ffff0d7224 */ /* 0x000fe400078e0010 */
[----:B------:R-:W-:Y:S02]  /*1e110*/  IMAD.MOV.U32 R12, RZ, RZ, RZ ;  /* 0x000000ffff0c7224 */ /* 0x000fe400078e00ff */
[----:B------:R-:W-:Y:S02]  /*1e120*/  IMAD.MOV.U32 R11, RZ, RZ, 0x1f ;  /* 0x0000001fff0b7424 */ /* 0x000fe400078e00ff */
[----:B------:R-:W-:-:S07]  /*1e130*/  IMAD.MOV.U32 R15, RZ, RZ, -0x1 ;  /* 0xffffffffff0f7424 */ /* 0x000fce00078e00ff */
[----:B012---:R-:W-:Y:S05]  /*1e140*/  WARPSYNC.COLLECTIVE R15, `(.L_x_3071) ;  /* 0x000000000f087348 */ /* 0x007fea0003c00000 */
[----:B------:R3:W4:Y:S02]  /*1e150*/  SHFL.IDX P6, R14, R13, R12, R11 ;  /* 0x0000000c0d0e7389 */ /* 0x00072400000c000b */
[----:B01234-:R-:W-:Y:S01]  /*1e160*/  ENDCOLLECTIVE ;  /* 0x000000000000791b */ /* 0x01ffe20003800000 */
.L_x_3071:
[----:B------:R-:W-:Y:S05]  /*1e170*/  BSYNC B0 ;  /* 0x0000000000007941 */ /* 0x000fea0003800000 */
.L_x_3070:
        /* <DEDUP_REMOVED lines=9> */
.L_x_3072:
        /* <DEDUP_REMOVED lines=18> */
.L_x_3073:
[----:B------:R-:W-:Y:S01]  /*1e330*/  IMAD.MOV.U32 R12, RZ, RZ, 0x2 ;  /* 0x00000002ff0c7424 */ /* 0x000fe200078e00ff */
[----:B------:R-:W-:-:S05]  /*1e340*/  SEL R5, R14, RZ, P1 ;  /* 0x000000ff0e057207 */ /* 0x000fca0000800000 */
[----:B------:R-:W-:-:S04]  /*1e350*/  IMAD.IADD R4, R2, 0x1, R5 ;  /* 0x0000000102047824 */ /* 0x000fc800078e0205 */
[----:B------:R-:W-:-:S07]  /*1e360*/  IMAD.MOV.U32 R13, RZ, RZ, R4 ;  /* 0x000000ffff0d7224 */ /* 0x000fce00078e0004 */
[----:B------:R-:W-:Y:S05]  /*1e370*/  WARPSYNC.COLLECTIVE R15, `(.L_x_3074) ;  /* 0x000000000f087348 */ /* 0x000fea0003c00000 */
[----:B------:R0:W1:Y:S02]  /*1e380*/  SHFL.UP P6, R14, R13, R12, R11 ;  /* 0x0400000c0d0e7389 */ /* 0x00006400000c000b */
[----:B01----:R-:W-:Y:S01]  /*1e390*/  ENDCOLLECTIVE ;  /* 0x000000000000791b */ /* 0x003fe20003800000 */
.L_x_3074:
[----:B------:R-:W-:Y:S01]  /*1e3a0*/  IMAD.MOV.U32 R12, RZ, RZ, 0x4 ;  /* 0x00000004ff0c7424 */ /* 0x000fe200078e00ff */
[----:B------:R-:W-:-:S05]  /*1e3b0*/  SEL R5, R14, RZ, P2 ;  /* 0x000000ff0e057207 */ /* 0x000fca0001000000 */
[----:B------:R-:W-:-:S04]  /*1e3c0*/  IMAD.IADD R5, R4, 0x1, R5 ;  /* 0x0000000104057824 */ /* 0x000fc800078e0205 */
[----:B------:R-:W-:-:S07]  /*1e3d0*/  IMAD.MOV.U32 R13, RZ, RZ, R5 ;  /* 0x000000ffff0d7224 */ /* 0x000fce00078e0005 */
[----:B------:R-:W-:Y:S05]  /*1e3e0*/  WARPSYNC.COLLECTIVE R15, `(.L_x_3075) ;  /* 0x000000000f087348 */ /* 0x000fea0003c00000 */
[----:B------:R0:W1:Y:S02]  /*1e3f0*/  SHFL.UP P6, R14, R13, R12, R11 ;  /* 0x0400000c0d0e7389 */ /* 0x00006400000c000b */
[----:B01----:R-:W-:Y:S01]  /*1e400*/  ENDCOLLECTIVE ;  /* 0x000000000000791b */ /* 0x003fe20003800000 */
.L_x_3075:
[----:B------:R-:W-:Y:S01]  /*1e410*/  IMAD.MOV.U32 R12, RZ, RZ, 0x8 ;  /* 0x00000008ff0c7424 */ /* 0x000fe200078e00ff */
[----:B------:R-:W-:-:S05]  /*1e420*/  SEL R6, R14, RZ, P3 ;  /* 0x000000ff0e067207 */ /* 0x000fca0001800000 */
[----:B------:R-:W-:-:S04]  /*1e430*/  IMAD.IADD R6, R5, 0x1, R6 ;  /* 0x0000000105067824 */ /* 0x000fc800078e0206 */
[----:B------:R-:W-:-:S07]  /*1e440*/  IMAD.MOV.U32 R13, RZ, RZ, R6 ;  /* 0x000000ffff0d7224 */ /* 0x000fce00078e0006 */
[----:B------:R-:W-:Y:S05]  /*1e450*/  WARPSYNC.COLLECTIVE R15, `(.L_x_3076) ;  /* 0x000000000f087348 */ /* 0x000fea0003c00000 */
[----:B------:R0:W1:Y:S02]  /*1e460*/  SHFL.UP P6, R14, R13, R12, R11 ;  /* 0x0400000c0d0e7389 */ /* 0x00006400000c000b */
[----:B01----:R-:W-:Y:S01]  /*1e470*/  ENDCOLLECTIVE ;  /* 0x000000000000791b */ /* 0x003fe20003800000 */
.L_x_3076:
[----:B------:R-:W-:Y:S01]  /*1e480*/  IMAD.MOV.U32 R12, RZ, RZ, 0x10 ;  /* 0x00000010ff0c7424 */ /* 0x000fe200078e00ff */
[----:B------:R-:W-:-:S05]  /*1e490*/  SEL R3, R14, RZ, P4 ;  /* 0x000000ff0e037207 */ /* 0x000fca0002000000 */
[----:B------:R-:W-:-:S04]  /*1e4a0*/  IMAD.IADD R4, R6, 0x1, R3 ;  /* 0x0000000106047824 */ /* 0x000fc800078e0203 */
[----:B------:R-:W-:-:S07]  /*1e4b0*/  IMAD.MOV.U32 R13, RZ, RZ, R4 ;  /* 0x000000ffff0d7224 */ /* 0x000fce00078e0004 */
[----:B------:R-:W-:Y:S05]  /*1e4c0*/  WARPSYNC.COLLECTIVE R15, `(.L_x_3077) ;  /* 0x000000000f087348 */ /* 0x000fea0003c00000 */
[----:B------:R0:W1:Y:S02]  /*1e4d0*/  SHFL.UP P6, R14, R13, R12, R11 ;  /* 0x0400000c0d0e7389 */ /* 0x00006400000c000b */
[----:B01----:R-:W-:Y:S01]  /*1e4e0*/  ENDCOLLECTIVE ;  /* 0x000000000000791b */ /* 0x003fe20003800000 */
.L_x_3077:
        /* <DEDUP_REMOVED lines=8> */
.L_x_3078:
[----:B------:R-:W-:Y:S05]  /*1e570*/  BRA `(.L_x_3079) ;  /* 0xffffff9800c87947 */ /* 0x000fea000383ffff */
.L_x_2873:
[----:B------:R-:W-:Y:S01]  /*1e580*/  BSSY B0, `(.L_x_3080) ;  /* 0x0000008000007945 */ /* 0x000fe20003800000 */
[----:B-----5:R-:W-:Y:S01]  /*1e590*/  MOV R13, R2 ;  /* 0x00000002000d7202 */ /* 0x020fe20000000f00 */
[----:B------:R-:W-:Y:S02]  /*1e5a0*/  IMAD.MOV.U32 R12, RZ, RZ, 0x1 ;  /* 0x00000001ff0c7424 */ /* 0x000fe400078e00ff */
[----:B------:R-:W-:Y:S02]  /*1e5b0*/  IMAD.MOV.U32 R11, RZ, RZ, RZ ;  /* 0x000000ffff0b7224 */ /* 0x000fe400078e00ff */
[----:B------:R-:W-:-:S07]  /*1e5c0*/  IMAD.MOV.U32 R15, RZ, RZ, -0x1 ;  /* 0xffffffffff0f7424 */ /* 0x000fce00078e00ff */
[----:B0123--:R-:W-:Y:S05]  /*1e5d0*/  WARPSYNC.COLLECTIVE R15, `(.L_x_3081) ;  /* 0x000000000f087348 */ /* 0x00ffea0003c00000 */
[----:B------:R4:W0:Y:S02]  /*1e5e0*/  SHFL.UP P6, R14, R13, R12, R11 ;  /* 0x0400000c0d0e7389 */ /* 0x00082400000c000b */
[----:B01234-:R-:W-:Y:S01]  /*1e5f0*/  ENDCOLLECTIVE ;  /* 0x000000000000791b */ /* 0x01ffe20003800000 */
.L_x_3081:
[----:B------:R-:W-:Y:S05]  /*1e600*/  BSYNC B0 ;  /* 0x0000000000007941 */ /* 0x000fea0003800000 */
.L_x_3080:
        /* <DEDUP_REMOVED lines=8> */
.L_x_3082:
[----:B------:R-:W-:Y:S01]  /*1e690*/  IMAD.MOV.U32 R12, RZ, RZ, 0x4 ;  /* 0x00000004ff0c7424 */ /* 0x000fe200078e00ff */
[----:B------:R-:W-:-:S05]  /*1e6a0*/  SEL R14, R14, RZ, P2 ;  /* 0x000000ff0e0e7207 */ /* 0x000fca0001000000 */
[----:B------:R-:W-:-:S04]  /*1e6b0*/  IMAD.IADD R3, R13, 0x1, R14 ;  /* 0x000000010d037824 */ /* 0x000fc800078e020e */
[----:B------:R-:W-:-:S07]  /*1e6c0*/  IMAD.MOV.U32 R13, RZ, RZ, R3 ;  /* 0x000000ffff0d7224 */ /* 0x000fce00078e0003 */
[----:B------:R-:W-:Y:S05]  /*1e6d0*/  WARPSYNC.COLLECTIVE R15, `(.L_x_3083) ;  /* 0x000000000f087348 */ /* 0x000fea0003c00000 */
[----:B------:R0:W1:Y:S02]  /*1e6e0*/  SHFL.UP P6, R14, R13, R12, R11 ;  /* 0x0400000c0d0e7389 */ /* 0x00006400000c000b */
[----:B01----:R-:W-:Y:S01]  /*1e6f0*/  ENDCOLLECTIVE ;  /* 0x000000000000791b */ /* 0x003fe20003800000 */
.L_x_3083:
[----:B------:R-:W-:Y:S01]  /*1e700*/  IMAD.MOV.U32 R12, RZ, RZ, 0x8 ;  /* 0x00000008ff0c7424 */ /* 0x000fe200078e00ff */
[----:B------:R-:W-:-:S05]  /*1e710*/  SEL R4, R14, RZ, P3 ;  /* 0x000000ff0e047207 */ /* 0x000fca0001800000 */
[----:B------:R-:W-:-:S04]  /*1e720*/  IMAD.IADD R4, R3, 0x1, R4 ;  /* 0x0000000103047824 */ /* 0x000fc800078e0204 */
[----:B------:R-:W-:-:S07]  /*1e730*/  IMAD.MOV.U32 R13, RZ, RZ, R4 ;  /* 0x000000ffff0d7224 */ /* 0x000fce00078e0004 */
[----:B------:R-:W-:Y:S05]  /*1e740*/  WARPSYNC.COLLECTIVE R15, `(.L_x_3084) ;  /* 0x000000000f087348 */ /* 0x000fea0003c00000 */
[----:B------:R0:W1:Y:S02]  /*1e750*/  SHFL.UP P6, R14, R13, R12, R11 ;  /* 0x0400000c0d0e7389 */ /* 0x00006400000c000b */
[----:B01----:R-:W-:Y:S01]  /*1e760*/  ENDCOLLECTIVE ;  /* 0x000000000000791b */ /* 0x003fe20003800000 */
.L_x_3084:
[----:B------:R-:W-:Y:S01]  /*1e770*/  IMAD.MOV.U32 R12, RZ, RZ, 0x10 ;  /* 0x00000010ff0c7424 */ /* 0x000fe200078e00ff */
[----:B------:R-:W-:-:S05]  /*1e780*/  SEL R5, R14, RZ, P4 ;  /* 0x000000ff0e057207 */ /* 0x000fca0002000000 */
[----:B------:R-:W-:-:S04]  /*1e790*/  IMAD.IADD R5, R4, 0x1, R5 ;  /* 0x0000000104057824 */ /* 0x000fc800078e0205 */
[----:B------:R-:W-:-:S07]  /*1e7a0*/  IMAD.MOV.U32 R13, RZ, RZ, R5 ;  /* 0x000000ffff0d7224 */ /* 0x000fce00078e0005 */
[----:B------:R-:W-:Y:S05]  /*1e7b0*/  WARPSYNC.COLLECTIVE R15, `(.L_x_3085) ;  /* 0x000000000f087348 */ /* 0x000fea0003c00000 */
[----:B------:R0:W1:Y:S02]  /*1e7c0*/  SHFL.UP P6, R14, R13, R12, R11 ;  /* 0x0400000c0d0e7389 */ /* 0x00006400000c000b */
[----:B01----:R-:W-:Y:S01]  /*1e7d0*/  ENDCOLLECTIVE ;  /* 0x000000000000791b */ /* 0x003fe20003800000 */
.L_x_3085:
[----:B------:R-:W-:Y:S01]  /*1e7e0*/  MOV R12, 0x1f ;  /* 0x0000001f000c7802 */ /* 0x000fe20000000f00 */
[----:B------:R-:W-:Y:S01]  /*1e7f0*/  IMAD.MOV.U32 R11, RZ, RZ, 0x1f ;  /* 0x0000001fff0b7424 */ /* 0x000fe200078e00ff */
[----:B------:R-:W-:-:S05]  /*1e800*/  SEL R14, R14, RZ, P5 ;  /* 0x000000ff0e0e7207 */ /* 0x000fca0002800000 */
[----:B------:R-:W-:-:S04]  /*1e810*/  IMAD.IADD R3, R5, 0x1, R14 ;  /* 0x0000000105037824 */ /* 0x000fc800078e020e */
[----:B------:R-:W-:-:S07]  /*1e820*/  IMAD.MOV.U32 R13, RZ, RZ, R3 ;  /* 0x000000ffff0d7224 */ /* 0x000fce00078e0003 */
[----:B------:R-:W-:Y:S05]  /*1e830*/  WARPSYNC.COLLECTIVE R15, `(.L_x_3086) ;  /* 0x000000000f087348 */ /* 0x000fea0003c00000 */
[----:B------:R0:W1:Y:S02]  /*1e840*/  SHFL.IDX P6, R14, R13, R12, R11 ;  /* 0x0000000c0d0e7389 */ /* 0x00006400000c000b */
[----:B01----:R-:W-:Y:S01]  /*1e850*/  ENDCOLLECTIVE ;  /* 0x000000000000791b */ /* 0x003fe20003800000 */
.L_x_3086:
[----:B------:R-:W-:Y:S05]  /*1e860*/  BRA `(.L_x_3087) ;  /* 0xffffff9800a87947 */ /* 0x000fea000383ffff */
.L_x_2875:
[----:B------:R-:W-:Y:S01]  /*1e870*/  BSSY B0, `(.L_x_3088) ;  /* 0x0000006000007945 */ /* 0x000fe20003800000 */
[----:B------:R-:W-:Y:S01]  /*1e880*/  PLOP3.LUT P6, PT, P6, PT, PT, 0x8, 0x0 ;  /* 0x000000000000781c */ /* 0x000fe200037ce170 */
[----:B------:R-:W-:-:S12]  /*1e890*/  IMAD.MOV.U32 R15, RZ, RZ, -0x1 ;  /* 0xffffffffff0f7424 */ /* 0x000fd800078e00ff */
[----:B012---:R-:W-:Y:S05]  /*1e8a0*/  WARPSYNC.COLLECTIVE R15, `(.L_x_3089) ;  /* 0x000000000f087348 */ /* 0x007fea0003c00000 */
[----:B------:R-:W-:Y:S01]  /*1e8b0*/  VOTE.ANY R14, PT, P6 ;  /* 0x00000000000e7806 */ /* 0x000fe200030e0100 */
[----:B012---:R-:W-:Y:S06]  /*1e8c0*/  ENDCOLLECTIVE ;  /* 0x000000000000791b */ /* 0x007fec0003800000 */
.L_x_3089:
[----:B------:R-:W-:Y:S05]  /*1e8d0*/  BSYNC B0 ;  /* 0x0000000000007941 */ /* 0x000fea0003800000 */
.L_x_3088:
        /* <DEDUP_REMOVED lines=9> */
.L_x_3090:
[----:B------:R-:W-:Y:S01]  /*1e970*/  IMAD.MOV.U32 R17, RZ, RZ, R14 ;  /* 0x000000ffff117224 */ /* 0x000fe200078e000e */
[----:B------:R-:W-:Y:S06]  /*1e980*/  BRA `(.L_x_3091) ;  /* 0xffffff9800987947 */ /* 0x000fec000383ffff */
.L_x_2877:
[----:B------:R-:W-:Y:S01]  /*1e990*/  BSSY B0, `(.L_x_3092) ;  /* 0x0000007000007945 */ /* 0x000fe20003800000 */
[----:B------:R-:W-:Y:S02]  /*1e9a0*/  IMAD.MOV.U32 R13, RZ, RZ, R3 ;  /* 0x000000ffff0d7224 */ /* 0x000fe400078e0003 */
[----:B------:R-:W-:Y:S02]  /*1e9b0*/  IMAD.MOV.U32 R11, RZ, RZ, 0x1f ;  /* 0x0000001fff0b7424 */ /* 0x000fe400078e00ff */
[----:B------:R-:W-:-:S07]  /*1e9c0*/  IMAD.MOV.U32 R15, RZ, RZ, -0x1 ;  /* 0xffffffffff0f7424 */ /* 0x000fce00078e00ff */
[----:B01234-:R-:W-:Y:S05]  /*1e9d0*/  WARPSYNC.COLLECTIVE R15, `(.L_x_3093) ;  /* 0x000000000f087348 */ /* 0x01ffea0003c00000 */
[----:B------:R0:W0:Y:S02]  /*1e9e0*/  SHFL.IDX P6, R14, R13, R12, R11 ;  /* 0x0000000c0d0e7389 */ /* 0x00002400000c000b */
[----:B01234-:R-:W-:Y:S01]  /*1e9f0*/  ENDCOLLECTIVE ;  /* 0x000000000000791b */ /* 0x01ffe20003800000 */
.L_x_3093:
[----:B------:R-:W-:Y:S05]  /*1ea00*/  BSYNC B0 ;  /* 0x0000000000007941 */ /* 0x000fea0003800000 */
.L_x_3092:
[----:B------:R-:W-:Y:S01]  /*1ea10*/  IMAD.MOV.U32 R5, RZ, RZ, R14 ;  /* 0x000000ffff057224 */ /* 0x000fe200078e000e */
[----:B------:R-:W-:Y:S06]  /*1ea20*/  BRA `(.L_x_2876) ;  /* 0xffffff98008c7947 */ /* 0x000fec000383ffff */
.L_x_2881:
[----:B-1----:R1:W4:Y:S02]  /*1ea30*/  SYNCS.PHASECHK.TRANS64.TRYWAIT P0, [R5+URZ+0x16820], R0 ;  /* 0x01682000050075a7 */ /* 0x002324000800017f */
[----:B----4-:R-:W-:Y:S05]  /*1ea40*/  @!P0 NANOSLEEP.SYNCS 0x989680 ;  /* 0x009896800000895d */ /* 0x010fea0003900000 */
[----:B------:R-:W4:Y:S02]  /*1ea50*/  @!P0 SYNCS.PHASECHK.TRANS64 P0, [R5+URZ+0x16820], R0 ;  /* 0x01682000050085a7 */ /* 0x000f24000800007f */
[----:B----4-:R-:W-:Y:S05]  /*1ea60*/  @!P0 BRA `(.L_x_2881) ;  /* 0xfffffffc00f08947 */ /* 0x010fea000383ffff */
[----:B------:R-:W-:Y:S05]  /*1ea70*/  BRA `(.L_x_3094) ;  /* 0xffffffa000047947 */ /* 0x000fea000383ffff */
.L_x_2882:
[----:B------:R-:W4:Y:S01]  /*1ea80*/  S2R R2, SR_TID.X ;  /* 0x0000000000027919 */ /* 0x000f220000002100 */
[----:B------:R-:W-:Y:S01]  /*1ea90*/  BSSY B0, `(.L_x_3095) ;  /* 0x000000a000007945 */ /* 0x000fe20003800000 */
[----:B------:R-:W-:Y:S02]  /*1eaa0*/  IMAD.MOV.U32 R12, RZ, RZ, RZ ;  /* 0x000000ffff0c7224 */ /* 0x000fe400078e00ff */
[----:B------:R-:W-:Y:S02]  /*1eab0*/  IMAD.MOV.U32 R11, RZ, RZ, 0x1f ;  /* 0x0000001fff0b7424 */ /* 0x000fe400078e00ff */
[----:B------:R-:W-:Y:S01]  /*1eac0*/  IMAD.MOV.U32 R15, RZ, RZ, -0x1 ;  /* 0xffffffffff0f7424 */ /* 0x000fe200078e00ff */
[----:B----4-:R-:W-:-:S04]  /*1ead0*/  SHF.R.U32.HI R2, RZ, 0x5, R2 ;  /* 0x00000005ff027819 */ /* 0x010fc80000011602 */
[----:B------:R-:W-:-:S05]  /*1eae0*/  LOP3.LUT R2, R2, 0x3, RZ, 0xc0, !PT ;  /* 0x0000000302027812 */ /* 0x000fca00078ec0ff */
[----:B------:R-:W-:-:S07]  /*1eaf0*/  IMAD.MOV.U32 R13, RZ, RZ, R2 ;  /* 0x000000ffff0d7224 */ /* 0x000fce00078e0002 */
[----:B0123--:R-:W-:Y:S05]  /*1eb00*/  WARPSYNC.COLLECTIVE R15, `(.L_x_3096) ;  /* 0x000000000f087348 */ /* 0x00ffea0003c00000 */
[----:B------:R4:W0:Y:S02]  /*1eb10*/  SHFL.IDX P6, R14, R13, R12, R11 ;  /* 0x0000000c0d0e7389 */ /* 0x00082400000c000b */
[----:B01234-:R-:W-:Y:S01]  /*1eb20*/  ENDCOLLECTIVE ;  /* 0x000000000000791b */ /* 0x01ffe20003800000 */
.L_x_3096:
[----:B------:R-:W-:Y:S05]  /*1eb30*/  BSYNC B0 ;  /* 0x0000000000007941 */ /* 0x000fea0003800000 */
.L_x_3095:
[----:B------:R-:W-:Y:S05]  /*1eb40*/  BRA `(.L_x_3097) ;  /* 0xffffff9c00ec7947 */ /* 0x000fea000383ffff */
.L_x_2883:
[----:B------:R-:W-:Y:S01]  /*1eb50*/  BSSY B0, `(.L_x_3098) ;  /* 0x0000006000007945 */ /* 0x000fe20003800000 */
[----:B------:R-:W-:-:S07]  /*1eb60*/  IMAD.MOV.U32 R15, RZ, RZ, -0x1 ;  /* 0xffffffffff0f7424 */ /* 0x000fce00078e00ff */
[----:B0123--:R-:W-:Y:S05]  /*1eb70*/  WARPSYNC.COLLECTIVE R15, `(.L_x_3099) ;  /* 0x000000000f0c7348 */ /* 0x00ffea0003c00000 */
[----:B------:R-:W-:Y:S02]  /*1eb80*/  ELECT P6, UR62, PT ;  /* 0x00000000003e782f */ /* 0x000fe400038c0000 */
[----:B------:R-:W-:Y:S01]  /*1eb90*/  MOV R14, UR62 ;  /* 0x0000003e000e7c02 */ /* 0x000fe20008000f00 */
[----:B0123--:R-:W-:Y:S10]  /*1eba0*/  ENDCOLLECTIVE ;  /* 0x000000000000791b */ /* 0x00fff40003800000 */
.L_x_3099:
[----:B------:R-:W-:Y:S05]  /*1ebb0*/  BSYNC B0 ;  /* 0x0000000000007941 */ /* 0x000fea0003800000 */
.L_x_3098:
[----:B------:R-:W-:Y:S05]  /*1ebc0*/  BRA `(.L_x_3100) ;  /* 0xffffff9c00e07947 */ /* 0x000fea000383ffff */
.L_x_2885:
[----:B-1----:R1:W4:Y:S02]  /*1ebd0*/  SYNCS.PHASECHK.TRANS64.TRYWAIT P1, [R3+URZ+0x16840], R2 ;  /* 0x01684002030075a7 */ /* 0x002324000802017f */
[----:B----4-:R-:W-:Y:S05]  /*1ebe0*/  @!P1 NANOSLEEP.SYNCS 0x989680 ;  /* 0x009896800000995d */ /* 0x010fea0003900000 */
[----:B------:R-:W4:Y:S02]  /*1ebf0*/  @!P1 SYNCS.PHASECHK.TRANS64 P1, [R3+URZ+0x16840], R2 ;  /* 0x01684002030095a7 */ /* 0x000f24000802007f */
[----:B----4-:R-:W-:Y:S05]  /*1ec00*/  @!P1 BRA `(.L_x_2885) ;  /* 0xfffffffc00f09947 */ /* 0x010fea000383ffff */
[----:B------:R-:W-:Y:S05]  /*1ec10*/  BRA `(.L_x_3101) ;  /* 0xffffffa000007947 */ /* 0x000fea000383ffff */
.L_x_2887:
[----:B----4-:R4:W0:Y:S02]  /*1ec20*/  SYNCS.PHASECHK.TRANS64.TRYWAIT P1, [R5+URZ+0x16840], R0 ;  /* 0x01684000050075a7 */ /* 0x010824000802017f */
[----:B0-----:R-:W-:Y:S05]  /*1ec30*/  @!P1 NANOSLEEP.SYNCS 0x989680 ;  /* 0x009896800000995d */ /* 0x001fea0003900000 */
[----:B------:R-:W0:Y:S02]  /*1ec40*/  @!P1 SYNCS.PHASECHK.TRANS64 P1, [R5+URZ+0x16840], R0 ;  /* 0x01684000050095a7 */ /* 0x000e24000802007f */
[----:B0-----:R-:W-:Y:S05]  /*1ec50*/  @!P1 BRA `(.L_x_2887) ;  /* 0xfffffffc00f09947 */ /* 0x001fea000383ffff */
[----:B------:R-:W-:Y:S05]  /*1ec60*/  BRA `(.L_x_3102) ;  /* 0xffffffa0000c7947 */ /* 0x000fea000383ffff */
.L_x_2889:
[----:B------:R0:W0:Y:S02]  /*1ec70*/  SYNCS.PHASECHK.TRANS64.TRYWAIT P1, [R3+URZ+0x16860], R2 ;  /* 0x01686002030075a7 */ /* 0x000024000802017f */
[----:B0-----:R-:W-:Y:S05]  /*1ec80*/  @!P1 NANOSLEEP.SYNCS 0x989680 ;  /* 0x009896800000995d */ /* 0x001fea0003900000 */
[----:B------:R-:W0:Y:S02]  /*1ec90*/  @!P1 SYNCS.PHASECHK.TRANS64 P1, [R3+URZ+0x16860], R2 ;  /* 0x01686002030095a7 */ /* 0x000e24000802007f */
[----:B0-----:R-:W-:Y:S05]  /*1eca0*/  @!P1 BRA `(.L_x_2889) ;  /* 0xfffffffc00f09947 */ /* 0x001fea000383ffff */
[----:B------:R-:W-:Y:S05]  /*1ecb0*/  BRA `(.L_x_3103) ;  /* 0xffffffa000087947 */ /* 0x000fea000383ffff */
.L_x_3104:
        /* <DEDUP_REMOVED lines=12> */
.L_x_3113:


//--------------------- .nv.global.init           --------------------------
	.section	.nv.global.init,"aw",@progbits
.nv.global.init:
	.type		$str$23,@object
	.size		$str$23,($str$24 - $str$23)
$str$23:
        /*0000*/ 	.byte	0x28, 0x61, 0x64, 0x64, 0x72, 0x65, 0x73, 0x73, 0x20, 0x26, 0x20, 0x6d, 0x61, 0x73, 0x6b, 0x29
        /*0010*/ 	.byte	0x20, 0x3d, 0x3d, 0x20, 0x30, 0x00
	.type		$str$24,@object
	.size		$str$24,(__unnamed_4 - $str$24)
$str$24:
        /*0016*/ 	.byte	0x2f, 0x74, 0x6d, 0x70, 0x2f, 0x6f, 0x73, 0x73, 0x5f, 0x6b, 0x65, 0x72, 0x6e, 0x65, 0x6c, 0x73
        /*0026*/ 	.byte	0x5f, 0x73, 0x72, 0x63, 0x2f, 0x66, 0x6c, 0x61, 0x73, 0x68, 0x5f, 0x61, 0x74, 0x74, 0x65, 0x6e
        /*0036*/ 	.byte	0x74, 0x69, 0x6f, 0x6e, 0x2f, 0x63, 0x73, 0x72, 0x63, 0x2f, 0x63, 0x75, 0x74, 0x6c, 0x61, 0x73
        /*0046*/ 	.byte	0x73, 0x2f, 0x69, 0x6e, 0x63, 0x6c, 0x75, 0x64, 0x65, 0x2f, 0x63, 0x75, 0x74, 0x65, 0x2f, 0x70
        /*0056*/ 	.byte	0x6f, 0x69, 0x6e, 0x74, 0x65, 0x72, 0x5f, 0x66, 0x6c, 0x61, 0x67, 0x67, 0x65, 0x64, 0x2e, 0x68
        /*0066*/ 	.byte	0x70, 0x70, 0x00
	.type		__unnamed_4,@object
	.size		__unnamed_4,(__unnamed_5 - __unnamed_4)
__unnamed_4:
        /* <DEDUP_REMOVED lines=24> */
        /*01e9*/ 	.byte	0x00
	.type		__unnamed_5,@object
	.size		__unnamed_5,(__unnamed_3 - __unnamed_5)
__unnamed_5:
        /* <DEDUP_REMOVED lines=24> */
        /*036a*/ 	.byte	0x3e, 0x20, 0x26, 0x5d, 0x00
	.type		__unnamed_3,@object
	.size		__unnamed_3,(__unnamed_2 - __unnamed_3)
__unnamed_3:
        /* <DEDUP_REMOVED lines=29> */
	.type		__unnamed_2,@object
	.size		__unnamed_2,(__unnamed_1 - __unnamed_2)
__unnamed_2:
        /* <DEDUP_REMOVED lines=29> */
	.type		__unnamed_1,@object
	.size		__unnamed_1,(.L_0 - __unnamed_1)
__unnamed_1:
        /* <DEDUP_REMOVED lines=28> */
        /*08c7*/ 	.byte	0x3c, 0x38, 0x31, 0x39, 0x32, 0x3e, 0x3e, 0x3e, 0x3e, 0x3e, 0x20, 0x26, 0x5d, 0x00
.L_0:


//--------------------- .nv.shared._ZN7cutlass13device_kernelIN5flash11enable_sm90INS1_16FlashAttnFwdSm90INS1_25CollectiveMainloopFwdSm90ILi2EN4cute5tupleIJNS5_1CILi1EEES8_S8_EEENS6_IJNS7_ILi192EEENS7_ILi128EEENS7_ILi64EEEEEELi64ENS_10bfloat16_tEfNS_4arch4Sm90ELb0ELb0ELb0ELb0ELb1ELb0ELb0ELb1ELb1ELb1ELb0ELb0EEENS1_21CollectiveEpilogueFwdINS6_IJSA_SC_SB_EEES9_SE_SG_Li384ELb0ELb1ELb0ELb0EEENS1_29StaticPersistentTileSchedulerILb0EEEEEEEEEvNT_6ParamsE --------------------------
	.section	.nv.shared._ZN7cutlass13device_kernelIN5flash11enable_sm90INS1_16FlashAttnFwdSm90INS1_25CollectiveMainloopFwdSm90ILi2EN4cute5tupleIJNS5_1CILi1EEES8_S8_EEENS6_IJNS7_ILi192EEENS7_ILi128EEENS7_ILi64EEEEEELi64ENS_10bfloat16_tEfNS_4arch4Sm90ELb0ELb0ELb0ELb0ELb1ELb0ELb0ELb1ELb1ELb1ELb0ELb0EEENS1_21CollectiveEpilogueFwdINS6_IJSA_SC_SB_EEES9_SE_SG_Li384ELb0ELb1ELb0ELb0EEENS1_29StaticPersistentTileSchedulerILb0EEEEEEEEEvNT_6ParamsE,"aw",@nobits
	.sectionflags	@""
	.align	16
	.zero		1024


//--------------------- .nv.shared.reserved.0     --------------------------
	.section	.nv.shared.reserved.0,"aw",@nobits
	.weak		__nv_reservedSMEM_offset_0_alias
	.size		__nv_reservedSMEM_offset_0_alias, 0, 0
	.other		__nv_reservedSMEM_offset_0_alias,@"STO_CUDA_RESERVED_SHARED STV_DEFAULT"
__nv_reservedSMEM_offset_0_alias:
	.zero		0


//--------------------- .nv.global                --------------------------
	.section	.nv.global,"aw",@nobits
.nv.global:
	.type		_ZN71_INTERNAL_e3af1ffe_35_flash_fwd_hdim64_bf16_paged_sm90_cu_f3e6f9ee_34794cute1_E,@object
	.size		_ZN71_INTERNAL_e3af1ffe_35_flash_fwd_hdim64_bf16_paged_sm90_cu_f3e6f9ee_34794cute1_E,(_ZN71_INTERNAL_e3af1ffe_35_flash_fwd_hdim64_bf16_paged_sm90_cu_f3e6f9ee_34794cuda3std3__45__cpo6cbeginE - _ZN71_INTERNAL_e3af1ffe_35_flash_fwd_hdim64_bf16_paged_sm90_cu_f3e6f9ee_34794cute1_E)
_ZN71_INTERNAL_e3af1ffe_35_flash_fwd_hdim64_bf16_paged_sm90_cu_f3e6f9ee_34794cute1_E:
	.zero		1
	.type		_ZN71_INTERNAL_e3af1ffe_35_flash_fwd_hdim64_bf16_paged_sm90_cu_f3e6f9ee_34794cuda3std3__45__cpo6cbeginE,@object
	.size		_ZN71_INTERNAL_e3af1ffe_35_flash_fwd_hdim64_bf16_paged_sm90_cu_f3e6f9ee_34794cuda3std3__45__cpo6cbeginE,(_ZN71_INTERNAL_e3af1ffe_35_flash_fwd_hdim64_bf16_paged_sm90_cu_f3e6f9ee_34794cuda3std3__48in_placeE - _ZN71_INTERNAL_e3af1ffe_35_flash_fwd_hdim64_bf16_paged_sm90_cu_f3e6f9ee_34794cuda3std3__45__cpo6cbeginE)
_ZN71_INTERNAL_e3af1ffe_35_flash_fwd_hdim64_bf16_paged_sm90_cu_f3e6f9ee_34794cuda3std3__45__cpo6cbeginE:
	.zero		1
	.type		_ZN71_INTERNAL_e3af1ffe_35_flash_fwd_hdim64_bf16_paged_sm90_cu_f3e6f9ee_34794cuda3std3__48in_placeE,@object
	.size		_ZN71_INTERNAL_e3af1ffe_35_flash_fwd_hdim64_bf16_paged_sm90_cu_f3e6f9ee_34794cuda3std3__48in_placeE,(_ZN71_INTERNAL_e3af1ffe_35_flash_fwd_hdim64_bf16_paged_sm90_cu_f3e6f9ee_34794cuda3std6ranges3__45__cpo9iter_moveE - _ZN71_INTERNAL_e3af1ffe_35_flash_fwd_hdim64_bf16_paged_sm90_cu_f3e6f9ee_34794cuda3std3__48in_placeE)
_ZN71_INTERNAL_e3af1ffe_35_flash_fwd_hdim64_bf16_paged_sm90_cu_f3e6f9ee_34794cuda3std3__48in_placeE:
	.zero		1
	.type		_ZN71_INTERNAL_e3af1ffe_35_flash_fwd_hdim64_bf16_paged_sm90_cu_f3e6f9ee_34794cuda3std6ranges3__45__cpo9iter_moveE,@object
	.size		_ZN71_INTERNAL_e3af1ffe_35_flash_fwd_hdim64_bf16_paged_sm90_cu_f3e6f9ee_34794cuda3std6ranges3__45__cpo9iter_moveE,(_ZN71_INTERNAL_e3af1ffe_35_flash_fwd_hdim64_bf16_paged_sm90_cu_f3e6f9ee_34794cuda3std3__45__cpo5beginE - _ZN71_INTERNAL_e3af1ffe_35_flash_fwd_hdim64_bf16_paged_sm90_cu_f3e6f9ee_34794cuda3std6ranges3__45__cpo9iter_moveE)
_ZN71_INTERNAL_e3af1ffe_35_flash_fwd_hdim64_bf16_paged_sm90_cu_f3e6f9ee_34794cuda3std6ranges3__45__cpo9iter_moveE:
	.zero		1
	.type		_ZN71_INTERNAL_e3af1ffe_35_flash_fwd_hdim64_bf16_paged_sm90_cu_f3e6f9ee_34794cuda3std3__45__cpo5beginE,@object
	.size		_ZN71_INTERNAL_e3af1ffe_35_flash_fwd_hdim64_bf16_paged_sm90_cu_f3e6f9ee_34794cuda3std3__45__cpo5beginE,(_ZN71_INTERNAL_e3af1ffe_35_flash_fwd_hdim64_bf16_paged_sm90_cu_f3e6f9ee_34794cuda3std3__473_GLOBAL__N__e3af1ffe_35_flash_fwd_hdim64_bf16_paged_sm90_cu_f3e6f9ee_34796ignoreE - _ZN71_INTERNAL_e3af1ffe_35_flash_fwd_hdim64_bf16_paged_sm90_cu_f3e6f9ee_34794cuda3std3__45__cpo5beginE)
_ZN71_INTERNAL_e3af1ffe_35_flash_fwd_hdim64_bf16_paged_sm90_cu_f3e6f9ee_34794cuda3std3__45__cpo5beginE:
	.zero		1
	.type		_ZN71_INTERNAL_e3af1ffe_35_flash_fwd_hdim64_bf16_paged_sm90_cu_f3e6f9ee_34794cuda3std3__473_GLOBAL__N__e3af1ffe_35_flash_fwd_hdim64_bf16_paged_sm90_cu_f3e6f9ee_34796ignoreE,@object
	.size		_ZN71_INTERNAL_e3af1ffe_35_flash_fwd_hdim64_bf16_paged_sm90_cu_f3e6f9ee_34794cuda3std3__473_GLOBAL__N__e3af1ffe_35_flash_fwd_hdim64_bf16_paged_sm90_cu_f3e6f9ee_34796ignoreE,(_ZN71_INTERNAL_e3af1ffe_35_flash_fwd_hdim64_bf16_paged_sm90_cu_f3e6f9ee_34794cute7productE - _ZN71_INTERNAL_e3af1ffe_35_flash_fwd_hdim64_bf16_paged_sm90_cu_f3e6f9ee_34794cuda3std3__473_GLOBAL__N__e3af1ffe_35_flash_fwd_hdim64_bf16_paged_sm90_cu_f3e6f9ee_34796ignoreE)
_ZN71_INTERNAL_e3af1ffe_35_flash_fwd_hdim64_bf16_paged_sm90_cu_f3e6f9ee_34794cuda3std3__473_GLOBAL__N__e3af1ffe_35_flash_fwd_hdim64_bf16_paged_sm90_cu_f3e6f9ee_34796ignoreE:
	.zero		1
	.type		_ZN71_INTERNAL_e3af1ffe_35_flash_fwd_hdim64_bf16_paged_sm90_cu_f3e6f9ee_34794cute7productE,@object
	.size		_ZN71_INTERNAL_e3af1ffe_35_flash_fwd_hdim64_bf16_paged_sm90_cu_f3e6f9ee_34794cute7productE,(_ZN71_INTERNAL_e3af1ffe_35_flash_fwd_hdim64_bf16_paged_sm90_cu_f3e6f9ee_34794cuda3std3__45__cpo3endE - _ZN71_INTERNAL_e3af1ffe_35_flash_fwd_hdim64_bf16_paged_sm90_cu_f3e6f9ee_34794cute7productE)
_ZN71_INTERNAL_e3af1ffe_35_flash_fwd_hdim64_bf16_paged_sm90_cu_f3e6f9ee_34794cute7productE:
	.zero		1
	.type		_ZN71_INTERNAL_e3af1ffe_35_flash_fwd_hdim64_bf16_paged_sm90_cu_f3e6f9ee_34794cuda3std3__45__cpo3endE,@object
	.size		_ZN71_INTERNAL_e3af1ffe_35_flash_fwd_hdim64_bf16_paged_sm90_cu_f3e6f9ee_34794cuda3std3__45__cpo3endE,(_ZN71_INTERNAL_e3af1ffe_35_flash_fwd_hdim64_bf16_paged_sm90_cu_f3e6f9ee_34794cuda3std3__419piecewise_constructE - _ZN71_INTERNAL_e3af1ffe_35_flash_fwd_hdim64_bf16_paged_sm90_cu_f3e6f9ee_34794cuda3std3__45__cpo3endE)
_ZN71_INTERNAL_e3af1ffe_35_flash_fwd_hdim64_bf16_paged_sm90_cu_f3e6f9ee_34794cuda3std3__45__cpo3endE:
	.zero		1
	.type		_ZN71_INTERNAL_e3af1ffe_35_flash_fwd_hdim64_bf16_paged_sm90_cu_f3e6f9ee_34794cuda3std3__419piecewise_constructE,@object
	.size		_ZN71_INTERNAL_e3af1ffe_35_flash_fwd_hdim64_bf16_paged_sm90_cu_f3e6f9ee_34794cuda3std3__419piecewise_constructE,(_ZN71_INTERNAL_e3af1ffe_35_flash_fwd_hdim64_bf16_paged_sm90_cu_f3e6f9ee_34794cuda3std3__45__cpo4cendE - _ZN71_INTERNAL_e3af1ffe_35_flash_fwd_hdim64_bf16_paged_sm90_cu_f3e6f9ee_34794cuda3std3__419piecewise_constructE)
_ZN71_INTERNAL_e3af1ffe_35_flash_fwd_hdim64_bf16_paged_sm90_cu_f3e6f9ee_34794cuda3std3__419piecewise_constructE:
	.zero		1
	.type		_ZN71_INTERNAL_e3af1ffe_35_flash_fwd_hdim64_bf16_paged_sm90_cu_f3e6f9ee_34794cuda3std3__45__cpo4cendE,@object
	.size		_ZN71_INTERNAL_e3af1ffe_35_flash_fwd_hdim64_bf16_paged_sm90_cu_f3e6f9ee_34794cuda3std3__45__cpo4cendE,(_ZN71_INTERNAL_e3af1ffe_35_flash_fwd_hdim64_bf16_paged_sm90_cu_f3e6f9ee_34794cuda3std6ranges3__45__cpo4swapE - _ZN71_INTERNAL_e3af1ffe_35_flash_fwd_hdim64_bf16_paged_sm90_cu_f3e6f9ee_34794cuda3std3__45__cpo4cendE)
_ZN71_INTERNAL_e3af1ffe_35_flash_fwd_hdim64_bf16_paged_sm90_cu_f3e6f9ee_34794cuda3std3__45__cpo4cendE:
	.zero		1
	.type		_ZN71_INTERNAL_e3af1ffe_35_flash_fwd_hdim64_bf16_paged_sm90_cu_f3e6f9ee_34794cuda3std6ranges3__45__cpo4swapE,@object
	.size		_ZN71_INTERNAL_e3af1ffe_35_flash_fwd_hdim64_bf16_paged_sm90_cu_f3e6f9ee_34794cuda3std6ranges3__45__cpo4swapE,(.L_12 - _ZN71_INTERNAL_e3af1ffe_35_flash_fwd_hdim64_bf16_paged_sm90_cu_f3e6f9ee_34794cuda3std6ranges3__45__cpo4swapE)
_ZN71_INTERNAL_e3af1ffe_35_flash_fwd_hdim64_bf16_paged_sm90_cu_f3e6f9ee_34794cuda3std6ranges3__45__cpo4swapE:
	.zero		1
.L_12:


//--------------------- .nv.shared._ZN7cutlass13device_kernelIN5flash11enable_sm90INS1_16FlashAttnFwdSm90INS1_25CollectiveMainloopFwdSm90ILi2EN4cute5tupleIJNS5_1CILi1EEES8_S8_EEENS6_IJNS7_ILi192EEENS7_ILi128EEENS7_ILi64EEEEEELi64ENS_10bfloat16_tEfNS_4arch4Sm90ELb0ELb0ELb0ELb1ELb1ELb0ELb0ELb1ELb1ELb1ELb0ELb0EEENS1_21CollectiveEpilogueFwdINS6_IJSA_SC_SB_EEES9_SE_SG_Li384ELb1ELb1ELb0ELb0EEENS1_36VarlenDynamicPersistentTileSchedulerILi192ELi128ELi384ELi128ELb0ELb1ELb1ELb0ELb1ELb1EEEEEEEEEvNT_6ParamsE --------------------------
	.section	.nv.shared._ZN7cutlass13device_kernelIN5flash11enable_sm90INS1_16FlashAttnFwdSm90INS1_25CollectiveMainloopFwdSm90ILi2EN4cute5tupleIJNS5_1CILi1EEES8_S8_EEENS6_IJNS7_ILi192EEENS7_ILi128EEENS7_ILi64EEEEEELi64ENS_10bfloat16_tEfNS_4arch4Sm90ELb0ELb0ELb0ELb1ELb1ELb0ELb0ELb1ELb1ELb1ELb0ELb0EEENS1_21CollectiveEpilogueFwdINS6_IJSA_SC_SB_EEES9_SE_SG_Li384ELb1ELb1ELb0ELb0EEENS1_36VarlenDynamicPersistentTileSchedulerILi192ELi128ELi384ELi128ELb0ELb1ELb1ELb0ELb1ELb1EEEEEEEEEvNT_6ParamsE,"aw",@nobits
	.sectionflags	@""
	.align	16
	.zero		1024


//--------------------- .nv.shared._ZN7cutlass13device_kernelIN5flash11enable_sm90INS1_16FlashAttnFwdSm90INS1_25CollectiveMainloopFwdSm90ILi2EN4cute5tupleIJNS5_1CILi1EEES8_S8_EEENS6_IJNS7_ILi192EEENS7_ILi128EEENS7_ILi64EEEEEELi64ENS_10bfloat16_tEfNS_4arch4Sm90ELb0ELb0ELb0ELb1ELb1ELb1ELb0ELb1ELb1ELb1ELb0ELb0EEENS1_21CollectiveEpilogueFwdINS6_IJSA_SC_SB_EEES9_SE_SG_Li384ELb1ELb1ELb0ELb0EEENS1_36VarlenDynamicPersistentTileSchedulerILi192ELi128ELi384ELi128ELb0ELb1ELb1ELb0ELb1ELb1EEEEEEEEEvNT_6ParamsE --------------------------
	.section	.nv.shared._ZN7cutlass13device_kernelIN5flash11enable_sm90INS1_16FlashAttnFwdSm90INS1_25CollectiveMainloopFwdSm90ILi2EN4cute5tupleIJNS5_1CILi1EEES8_S8_EEENS6_IJNS7_ILi192EEENS7_ILi128EEENS7_ILi64EEEEEELi64ENS_10bfloat16_tEfNS_4arch4Sm90ELb0ELb0ELb0ELb1ELb1ELb1ELb0ELb1ELb1ELb1ELb0ELb0EEENS1_21CollectiveEpilogueFwdINS6_IJSA_SC_SB_EEES9_SE_SG_Li384ELb1ELb1ELb0ELb0EEENS1_36VarlenDynamicPersistentTileSchedulerILi192ELi128ELi384ELi128ELb0ELb1ELb1ELb0ELb1ELb1EEEEEEEEEvNT_6ParamsE,"aw",@nobits
	.sectionflags	@""
	.align	16
	.zero		1024


//--------------------- .nv.shared._ZN7cutlass13device_kernelIN5flash11enable_sm90INS1_16FlashAttnFwdSm90INS1_25CollectiveMainloopFwdSm90ILi2EN4cute5tupleIJNS5_1CILi1EEES8_S8_EEENS6_IJNS7_ILi192EEENS7_ILi128EEENS7_ILi64EEEEEELi64ENS_10bfloat16_tEfNS_4arch4Sm90ELb0ELb1ELb0ELb0ELb1ELb0ELb0ELb1ELb1ELb1ELb0ELb0EEENS1_21CollectiveEpilogueFwdINS6_IJSA_SC_SB_EEES9_SE_SG_Li384ELb0ELb1ELb0ELb0EEENS1_30DynamicPersistentTileSchedulerILi384ELi128ELb0ELb1ELb1EEEEEEEEEvNT_6ParamsE --------------------------
	.section	.nv.shared._ZN7cutlass13device_kernelIN5flash11enable_sm90INS1_16FlashAttnFwdSm90INS1_25CollectiveMainloopFwdSm90ILi2EN4cute5tupleIJNS5_1CILi1EEES8_S8_EEENS6_IJNS7_ILi192EEENS7_ILi128EEENS7_ILi64EEEEEELi64ENS_10bfloat16_tEfNS_4arch4Sm90ELb0ELb1ELb0ELb0ELb1ELb0ELb0ELb1ELb1ELb1ELb0ELb0EEENS1_21CollectiveEpilogueFwdINS6_IJSA_SC_SB_EEES9_SE_SG_Li384ELb0ELb1ELb0ELb0EEENS1_30DynamicPersistentTileSchedulerILi384ELi128ELb0ELb1ELb1EEEEEEEEEvNT_6ParamsE,"aw",@nobits
	.sectionflags	@""
	.align	16
	.zero		1024


//--------------------- .nv.shared._ZN7cutlass13device_kernelIN5flash11enable_sm90INS1_16FlashAttnFwdSm90INS1_25CollectiveMainloopFwdSm90ILi2EN4cute5tupleIJNS5_1CILi1EEES8_S8_EEENS6_IJNS7_ILi192EEENS7_ILi128EEENS7_ILi64EEEEEELi64ENS_10bfloat16_tEfNS_4arch4Sm90ELb0ELb1ELb0ELb1ELb1ELb0ELb0ELb1ELb1ELb1ELb0ELb0EEENS1_21CollectiveEpilogueFwdINS6_IJSA_SC_SB_EEES9_SE_SG_Li384ELb1ELb1ELb0ELb0EEENS1_36VarlenDynamicPersistentTileSchedulerILi192ELi128ELi384ELi128ELb0ELb1ELb1ELb1ELb0ELb1EEEEEEEEEvNT_6ParamsE --------------------------
	.section	.nv.shared._ZN7cutlass13device_kernelIN5flash11enable_sm90INS1_16FlashAttnFwdSm90INS1_25CollectiveMainloopFwdSm90ILi2EN4cute5tupleIJNS5_1CILi1EEES8_S8_EEENS6_IJNS7_ILi192EEENS7_ILi128EEENS7_ILi64EEEEEELi64ENS_10bfloat16_tEfNS_4arch4Sm90ELb0ELb1ELb0ELb1ELb1ELb0ELb0ELb1ELb1ELb1ELb0ELb0EEENS1_21CollectiveEpilogueFwdINS6_IJSA_SC_SB_EEES9_SE_SG_Li384ELb1ELb1ELb0ELb0EEENS1_36VarlenDynamicPersistentTileSchedulerILi192ELi128ELi384ELi128ELb0ELb1ELb1ELb1ELb0ELb1EEEEEEEEEvNT_6ParamsE,"aw",@nobits
	.sectionflags	@""
	.align	16
	.zero		1024


//--------------------- .nv.shared._ZN7cutlass13device_kernelIN5flash11enable_sm90INS1_16FlashAttnFwdSm90INS1_25CollectiveMainloopFwdSm90ILi2EN4cute5tupleIJNS5_1CILi1EEES8_S8_EEENS6_IJNS7_ILi192EEENS7_ILi128EEENS7_ILi64EEEEEELi64ENS_10bfloat16_tEfNS_4arch4Sm90ELb0ELb1ELb0ELb1ELb1ELb1ELb0ELb1ELb1ELb1ELb0ELb0EEENS1_21CollectiveEpilogueFwdINS6_IJSA_SC_SB_EEES9_SE_SG_Li384ELb1ELb1ELb0ELb0EEENS1_36VarlenDynamicPersistentTileSchedulerILi192ELi128ELi384ELi128ELb0ELb1ELb1ELb1ELb0ELb1EEEEEEEEEvNT_6ParamsE --------------------------
	.section	.nv.shared._ZN7cutlass13device_kernelIN5flash11enable_sm90INS1_16FlashAttnFwdSm90INS1_25CollectiveMainloopFwdSm90ILi2EN4cute5tupleIJNS5_1CILi1EEES8_S8_EEENS6_IJNS7_ILi192EEENS7_ILi128EEENS7_ILi64EEEEEELi64ENS_10bfloat16_tEfNS_4arch4Sm90ELb0ELb1ELb0ELb1ELb1ELb1ELb0ELb1ELb1ELb1ELb0ELb0EEENS1_21CollectiveEpilogueFwdINS6_IJSA_SC_SB_EEES9_SE_SG_Li384ELb1ELb1ELb0ELb0EEENS1_36VarlenDynamicPersistentTileSchedulerILi192ELi128ELi384ELi128ELb0ELb1ELb1ELb1ELb0ELb1EEEEEEEEEvNT_6ParamsE,"aw",@nobits
	.sectionflags	@""
	.align	16
	.zero		1024


//--------------------- .nv.shared._ZN7cutlass13device_kernelIN5flash11enable_sm90INS1_16FlashAttnFwdSm90INS1_25CollectiveMainloopFwdSm90ILi2EN4cute5tupleIJNS5_1CILi1EEES8_S8_EEENS6_IJNS7_ILi192EEENS7_ILi128EEENS7_ILi64EEEEEELi64ENS_10bfloat16_tEfNS_4arch4Sm90ELb1ELb0ELb0ELb0ELb1ELb0ELb0ELb1ELb1ELb1ELb0ELb0EEENS1_21CollectiveEpilogueFwdINS6_IJSA_SC_SB_EEES9_SE_SG_Li384ELb0ELb1ELb0ELb0EEENS1_30DynamicPersistentTileSchedulerILi384ELi128ELb0ELb1ELb1EEEEEEEEEvNT_6ParamsE --------------------------
	.section	.nv.shared._ZN7cutlass13device_kernelIN5flash11enable_sm90INS1_16FlashAttnFwdSm90INS1_25CollectiveMainloopFwdSm90ILi2EN4cute5tupleIJNS5_1CILi1EEES8_S8_EEENS6_IJNS7_ILi192EEENS7_ILi128EEENS7_ILi64EEEEEELi64ENS_10bfloat16_tEfNS_4arch4Sm90ELb1ELb0ELb0ELb0ELb1ELb0ELb0ELb1ELb1ELb1ELb0ELb0EEENS1_21CollectiveEpilogueFwdINS6_IJSA_SC_SB_EEES9_SE_SG_Li384ELb0ELb1ELb0ELb0EEENS1_30DynamicPersistentTileSchedulerILi384ELi128ELb0ELb1ELb1EEEEEEEEEvNT_6ParamsE,"aw",@nobits
	.sectionflags	@""
	.align	16
	.zero		1024


//--------------------- .nv.shared._ZN7cutlass13device_kernelIN5flash11enable_sm90INS1_16FlashAttnFwdSm90INS1_25CollectiveMainloopFwdSm90ILi2EN4cute5tupleIJNS5_1CILi1EEES8_S8_EEENS6_IJNS7_ILi192EEENS7_ILi128EEENS7_ILi64EEEEEELi64ENS_10bfloat16_tEfNS_4arch4Sm90ELb1ELb0ELb0ELb1ELb1ELb0ELb0ELb1ELb1ELb1ELb0ELb0EEENS1_21CollectiveEpilogueFwdINS6_IJSA_SC_SB_EEES9_SE_SG_Li384ELb1ELb1ELb0ELb0EEENS1_36VarlenDynamicPersistentTileSchedulerILi192ELi128ELi384ELi128ELb0ELb1ELb1ELb1ELb1ELb1EEEEEEEEEvNT_6ParamsE --------------------------
	.section	.nv.shared._ZN7cutlass13device_kernelIN5flash11enable_sm90INS1_16FlashAttnFwdSm90INS1_25CollectiveMainloopFwdSm90ILi2EN4cute5tupleIJNS5_1CILi1EEES8_S8_EEENS6_IJNS7_ILi192EEENS7_ILi128EEENS7_ILi64EEEEEELi64ENS_10bfloat16_tEfNS_4arch4Sm90ELb1ELb0ELb0ELb1ELb1ELb0ELb0ELb1ELb1ELb1ELb0ELb0EEENS1_21CollectiveEpilogueFwdINS6_IJSA_SC_SB_EEES9_SE_SG_Li384ELb1ELb1ELb0ELb0EEENS1_36VarlenDynamicPersistentTileSchedulerILi192ELi128ELi384ELi128ELb0ELb1ELb1ELb1ELb1ELb1EEEEEEEEEvNT_6ParamsE,"aw",@nobits
	.sectionflags	@""
	.align	16
	.zero		1024


//--------------------- .nv.shared._ZN7cutlass13device_kernelIN5flash11enable_sm90INS1_16FlashAttnFwdSm90INS1_25CollectiveMainloopFwdSm90ILi2EN4cute5tupleIJNS5_1CILi1EEES8_S8_EEENS6_IJNS7_ILi192EEENS7_ILi128EEENS7_ILi64EEEEEELi64ENS_10bfloat16_tEfNS_4arch4Sm90ELb1ELb0ELb0ELb1ELb1ELb1ELb0ELb1ELb1ELb1ELb0ELb0EEENS1_21CollectiveEpilogueFwdINS6_IJSA_SC_SB_EEES9_SE_SG_Li384ELb1ELb1ELb0ELb0EEENS1_36VarlenDynamicPersistentTileSchedulerILi192ELi128ELi384ELi128ELb0ELb1ELb1ELb1ELb1ELb1EEEEEEEEEvNT_6ParamsE --------------------------
	.section	.nv.shared._ZN7cutlass13device_kernelIN5flash11enable_sm90INS1_16FlashAttnFwdSm90INS1_25CollectiveMainloopFwdSm90ILi2EN4cute5tupleIJNS5_1CILi1EEES8_S8_EEENS6_IJNS7_ILi192EEENS7_ILi128EEENS7_ILi64EEEEEELi64ENS_10bfloat16_tEfNS_4arch4Sm90ELb1ELb0ELb0ELb1ELb1ELb1ELb0ELb1ELb1ELb1ELb0ELb0EEENS1_21CollectiveEpilogueFwdINS6_IJSA_SC_SB_EEES9_SE_SG_Li384ELb1ELb1ELb0ELb0EEENS1_36VarlenDynamicPersistentTileSchedulerILi192ELi128ELi384ELi128ELb0ELb1ELb1ELb1ELb1ELb1EEEEEEEEEvNT_6ParamsE,"aw",@nobits
	.sectionflags	@""
	.align	16
	.zero		1024


//--------------------- .nv.constant0._ZN7cutlass13device_kernelIN5flash11enable_sm90INS1_16FlashAttnFwdSm90INS1_25CollectiveMainloopFwdSm90ILi2EN4cute5tupleIJNS5_1CILi1EEES8_S8_EEENS6_IJNS7_ILi192EEENS7_ILi128EEENS7_ILi64EEEEEELi64ENS_10bfloat16_tEfNS_4arch4Sm90ELb0ELb0ELb0ELb0ELb1ELb0ELb0ELb1ELb1ELb1ELb0ELb0EEENS1_21CollectiveEpilogueFwdINS6_IJSA_SC_SB_EEES9_SE_SG_Li384ELb0ELb1ELb0ELb0EEENS1_29StaticPersistentTileSchedulerILb0EEEEEEEEEvNT_6ParamsE --------------------------
	.section	.nv.constant0._ZN7cutlass13device_kernelIN5flash11enable_sm90INS1_16FlashAttnFwdSm90INS1_25CollectiveMainloopFwdSm90ILi2EN4cute5tupleIJNS5_1CILi1EEES8_S8_EEENS6_IJNS7_ILi192EEENS7_ILi128EEENS7_ILi64EEEEEELi64ENS_10bfloat16_tEfNS_4arch4Sm90ELb0ELb0ELb0ELb0ELb1ELb0ELb0ELb1ELb1ELb1ELb0ELb0EEENS1_21CollectiveEpilogueFwdINS6_IJSA_SC_SB_EEES9_SE_SG_Li384ELb0ELb1ELb0ELb0EEENS1_29StaticPersistentTileSchedulerILb0EEEEEEEEEvNT_6ParamsE,"a",@progbits
	.sectionflags	@""
	.align	4
.nv.constant0._ZN7cutlass13device_kernelIN5flash11enable_sm90INS1_16FlashAttnFwdSm90INS1_25CollectiveMainloopFwdSm90ILi2EN4cute5tupleIJNS5_1CILi1EEES8_S8_EEENS6_IJNS7_ILi192EEENS7_ILi128EEENS7_ILi64EEEEEELi64ENS_10bfloat16_tEfNS_4arch4Sm90ELb0ELb0ELb0ELb0ELb1ELb0ELb0ELb1ELb1ELb1ELb0ELb0EEENS1_21CollectiveEpilogueFwdINS6_IJSA_SC_SB_EEES9_SE_SG_Li384ELb0ELb1ELb0ELb0EEENS1_29StaticPersistentTileSchedulerILb0EEEEEEEEEvNT_6ParamsE:
	.zero		3200


//--------------------- .nv.constant0._ZN7cutlass13device_kernelIN5flash11enable_sm90INS1_16FlashAttnFwdSm90INS1_25CollectiveMainloopFwdSm90ILi2EN4cute5tupleIJNS5_1CILi1EEES8_S8_EEENS6_IJNS7_ILi192EEENS7_ILi128EEENS7_ILi64EEEEEELi64ENS_10bfloat16_tEfNS_4arch4Sm90ELb0ELb0ELb0ELb1ELb1ELb0ELb0ELb1ELb1ELb1ELb0ELb0EEENS1_21CollectiveEpilogueFwdINS6_IJSA_SC_SB_EEES9_SE_SG_Li384ELb1ELb1ELb0ELb0EEENS1_36VarlenDynamicPersistentTileSchedulerILi192ELi128ELi384ELi128ELb0ELb1ELb1ELb0ELb1ELb1EEEEEEEEEvNT_6ParamsE --------------------------
	.section	.nv.constant0._ZN7cutlass13device_kernelIN5flash11enable_sm90INS1_16FlashAttnFwdSm90INS1_25CollectiveMainloopFwdSm90ILi2EN4cute5tupleIJNS5_1CILi1EEES8_S8_EEENS6_IJNS7_ILi192EEENS7_ILi128EEENS7_ILi64EEEEEELi64ENS_10bfloat16_tEfNS_4arch4Sm90ELb0ELb0ELb0ELb1ELb1ELb0ELb0ELb1ELb1ELb1ELb0ELb0EEENS1_21CollectiveEpilogueFwdINS6_IJSA_SC_SB_EEES9_SE_SG_Li384ELb1ELb1ELb0ELb0EEENS1_36VarlenDynamicPersistentTileSchedulerILi192ELi128ELi384ELi128ELb0ELb1ELb1ELb0ELb1ELb1EEEEEEEEEvNT_6ParamsE,"a",@progbits
	.sectionflags	@""
	.align	4
.nv.constant0._ZN7cutlass13device_kernelIN5flash11enable_sm90INS1_16FlashAttnFwdSm90INS1_25CollectiveMainloopFwdSm90ILi2EN4cute5tupleIJNS5_1CILi1EEES8_S8_EEENS6_IJNS7_ILi192EEENS7_ILi128EEENS7_ILi64EEEEEELi64ENS_10bfloat16_tEfNS_4arch4Sm90ELb0ELb0ELb0ELb1ELb1ELb0ELb0ELb1ELb1ELb1ELb0ELb0EEENS1_21CollectiveEpilogueFwdINS6_IJSA_SC_SB_EEES9_SE_SG_Li384ELb1ELb1ELb0ELb0EEENS1_36VarlenDynamicPersistentTileSchedulerILi192ELi128ELi384ELi128ELb0ELb1ELb1ELb0ELb1ELb1EEEEEEEEEvNT_6ParamsE:
	.zero		3328


//--------------------- .nv.constant0._ZN7cutlass13device_kernelIN5flash11enable_sm90INS1_16FlashAttnFwdSm90INS1_25CollectiveMainloopFwdSm90ILi2EN4cute5tupleIJNS5_1CILi1EEES8_S8_EEENS6_IJNS7_ILi192EEENS7_ILi128EEENS7_ILi64EEEEEELi64ENS_10bfloat16_tEfNS_4arch4Sm90ELb0ELb0ELb0ELb1ELb1ELb1ELb0ELb1ELb1ELb1ELb0ELb0EEENS1_21CollectiveEpilogueFwdINS6_IJSA_SC_SB_EEES9_SE_SG_Li384ELb1ELb1ELb0ELb0EEENS1_36VarlenDynamicPersistentTileSchedulerILi192ELi128ELi384ELi128ELb0ELb1ELb1ELb0ELb1ELb1EEEEEEEEEvNT_6ParamsE --------------------------
	.section	.nv.constant0._ZN7cutlass13device_kernelIN5flash11enable_sm90INS1_16FlashAttnFwdSm90INS1_25CollectiveMainloopFwdSm90ILi2EN4cute5tupleIJNS5_1CILi1EEES8_S8_EEENS6_IJNS7_ILi192EEENS7_ILi128EEENS7_ILi64EEEEEELi64ENS_10bfloat16_tEfNS_4arch4Sm90ELb0ELb0ELb0ELb1ELb1ELb1ELb0ELb1ELb1ELb1ELb0ELb0EEENS1_21CollectiveEpilogueFwdINS6_IJSA_SC_SB_EEES9_SE_SG_Li384ELb1ELb1ELb0ELb0EEENS1_36VarlenDynamicPersistentTileSchedulerILi192ELi128ELi384ELi128ELb0ELb1ELb1ELb0ELb1ELb1EEEEEEEEEvNT_6ParamsE,"a",@progbits
	.sectionflags	@""
	.align	4
.nv.constant0._ZN7cutlass13device_kernelIN5flash11enable_sm90INS1_16FlashAttnFwdSm90INS1_25CollectiveMainloopFwdSm90ILi2EN4cute5tupleIJNS5_1CILi1EEES8_S8_EEENS6_IJNS7_ILi192EEENS7_ILi128EEENS7_ILi64EEEEEELi64ENS_10bfloat16_tEfNS_4arch4Sm90ELb0ELb0ELb0ELb1ELb1ELb1ELb0ELb1ELb1ELb1ELb0ELb0EEENS1_21CollectiveEpilogueFwdINS6_IJSA_SC_SB_EEES9_SE_SG_Li384ELb1ELb1ELb0ELb0EEENS1_36VarlenDynamicPersistentTileSchedulerILi192ELi128ELi384ELi128ELb0ELb1ELb1ELb0ELb1ELb1EEEEEEEEEvNT_6ParamsE:
	.zero		3328


//--------------------- .nv.constant0._ZN7cutlass13device_kernelIN5flash11enable_sm90INS1_16FlashAttnFwdSm90INS1_25CollectiveMainloopFwdSm90ILi2EN4cute5tupleIJNS5_1CILi1EEES8_S8_EEENS6_IJNS7_ILi192EEENS7_ILi128EEENS7_ILi64EEEEEELi64ENS_10bfloat16_tEfNS_4arch4Sm90ELb0ELb1ELb0ELb0ELb1ELb0ELb0ELb1ELb1ELb1ELb0ELb0EEENS1_21CollectiveEpilogueFwdINS6_IJSA_SC_SB_EEES9_SE_SG_Li384ELb0ELb1ELb0ELb0EEENS1_30DynamicPersistentTileSchedulerILi384ELi128ELb0ELb1ELb1EEEEEEEEEvNT_6ParamsE --------------------------
	.section	.nv.constant0._ZN7cutlass13device_kernelIN5flash11enable_sm90INS1_16FlashAttnFwdSm90INS1_25CollectiveMainloopFwdSm90ILi2EN4cute5tupleIJNS5_1CILi1EEES8_S8_EEENS6_IJNS7_ILi192EEENS7_ILi128EEENS7_ILi64EEEEEELi64ENS_10bfloat16_tEfNS_4arch4Sm90ELb0ELb1ELb0ELb0ELb1ELb0ELb0ELb1ELb1ELb1ELb0ELb0EEENS1_21CollectiveEpilogueFwdINS6_IJSA_SC_SB_EEES9_SE_SG_Li384ELb0ELb1ELb0ELb0EEENS1_30DynamicPersistentTileSchedulerILi384ELi128ELb0ELb1ELb1EEEEEEEEEvNT_6ParamsE,"a",@progbits
	.sectionflags	@""
	.align	4
.nv.constant0._ZN7cutlass13device_kernelIN5flash11enable_sm90INS1_16FlashAttnFwdSm90INS1_25CollectiveMainloopFwdSm90ILi2EN4cute5tupleIJNS5_1CILi1EEES8_S8_EEENS6_IJNS7_ILi192EEENS7_ILi128EEENS7_ILi64EEEEEELi64ENS_10bfloat16_tEfNS_4arch4Sm90ELb0ELb1ELb0ELb0ELb1ELb0ELb0ELb1ELb1ELb1ELb0ELb0EEENS1_21CollectiveEpilogueFwdINS6_IJSA_SC_SB_EEES9_SE_SG_Li384ELb0ELb1ELb0ELb0EEENS1_30DynamicPersistentTileSchedulerILi384ELi128ELb0ELb1ELb1EEEEEEEEEvNT_6ParamsE:
	.zero		3328


//--------------------- .nv.constant0._ZN7cutlass13device_kernelIN5flash11enable_sm90INS1_16FlashAttnFwdSm90INS1_25CollectiveMainloopFwdSm90ILi2EN4cute5tupleIJNS5_1CILi1EEES8_S8_EEENS6_IJNS7_ILi192EEENS7_ILi128EEENS7_ILi64EEEEEELi64ENS_10bfloat16_tEfNS_4arch4Sm90ELb0ELb1ELb0ELb1ELb1ELb0ELb0ELb1ELb1ELb1ELb0ELb0EEENS1_21CollectiveEpilogueFwdINS6_IJSA_SC_SB_EEES9_SE_SG_Li384ELb1ELb1ELb0ELb0EEENS1_36VarlenDynamicPersistentTileSchedulerILi192ELi128ELi384ELi128ELb0ELb1ELb1ELb1ELb0ELb1EEEEEEEEEvNT_6ParamsE --------------------------
	.section	.nv.constant0._ZN7cutlass13device_kernelIN5flash11enable_sm90INS1_16FlashAttnFwdSm90INS1_25CollectiveMainloopFwdSm90ILi2EN4cute5tupleIJNS5_1CILi1EEES8_S8_EEENS6_IJNS7_ILi192EEENS7_ILi128EEENS7_ILi64EEEEEELi64ENS_10bfloat16_tEfNS_4arch4Sm90ELb0ELb1ELb0ELb1ELb1ELb0ELb0ELb1ELb1ELb1ELb0ELb0EEENS1_21CollectiveEpilogueFwdINS6_IJSA_SC_SB_EEES9_SE_SG_Li384ELb1ELb1ELb0ELb0EEENS1_36VarlenDynamicPersistentTileSchedulerILi192ELi128ELi384ELi128ELb0ELb1ELb1ELb1ELb0ELb1EEEEEEEEEvNT_6ParamsE,"a",@progbits
	.sectionflags	@""
	.align	4
.nv.constant0._ZN7cutlass13device_kernelIN5flash11enable_sm90INS1_16FlashAttnFwdSm90INS1_25CollectiveMainloopFwdSm90ILi2EN4cute5tupleIJNS5_1CILi1EEES8_S8_EEENS6_IJNS7_ILi192EEENS7_ILi128EEENS7_ILi64EEEEEELi64ENS_10bfloat16_tEfNS_4arch4Sm90ELb0ELb1ELb0ELb1ELb1ELb0ELb0ELb1ELb1ELb1ELb0ELb0EEENS1_21CollectiveEpilogueFwdINS6_IJSA_SC_SB_EEES9_SE_SG_Li384ELb1ELb1ELb0ELb0EEENS1_36VarlenDynamicPersistentTileSchedulerILi192ELi128ELi384ELi128ELb0ELb1ELb1ELb1ELb0ELb1EEEEEEEEEvNT_6ParamsE:
	.zero		3328


//--------------------- .nv.constant0._ZN7cutlass13device_kernelIN5flash11enable_sm90INS1_16FlashAttnFwdSm90INS1_25CollectiveMainloopFwdSm90ILi2EN4cute5tupleIJNS5_1CILi1EEES8_S8_EEENS6_IJNS7_ILi192EEENS7_ILi128EEENS7_ILi64EEEEEELi64ENS_10bfloat16_tEfNS_4arch4Sm90ELb0ELb1ELb0ELb1ELb1ELb1ELb0ELb1ELb1ELb1ELb0ELb0EEENS1_21CollectiveEpilogueFwdINS6_IJSA_SC_SB_EEES9_SE_SG_Li384ELb1ELb1ELb0ELb0EEENS1_36VarlenDynamicPersistentTileSchedulerILi192ELi128ELi384ELi128ELb0ELb1ELb1ELb1ELb0ELb1EEEEEEEEEvNT_6ParamsE --------------------------
	.section	.nv.constant0._ZN7cutlass13device_kernelIN5flash11enable_sm90INS1_16FlashAttnFwdSm90INS1_25CollectiveMainloopFwdSm90ILi2EN4cute5tupleIJNS5_1CILi1EEES8_S8_EEENS6_IJNS7_ILi192EEENS7_ILi128EEENS7_ILi64EEEEEELi64ENS_10bfloat16_tEfNS_4arch4Sm90ELb0ELb1ELb0ELb1ELb1ELb1ELb0ELb1ELb1ELb1ELb0ELb0EEENS1_21CollectiveEpilogueFwdINS6_IJSA_SC_SB_EEES9_SE_SG_Li384ELb1ELb1ELb0ELb0EEENS1_36VarlenDynamicPersistentTileSchedulerILi192ELi128ELi384ELi128ELb0ELb1ELb1ELb1ELb0ELb1EEEEEEEEEvNT_6ParamsE,"a",@progbits
	.sectionflags	@""
	.align	4
.nv.constant0._ZN7cutlass13device_kernelIN5flash11enable_sm90INS1_16FlashAttnFwdSm90INS1_25CollectiveMainloopFwdSm90ILi2EN4cute5tupleIJNS5_1CILi1EEES8_S8_EEENS6_IJNS7_ILi192EEENS7_ILi128EEENS7_ILi64EEEEEELi64ENS_10bfloat16_tEfNS_4arch4Sm90ELb0ELb1ELb0ELb1ELb1ELb1ELb0ELb1ELb1ELb1ELb0ELb0EEENS1_21CollectiveEpilogueFwdINS6_IJSA_SC_SB_EEES9_SE_SG_Li384ELb1ELb1ELb0ELb0EEENS1_36VarlenDynamicPersistentTileSchedulerILi192ELi128ELi384ELi128ELb0ELb1ELb1ELb1ELb0ELb1EEEEEEEEEvNT_6ParamsE:
	.zero		3328


//--------------------- .nv.constant0._ZN7cutlass13device_kernelIN5flash11enable_sm90INS1_16FlashAttnFwdSm90INS1_25CollectiveMainloopFwdSm90ILi2EN4cute5tupleIJNS5_1CILi1EEES8_S8_EEENS6_IJNS7_ILi192EEENS7_ILi128EEENS7_ILi64EEEEEELi64ENS_10bfloat16_tEfNS_4arch4Sm90ELb1ELb0ELb0ELb0ELb1ELb0ELb0ELb1ELb1ELb1ELb0ELb0EEENS1_21CollectiveEpilogueFwdINS6_IJSA_SC_SB_EEES9_SE_SG_Li384ELb0ELb1ELb0ELb0EEENS1_30DynamicPersistentTileSchedulerILi384ELi128ELb0ELb1ELb1EEEEEEEEEvNT_6ParamsE --------------------------
	.section	.nv.constant0._ZN7cutlass13device_kernelIN5flash11enable_sm90INS1_16FlashAttnFwdSm90INS1_25CollectiveMainloopFwdSm90ILi2EN4cute5tupleIJNS5_1CILi1EEES8_S8_EEENS6_IJNS7_ILi192EEENS7_ILi128EEENS7_ILi64EEEEEELi64ENS_10bfloat16_tEfNS_4arch4Sm90ELb1ELb0ELb0ELb0ELb1ELb0ELb0ELb1ELb1ELb1ELb0ELb0EEENS1_21CollectiveEpilogueFwdINS6_IJSA_SC_SB_EEES9_SE_SG_Li384ELb0ELb1ELb0ELb0EEENS1_30DynamicPersistentTileSchedulerILi384ELi128ELb0ELb1ELb1EEEEEEEEEvNT_6ParamsE,"a",@progbits
	.sectionflags	@""
	.align	4
.nv.constant0._ZN7cutlass13device_kernelIN5flash11enable_sm90INS1_16FlashAttnFwdSm90INS1_25CollectiveMainloopFwdSm90ILi2EN4cute5tupleIJNS5_1CILi1EEES8_S8_EEENS6_IJNS7_ILi192EEENS7_ILi128EEENS7_ILi64EEEEEELi64ENS_10bfloat16_tEfNS_4arch4Sm90ELb1ELb0ELb0ELb0ELb1ELb0ELb0ELb1ELb1ELb1ELb0ELb0EEENS1_21CollectiveEpilogueFwdINS6_IJSA_SC_SB_EEES9_SE_SG_Li384ELb0ELb1ELb0ELb0EEENS1_30DynamicPersistentTileSchedulerILi384ELi128ELb0ELb1ELb1EEEEEEEEEvNT_6ParamsE:
	.zero		3328


//--------------------- .nv.constant0._ZN7cutlass13device_kernelIN5flash11enable_sm90INS1_16FlashAttnFwdSm90INS1_25CollectiveMainloopFwdSm90ILi2EN4cute5tupleIJNS5_1CILi1EEES8_S8_EEENS6_IJNS7_ILi192EEENS7_ILi128EEENS7_ILi64EEEEEELi64ENS_10bfloat16_tEfNS_4arch4Sm90ELb1ELb0ELb0ELb1ELb1ELb0ELb0ELb1ELb1ELb1ELb0ELb0EEENS1_21CollectiveEpilogueFwdINS6_IJSA_SC_SB_EEES9_SE_SG_Li384ELb1ELb1ELb0ELb0EEENS1_36VarlenDynamicPersistentTileSchedulerILi192ELi128ELi384ELi128ELb0ELb1ELb1ELb1ELb1ELb1EEEEEEEEEvNT_6ParamsE --------------------------
	.section	.nv.constant0._ZN7cutlass13device_kernelIN5flash11enable_sm90INS1_16FlashAttnFwdSm90INS1_25CollectiveMainloopFwdSm90ILi2EN4cute5tupleIJNS5_1CILi1EEES8_S8_EEENS6_IJNS7_ILi192EEENS7_ILi128EEENS7_ILi64EEEEEELi64ENS_10bfloat16_tEfNS_4arch4Sm90ELb1ELb0ELb0ELb1ELb1ELb0ELb0ELb1ELb1ELb1ELb0ELb0EEENS1_21CollectiveEpilogueFwdINS6_IJSA_SC_SB_EEES9_SE_SG_Li384ELb1ELb1ELb0ELb0EEENS1_36VarlenDynamicPersistentTileSchedulerILi192ELi128ELi384ELi128ELb0ELb1ELb1ELb1ELb1ELb1EEEEEEEEEvNT_6ParamsE,"a",@progbits
	.sectionflags	@""
	.align	4
.nv.constant0._ZN7cutlass13device_kernelIN5flash11enable_sm90INS1_16FlashAttnFwdSm90INS1_25CollectiveMainloopFwdSm90ILi2EN4cute5tupleIJNS5_1CILi1EEES8_S8_EEENS6_IJNS7_ILi192EEENS7_ILi128EEENS7_ILi64EEEEEELi64ENS_10bfloat16_tEfNS_4arch4Sm90ELb1ELb0ELb0ELb1ELb1ELb0ELb0ELb1ELb1ELb1ELb0ELb0EEENS1_21CollectiveEpilogueFwdINS6_IJSA_SC_SB_EEES9_SE_SG_Li384ELb1ELb1ELb0ELb0EEENS1_36VarlenDynamicPersistentTileSchedulerILi192ELi128ELi384ELi128ELb0ELb1ELb1ELb1ELb1ELb1EEEEEEEEEvNT_6ParamsE:
	.zero		3328


//--------------------- .nv.constant0._ZN7cutlass13device_kernelIN5flash11enable_sm90INS1_16FlashAttnFwdSm90INS1_25CollectiveMainloopFwdSm90ILi2EN4cute5tupleIJNS5_1CILi1EEES8_S8_EEENS6_IJNS7_ILi192EEENS7_ILi128EEENS7_ILi64EEEEEELi64ENS_10bfloat16_tEfNS_4arch4Sm90ELb1ELb0ELb0ELb1ELb1ELb1ELb0ELb1ELb1ELb1ELb0ELb0EEENS1_21CollectiveEpilogueFwdINS6_IJSA_SC_SB_EEES9_SE_SG_Li384ELb1ELb1ELb0ELb0EEENS1_36VarlenDynamicPersistentTileSchedulerILi192ELi128ELi384ELi128ELb0ELb1ELb1ELb1ELb1ELb1EEEEEEEEEvNT_6ParamsE --------------------------
	.section	.nv.constant0._ZN7cutlass13device_kernelIN5flash11enable_sm90INS1_16FlashAttnFwdSm90INS1_25CollectiveMainloopFwdSm90ILi2EN4cute5tupleIJNS5_1CILi1EEES8_S8_EEENS6_IJNS7_ILi192EEENS7_ILi128EEENS7_ILi64EEEEEELi64ENS_10bfloat16_tEfNS_4arch4Sm90ELb1ELb0ELb0ELb1ELb1ELb1ELb0ELb1ELb1ELb1ELb0ELb0EEENS1_21CollectiveEpilogueFwdINS6_IJSA_SC_SB_EEES9_SE_SG_Li384ELb1ELb1ELb0ELb0EEENS1_36VarlenDynamicPersistentTileSchedulerILi192ELi128ELi384ELi128ELb0ELb1ELb1ELb1ELb1ELb1EEEEEEEEEvNT_6ParamsE,"a",@progbits
	.sectionflags	@""
	.align	4
.nv.constant0._ZN7cutlass13device_kernelIN5flash11enable_sm90INS1_16FlashAttnFwdSm90INS1_25CollectiveMainloopFwdSm90ILi2EN4cute5tupleIJNS5_1CILi1EEES8_S8_EEENS6_IJNS7_ILi192EEENS7_ILi128EEENS7_ILi64EEEEEELi64ENS_10bfloat16_tEfNS_4arch4Sm90ELb1ELb0ELb0ELb1ELb1ELb1ELb0ELb1ELb1ELb1ELb0ELb0EEENS1_21CollectiveEpilogueFwdINS6_IJSA_SC_SB_EEES9_SE_SG_Li384ELb1ELb1ELb0ELb0EEENS1_36VarlenDynamicPersistentTileSchedulerILi192ELi128ELi384ELi128ELb0ELb1ELb1ELb1ELb1ELb1EEEEEEEEEvNT_6ParamsE:
	.zero		3328


//--------------------- SYMBOLS --------------------------

	.type		.nv.reservedSmem.offset0,@object
	.size		.nv.reservedSmem.offset0,0x4
	.type		__assertfail,@function
